def matmul_kernel(
    a_ptr,
    b_ptr,
    c_ptr,
    M,
    N,
    K,
    stride_am,
    stride_ak,
    stride_bk,
    stride_bn,
    stride_cm,
    stride_cn,
    BLOCK_M: tl.constexpr,
    BLOCK_N: tl.constexpr,
    BLOCK_K: tl.constexpr,
    GROUP_M: tl.constexpr,
):
    pid = tl.program_id(axis=0)
    num_pid_m = tl.cdiv(M, BLOCK_M)
    num_pid_n = tl.cdiv(N, BLOCK_N)
    num_pid_in_group = GROUP_M * num_pid_n
    group_id = pid // num_pid_in_group
    first_pid_m = group_id * GROUP_M
    group_size_m = min(num_pid_m - first_pid_m, GROUP_M)
    pid_m = first_pid_m + ((pid % num_pid_in_group) % group_size_m)
    pid_n = (pid % num_pid_in_group) // group_size_m

    offs_am = (pid_m * BLOCK_M + tl.arange(0, BLOCK_M)) % M
    offs_bn = (pid_n * BLOCK_N + tl.arange(0, BLOCK_N)) % N
    offs_k = tl.arange(0, BLOCK_K)
    a_ptrs = a_ptr + offs_am[:, None] * stride_am + offs_k[None, :] * stride_ak
    b_ptrs = b_ptr + offs_k[:, None] * stride_bk + offs_bn[None, :] * stride_bn

    acc = tl.zeros((BLOCK_M, BLOCK_N), dtype=tl.float32)
    for kk in range(0, tl.cdiv(K, BLOCK_K)):
        a = tl.load(a_ptrs, mask=offs_k[None, :] < K - kk * BLOCK_K, other=0.0)
        b = tl.load(b_ptrs, mask=offs_k[:, None] < K - kk * BLOCK_K, other=0.0)
        acc = tl.dot(a, b, acc)
        a_ptrs += BLOCK_K * stride_ak
        b_ptrs += BLOCK_K * stride_bk

    c = acc.to(c_ptr.dtype.element_ty)
    offs_cm = pid_m * BLOCK_M + tl.arange(0, BLOCK_M)
    offs_cn = pid_n * BLOCK_N + tl.arange(0, BLOCK_N)
    c_ptrs = c_ptr + offs_cm[:, None] * stride_cm + offs_cn[None, :] * stride_cn
    mask = (offs_cm[:, None] < M) & (offs_cn[None, :] < N)
    tl.store(c_ptrs, c, mask=mask)

# config = {"BLOCK_K": 128, "BLOCK_M": 512, "BLOCK_N": 32, "GROUP_M": 8, "arch": "sm_100", "dtype": "fp16", "num_ctas": 1, "num_stages": 4, "num_warps": 4}
# arch = sm_100


// ===== COMPILED SASS (sm_100a) =====

	.target	sm_100a

	.elftype	@"ET_EXEC"


//--------------------- .note.nv.tkinfo           --------------------------
	.section	.note.nv.tkinfo,"",@"SHT_NOTE"
	.sectionflags	@"SHF_NOTE_NV_TKINFO"
	.tkinfo
        /*0018*/ 	.word	0x00000081
        /*0030*/ 	.string	""
        /*0030*/ 	.string	"ptxas-blackwell"
        /*0030*/ 	.string	"Cuda compilation tools, release 12.9, V12.9.86"
        /*0030*/ 	.string	"Build cuda_12.9.r12.9/compiler.36037853_0"
        /*0030*/ 	.string	"-v  -suppress-debug-info  -lineinfo  -arch sm_100a "



//--------------------- .note.nv.cuver            --------------------------
	.section	.note.nv.cuver,"",@"SHT_NOTE"
	.sectionflags	@"SHF_NOTE_NV_CUVER"
        /*0018*/ 	.short	0x0001
        /*001a*/ 	.short	0x0064
        /*001c*/ 	.short	0x0001
        /*001e*/ 	.short	0x0000
        /*0020*/ 	.short	0x0001
        /*0022*/ 	.short	0x0000


//--------------------- .nv.info                  --------------------------
	.section	.nv.info,"",@"SHT_CUDA_INFO"
	.align	4


	//----- nvinfo : EIATTR_REGCOUNT
	.align		4
        /*0000*/ 	.byte	0x04, 0x2f
        /*0002*/ 	.short	(.L_4 - .L_3)
	.align		4
.L_3:
        /*0004*/ 	.word	index@(matmul_kernel)
        /*0008*/ 	.word	0x000000a8


	//----- nvinfo : EIATTR_FRAME_SIZE
	.align		4
.L_4:
        /*000c*/ 	.byte	0x04, 0x11
        /*000e*/ 	.short	(.L_6 - .L_5)
	.align		4
.L_5:
        /*0010*/ 	.word	index@($__internal_2_$__cuda_sm10x_tcgen05_guardrail_trap_unallocated_columns_being_dealloced)
        /*0014*/ 	.word	0x000025f8


	//----- nvinfo : EIATTR_FRAME_SIZE
	.align		4
.L_6:
        /*0018*/ 	.byte	0x04, 0x11
        /*001a*/ 	.short	(.L_8 - .L_7)
	.align		4
.L_7:
        /*001c*/ 	.word	index@($__internal_1_$__cuda_sm10x_tcgen05_guardrail_trap_phase_invalid_during_alloc)
        /*0020*/ 	.word	0x000025f8


	//----- nvinfo : EIATTR_FRAME_SIZE
	.align		4
.L_8:
        /*0024*/ 	.byte	0x04, 0x11
        /*0026*/ 	.short	(.L_10 - .L_9)
	.align		4
.L_9:
        /*0028*/ 	.word	index@($__internal_0_$__cuda_sm10x_tcgen05_guardrail_trap_col_being_dealloced_not_returned_by_alloc)
        /*002c*/ 	.word	0x000025f8


	//----- nvinfo : EIATTR_FRAME_SIZE
	.align		4
.L_10:
        /*0030*/ 	.byte	0x04, 0x11
        /*0032*/ 	.short	(.L_12 - .L_11)
	.align		4
.L_11:
        /*0034*/ 	.word	index@(matmul_kernel)
        /*0038*/ 	.word	0x000025f8


	//----- nvinfo : EIATTR_MIN_STACK_SIZE
	.align		4
.L_12:
        /*003c*/ 	.byte	0x04, 0x12
        /*003e*/ 	.short	(.L_14 - .L_13)
	.align		4
.L_13:
        /*0040*/ 	.word	index@(matmul_kernel)
        /*0044*/ 	.word	0x000025f8
.L_14:


//--------------------- .nv.info.matmul_kernel    --------------------------
	.section	.nv.info.matmul_kernel,"",@"SHT_CUDA_INFO"
	.sectionflags	@""
	.align	4


	//----- nvinfo : EIATTR_CUDA_API_VERSION
	.align		4
        /*0000*/ 	.byte	0x04, 0x37
        /*0002*/ 	.short	(.L_16 - .L_15)
.L_15:
        /*0004*/ 	.word	0x00000081


	//----- nvinfo : EIATTR_KPARAM_INFO
	.align		4
.L_16:
        /*0008*/ 	.byte	0x04, 0x17
        /*000a*/ 	.short	(.L_18 - .L_17)
.L_17:
        /*000c*/ 	.word	0x00000000
        /*0010*/ 	.short	0x000d
        /*0012*/ 	.short	0x0048
        /*0014*/ 	.byte	0x00, 0xf4, 0x21, 0x00


	//----- nvinfo : EIATTR_KPARAM_INFO
	.align		4
.L_18:
        /*0018*/ 	.byte	0x04, 0x17
        /*001a*/ 	.short	(.L_20 - .L_19)
.L_19:
        /*001c*/ 	.word	0x00000000
        /*0020*/ 	.short	0x000c
        /*0022*/ 	.short	0x0040
        /*0024*/ 	.byte	0x00, 0xf4, 0x21, 0x00


	//----- nvinfo : EIATTR_KPARAM_INFO
	.align		4
.L_20:
        /*0028*/ 	.byte	0x04, 0x17
        /*002a*/ 	.short	(.L_22 - .L_21)
.L_21:
        /*002c*/ 	.word	0x00000000
        /*0030*/ 	.short	0x000b
        /*0032*/ 	.short	0x0038
        /*0034*/ 	.byte	0x00, 0xf0, 0x11, 0x00


	//----- nvinfo : EIATTR_KPARAM_INFO
	.align		4
.L_22:
        /*0038*/ 	.byte	0x04, 0x17
        /*003a*/ 	.short	(.L_24 - .L_23)
.L_23:
        /*003c*/ 	.word	0x00000000
        /*0040*/ 	.short	0x000a
        /*0042*/ 	.short	0x0034
        /*0044*/ 	.byte	0x00, 0xf0, 0x11, 0x00


	//----- nvinfo : EIATTR_KPARAM_INFO
	.align		4
.L_24:
        /*0048*/ 	.byte	0x04, 0x17
        /*004a*/ 	.short	(.L_26 - .L_25)
.L_25:
        /*004c*/ 	.word	0x00000000
        /*0050*/ 	.short	0x0009
        /*0052*/ 	.short	0x0030
        /*0054*/ 	.byte	0x00, 0xf0, 0x11, 0x00


	//----- nvinfo : EIATTR_KPARAM_INFO
	.align		4
.L_26:
        /*0058*/ 	.byte	0x04, 0x17
        /*005a*/ 	.short	(.L_28 - .L_27)
.L_27:
        /*005c*/ 	.word	0x00000000
        /*0060*/ 	.short	0x0008
        /*0062*/ 	.short	0x002c
        /*0064*/ 	.byte	0x00, 0xf0, 0x11, 0x00


	//----- nvinfo : EIATTR_KPARAM_INFO
	.align		4
.L_28:
        /*0068*/ 	.byte	0x04, 0x17
        /*006a*/ 	.short	(.L_30 - .L_29)
.L_29:
        /*006c*/ 	.word	0x00000000
        /*0070*/ 	.short	0x0007
        /*0072*/ 	.short	0x0028
        /*0074*/ 	.byte	0x00, 0xf0, 0x11, 0x00


	//----- nvinfo : EIATTR_KPARAM_INFO
	.align		4
.L_30:
        /*0078*/ 	.byte	0x04, 0x17
        /*007a*/ 	.short	(.L_32 - .L_31)
.L_31:
        /*007c*/ 	.word	0x00000000
        /*0080*/ 	.short	0x0006
        /*0082*/ 	.short	0x0024
        /*0084*/ 	.byte	0x00, 0xf0, 0x11, 0x00


	//----- nvinfo : EIATTR_KPARAM_INFO
	.align		4
.L_32:
        /*0088*/ 	.byte	0x04, 0x17
        /*008a*/ 	.short	(.L_34 - .L_33)
.L_33:
        /*008c*/ 	.word	0x00000000
        /*0090*/ 	.short	0x0005
        /*0092*/ 	.short	0x0020
        /*0094*/ 	.byte	0x00, 0xf0, 0x11, 0x00


	//----- nvinfo : EIATTR_KPARAM_INFO
	.align		4
.L_34:
        /*0098*/ 	.byte	0x04, 0x17
        /*009a*/ 	.short	(.L_36 - .L_35)
.L_35:
        /*009c*/ 	.word	0x00000000
        /*00a0*/ 	.short	0x0004
        /*00a2*/ 	.short	0x001c
        /*00a4*/ 	.byte	0x00, 0xf0, 0x11, 0x00


	//----- nvinfo : EIATTR_KPARAM_INFO
	.align		4
.L_36:
        /*00a8*/ 	.byte	0x04, 0x17
        /*00aa*/ 	.short	(.L_38 - .L_37)
.L_37:
        /*00ac*/ 	.word	0x00000000
        /*00b0*/ 	.short	0x0003
        /*00b2*/ 	.short	0x0018
        /*00b4*/ 	.byte	0x00, 0xf0, 0x11, 0x00


	//----- nvinfo : EIATTR_KPARAM_INFO
	.align		4
.L_38:
        /*00b8*/ 	.byte	0x04, 0x17
        /*00ba*/ 	.short	(.L_40 - .L_39)
.L_39:
        /*00bc*/ 	.word	0x00000000
        /*00c0*/ 	.short	0x0002
        /*00c2*/ 	.short	0x0010
        /*00c4*/ 	.byte	0x00, 0xf4, 0x21, 0x00


	//----- nvinfo : EIATTR_KPARAM_INFO
	.align		4
.L_40:
        /*00c8*/ 	.byte	0x04, 0x17
        /*00ca*/ 	.short	(.L_42 - .L_41)
.L_41:
        /*00cc*/ 	.word	0x00000000
        /*00d0*/ 	.short	0x0001
        /*00d2*/ 	.short	0x0008
        /*00d4*/ 	.byte	0x00, 0xf4, 0x21, 0x00


	//----- nvinfo : EIATTR_KPARAM_INFO
	.align		4
.L_42:
        /*00d8*/ 	.byte	0x04, 0x17
        /*00da*/ 	.short	(.L_44 - .L_43)
.L_43:
        /*00dc*/ 	.word	0x00000000
        /*00e0*/ 	.short	0x0000
        /*00e2*/ 	.short	0x0000
        /*00e4*/ 	.byte	0x00, 0xf4, 0x21, 0x00


	//----- nvinfo : EIATTR_AT_ENTRY_FRAGMENTS
	.align		4
.L_44:
        /*00e8*/ 	.byte	0x04, 0x4f
        /*00ea*/ 	.short	(.L_46 - .L_45)


	//   ....[0]....
.L_45:
        /*00ec*/ 	.word	0x00000004


	//----- nvinfo : EIATTR_RESERVED_SMEM_USED
	.align		4
.L_46:
        /*00f0*/ 	.byte	0x01, 0x41
	.zero		2


	//----- nvinfo : EIATTR_SPARSE_MMA_MASK
	.align		4
        /*00f4*/ 	.byte	0x03, 0x50
        /*00f6*/ 	.short	0x0000


	//----- nvinfo : EIATTR_TCGEN05_1CTA_USED
	.align		4
        /*00f8*/ 	.byte	0x01, 0x51
	.zero		2


	//----- nvinfo : EIATTR_MAXREG_COUNT
	.align		4
        /*00fc*/ 	.byte	0x03, 0x1b
        /*00fe*/ 	.short	0x00ff


	//----- nvinfo : EIATTR_NUM_BARRIERS
	.align		4
        /*0100*/ 	.byte	0x02, 0x4c
        /*0102*/ 	.byte	0x01
	.zero		1


	//----- nvinfo : EIATTR_ANNOTATIONS
	.align		4
        /*0104*/ 	.byte	0x04, 0x55
        /*0106*/ 	.short	(.L_48 - .L_47)


	//   ....[0]....
.L_47:
        /*0108*/ 	.word	0x00000001
        /*010c*/ 	.byte	0xa0, 0x08, 0x00, 0x00, 0x01, 0x00, 0x00, 0x00, 0xe0, 0x1d, 0x00, 0x00, 0x01, 0x00, 0x00, 0x00
        /* <DEDUP_REMOVED lines=3579> */
        /*e0cc*/ 	.byte	0x40, 0x86, 0x03, 0x00, 0x01, 0x00, 0x00, 0x00, 0x50, 0x86, 0x03, 0x00


	//----- nvinfo : EIATTR_INT_WARP_WIDE_INSTR_OFFSETS
	.align		4
.L_48:
        /*e0d8*/ 	.byte	0x04, 0x31
        /*e0da*/ 	.short	(.L_50 - .L_49)


	//   ....[0]....
.L_49:
        /*e0dc*/ 	.word	0x00002420


	//   ....[1]....
        /*e0e0*/ 	.word	0x00002440


	//   ....[2]....
        /*e0e4*/ 	.word	0x00007d80


	//   ....[3]....
        /*e0e8*/ 	.word	0x0003af90


	//   ....[4]....
        /*e0ec*/ 	.word	0x0003afd0


	//----- nvinfo : EIATTR_COOP_GROUP_MASK_REGIDS
	.align		4
.L_50:
        /*e0f0*/ 	.byte	0x04, 0x29
        /*e0f2*/ 	.short	(.L_52 - .L_51)


	//   ....[0]....
.L_51:
        /*e0f4*/ 	.word	0xffffffff


	//   ....[1]....
        /*e0f8*/ 	.word	0xffffffff


	//   ....[2]....
        /*e0fc*/ 	.word	0xffffffff


	//   ....[3]....
        /*e100*/ 	.word	0xffffffff


	//----- nvinfo : EIATTR_COOP_GROUP_INSTR_OFFSETS
	.align		4
.L_52:
        /*e104*/ 	.byte	0x04, 0x28
        /*e106*/ 	.short	(.L_54 - .L_53)


	//   ....[0]....
.L_53:
        /*e108*/ 	.word	0x00000060


	//   ....[1]....
        /*e10c*/ 	.word	0x00000320


	//   ....[2]....
        /*e110*/ 	.word	0x0003ae10


	//   ....[3]....
        /*e114*/ 	.word	0x0003b080


	//----- nvinfo : EIATTR_VRC_CTA_INIT_COUNT
	.align		4
.L_54:
        /*e118*/ 	.byte	0x02, 0x4a
        /*e11a*/ 	.byte	0x80
	.zero		1


	//----- nvinfo : EIATTR_MBARRIER_INSTR_OFFSETS
	.align		4
        /*e11c*/ 	.byte	0x04, 0x39
        /*e11e*/ 	.short	(.L_56 - .L_55)


	//   ....[0]....
.L_55:
        /*e120*/ 	.word	0x00002890
        /*e124*/ 	.word	0x000000ff
        /*e128*/ 	.word	0x00000000
        /*e12c*/ 	.short	0x0100
        /*e12e*/ 	.byte	0x04
	.zero		1


	//   ....[1]....
        /*e130*/ 	.word	0x00007d90
        /*e134*/ 	.word	0x000000ff
        /*e138*/ 	.word	0x00044008
        /*e13c*/ 	.short	0x0100
        /*e13e*/ 	.byte	0x4c
	.zero		1


	//   ....[2]....
        /*e140*/ 	.word	0x0001e700
        /*e144*/ 	.word	0x000000ff
        /*e148*/ 	.word	0x00000000
        /*e14c*/ 	.short	0x010a
        /*e14e*/ 	.byte	0x04
	.zero		1


	//   ....[3]....
        /*e150*/ 	.word	0x000385d0
        /*e154*/ 	.word	0x000000ff
        /*e158*/ 	.word	0x00000000
        /*e15c*/ 	.short	0x010a
        /*e15e*/ 	.byte	0x04
	.zero		1


	//   ....[4]....
        /*e160*/ 	.word	0x00038670
        /*e164*/ 	.word	0x000000ff
        /*e168*/ 	.word	0x00044000
        /*e16c*/ 	.short	0x0108
        /*e16e*/ 	.byte	0x4c
	.zero		1


	//   ....[5]....
        /*e170*/ 	.word	0x00038690
        /*e174*/ 	.word	0x000000ff
        /*e178*/ 	.word	0x00044008
        /*e17c*/ 	.short	0x0108
        /*e17e*/ 	.byte	0x4c
	.zero		1


	//   ....[6]....
        /*e180*/ 	.word	0x0003b0a0
        /*e184*/ 	.word	0x000000ff
        /*e188*/ 	.word	0x00000000
        /*e18c*/ 	.short	0x010a
        /*e18e*/ 	.byte	0x04
	.zero		1


	//   ....[7]....
        /*e190*/ 	.word	0x0003b0d0
        /*e194*/ 	.word	0x000000ff
        /*e198*/ 	.word	0x00000000
        /*e19c*/ 	.short	0x010a
        /*e19e*/ 	.byte	0x04
	.zero		1


	//----- nvinfo : EIATTR_NUM_MBARRIERS
	.align		4
.L_56:
        /*e1a0*/ 	.byte	0x03, 0x38
        /*e1a2*/ 	.short	0x0002


	//----- nvinfo : EIATTR_EXIT_INSTR_OFFSETS
	.align		4
        /*e1a4*/ 	.byte	0x04, 0x1c
        /*e1a6*/ 	.short	(.L_58 - .L_57)


	//   ....[0]....
.L_57:
        /*e1a8*/ 	.word	0x0003b090


	//----- nvinfo : EIATTR_REQNTID
	.align		4
.L_58:
        /*e1ac*/ 	.byte	0x04, 0x10
        /*e1ae*/ 	.short	(.L_60 - .L_59)
.L_59:
        /*e1b0*/ 	.word	0x00000080
        /*e1b4*/ 	.word	0x00000001
        /*e1b8*/ 	.word	0x00000001


	//----- nvinfo : EIATTR_CRS_STACK_SIZE
	.align		4
.L_60:
        /*e1bc*/ 	.byte	0x04, 0x1e
        /*e1be*/ 	.short	(.L_62 - .L_61)
.L_61:
        /*e1c0*/ 	.word	0x00000000


	//----- nvinfo : EIATTR_CBANK_PARAM_SIZE
	.align		4
.L_62:
        /*e1c4*/ 	.byte	0x03, 0x19
        /*e1c6*/ 	.short	0x0050


	//----- nvinfo : EIATTR_PARAM_CBANK
	.align		4
        /*e1c8*/ 	.byte	0x04, 0x0a
        /*e1ca*/ 	.short	(.L_64 - .L_63)
	.align		4
.L_63:
        /*e1cc*/ 	.word	index@(.nv.constant0.matmul_kernel)
        /*e1d0*/ 	.short	0x0380
        /*e1d2*/ 	.short	0x0050


	//----- nvinfo : EIATTR_SW_WAR
	.align		4
.L_64:
        /*e1d4*/ 	.byte	0x04, 0x36
        /*e1d6*/ 	.short	(.L_66 - .L_65)
.L_65:
        /*e1d8*/ 	.word	0x00000008
.L_66:


//--------------------- .nv.compat                --------------------------
	.section	.nv.compat,"",@"SHT_CUDA_COMPAT_INFO"
	.align	4
        /*0000*/ 	.byte	0x02, 0x02, 0x02, 0x00, 0x02, 0x05, 0x05, 0x00, 0x02, 0x03, 0x00, 0x00, 0x02, 0x06, 0x01, 0x00


//--------------------- .nv.callgraph             --------------------------
	.section	.nv.callgraph,"",@"SHT_CUDA_CALLGRAPH"
	.align	4
	.sectionentsize	8
	.align		4
        /*0000*/ 	.word	0x00000000
	.align		4
        /*0004*/ 	.word	0xffffffff
	.align		4
        /*0008*/ 	.word	0x00000000
	.align		4
        /*000c*/ 	.word	0xfffffffe
	.align		4
        /*0010*/ 	.word	0x00000000
	.align		4
        /*0014*/ 	.word	0xfffffffd
	.align		4
        /*0018*/ 	.word	0x00000000
	.align		4
        /*001c*/ 	.word	0xfffffffc


//--------------------- .text.matmul_kernel       --------------------------
	.section	.text.matmul_kernel,"ax",@progbits
	.align	128
        .global         matmul_kernel
        .type           matmul_kernel,@function
        .size           matmul_kernel,(.L_x_20 - matmul_kernel)
        .other          matmul_kernel,@"STO_CUDA_ENTRY STV_DEFAULT"
matmul_kernel:
.text.matmul_kernel:
[----:B------:R-:W0:Y:S01]  /*0000*/  LDC R1, c[0x0][0x37c] ;  /* 0x0000df00ff017b82 */ /* 0x000e220000000800 */
[----:B------:R-:W1:Y:S01]  /*0010*/  S2R R0, SR_TID.X ;  /* 0x0000000000007919 */ /* 0x000e620000002100 */
[----:B0-----:R-:W-:Y:S01]  /*0020*/  VIADD R1, R1, 0xffffda08 ;  /* 0xffffda0801017836 */ /* 0x001fe20000000000 */
[----:B-1----:R-:W-:-:S13]  /*0030*/  ISETP.GE.U32.AND P3, PT, R0, 0x20, PT ;  /* 0x000000200000780c */ /* 0x002fda0003f66070 */
[----:B------:R-:W-:Y:S05]  /*0040*/  @P3 BRA `(.L_x_0) ;  /* 0x0000000000b83947 */ /* 0x000fea0003800000 */
[----:B------:R-:W0:Y:S01]  /*0050*/  S2R R7, SR_CgaCtaId ;  /* 0x0000000000077919 */ /* 0x000e220000008800 */
[----:B------:R-:W-:Y:S01]  /*0060*/  NOP ;  /* 0x0000000000007918 */ /* 0x000fe20000000000 */
[----:B------:R-:W-:-:S04]  /*0070*/  MOV R0, 0x40 ;  /* 0x0000004000007802 */ /* 0x000fc80000000f00 */
[----:B0-----:R-:W-:Y:S02]  /*0080*/  LEA R2, R7, R0, 0x18 ;  /* 0x0000000007027211 */ /* 0x001fe400078ec0ff */
[----:B------:R-:W-:-:S04]  /*0090*/  MOV R0, 0x400 ;  /* 0x0000040000007802 */ /* 0x000fc80000000f00 */
[----:B------:R-:W0:Y:S01]  /*00a0*/  LDS.U8 R2, [R2] ;  /* 0x0000000002027984 */ /* 0x000e220000000000 */
[----:B------:R-:W-:Y:S02]  /*00b0*/  LEA R0, R7, R0, 0x18 ;  /* 0x0000000007007211 */ /* 0x000fe400078ec0ff */
[----:B0-----:R-:W-:-:S13]  /*00c0*/  ISETP.NE.AND P0, PT, R2, RZ, PT ;  /* 0x000000ff0200720c */ /* 0x001fda0003f05270 */
[----:B------:R-:W-:Y:S05]  /*00d0*/  @P0 BRA `(.L_x_1) ;  /* 0x00000000007c0947 */ /* 0x000fea0003800000 */
[----:B------:R-:W-:-:S13]  /*00e0*/  ELECT P0, URZ, PT ;  /* 0x0000000000ff782f */ /* 0x000fda0003800000 */
[----:B------:R-:W-:Y:S05]  /*00f0*/  @!P0 BRA `(.L_x_2) ;  /* 0x0000000000848947 */ /* 0x000fea0003800000 */
[----:B------:R-:W-:Y:S01]  /*0100*/  UMOV UR4, 0x4 ;  /* 0x0000000400047882 */ /* 0x000fe20000000000 */
[----:B------:R-:W-:Y:S02]  /*0110*/  IMAD.MOV.U32 R9, RZ, RZ, 0x1 ;  /* 0x00000001ff097424 */ /* 0x000fe400078e00ff */
[----:B------:R-:W-:Y:S02]  /*0120*/  IMAD.MOV.U32 R3, RZ, RZ, 0xf ;  /* 0x0000000fff037424 */ /* 0x000fe400078e00ff */
[----:B------:R-:W-:Y:S04]  /*0130*/  DEPBAR.LE SB0, 0x36 ;  /* 0x00008d800000791a */ /* 0x000fe80000000000 */
[----:B------:R-:W0:Y:S02]  /*0140*/  UTCATOMSWS.FIND_AND_SET.ALIGN UP0, UR4, UR4 ;  /* 0x00000004000475e3 */ /* 0x000e240008000800 */
[----:B0-----:R-:W-:-:S04]  /*0150*/  PLOP3.LUT P0, PT, PT, PT, UP0, 0x80, 0x8 ;  /* 0x000000000008781c */ /* 0x001fc80003f0f008 */
[----:B------:R-:W-:-:S04]  /*0160*/  SEL R2, RZ, 0xffffffff, !P0 ;  /* 0xffffffffff027807 */ /* 0x000fc80004000000 */
[----:B------:R-:W-:Y:S01]  /*0170*/  ISETP.NE.AND P0, PT, R2, RZ, PT ;  /* 0x000000ff0200720c */ /* 0x000fe20003f05270 */
[----:B------:R-:W-:-:S12]  /*0180*/  IMAD.U32 R2, RZ, RZ, UR4 ;  /* 0x00000004ff027e24 */ /* 0x000fd8000f8e00ff */
[----:B------:R-:W-:Y:S05]  /*0190*/  @P0 BRA `(.L_x_3) ;  /* 0x0000000000240947 */ /* 0x000fea0003800000 */
.L_x_4:
[----:B------:R-:W-:Y:S05]  /*01a0*/  NANOSLEEP 0x64 ;  /* 0x000000640000795d */ /* 0x000fea0003800000 */
[----:B------:R-:W-:-:S05]  /*01b0*/  UMOV UR4, 0x4 ;  /* 0x0000000400047882 */ /* 0x000fca0000000000 */
[----:B------:R-:W-:Y:S04]  /*01c0*/  DEPBAR.LE SB0, 0x36 ;  /* 0x00008d800000791a */ /* 0x000fe80000000000 */
[----:B------:R-:W0:Y:S02]  /*01d0*/  UTCATOMSWS.FIND_AND_SET.ALIGN UP0, UR4, UR4 ;  /* 0x00000004000475e3 */ /* 0x000e240008000800 */
[----:B0-----:R-:W-:-:S04]  /*01e0*/  PLOP3.LUT P0, PT, PT, PT, UP0, 0x80, 0x8 ;  /* 0x000000000008781c */ /* 0x001fc80003f0f008 */
[----:B------:R-:W-:-:S04]  /*01f0*/  SEL R2, RZ, 0xffffffff, !P0 ;  /* 0xffffffffff027807 */ /* 0x000fc80004000000 */
[----:B------:R-:W-:Y:S01]  /*0200*/  ISETP.NE.AND P0, PT, R2, RZ, PT ;  /* 0x000000ff0200720c */ /* 0x000fe20003f05270 */
[----:B------:R-:W-:-:S12]  /*0210*/  IMAD.U32 R2, RZ, RZ, UR4 ;  /* 0x00000004ff027e24 */ /* 0x000fd8000f8e00ff */
[----:B------:R-:W-:Y:S05]  /*0220*/  @!P0 BRA `(.L_x_4) ;  /* 0xfffffffc00dc8947 */ /* 0x000fea000383ffff */
.L_x_3:
[C---:B------:R-:W-:Y:S01]  /*0230*/  VIADD R4, R2.reuse, 0x10 ;  /* 0x0000001002047836 */ /* 0x040fe20000000000 */
[----:B------:R-:W-:Y:S02]  /*0240*/  SHF.L.U32 R3, R3, R2, RZ ;  /* 0x0000000203037219 */ /* 0x000fe400000006ff */
[----:B------:R-:W-:Y:S02]  /*0250*/  MOV R5, 0x50 ;  /* 0x0000005000057802 */ /* 0x000fe40000000f00 */
[----:B------:R-:W-:Y:S02]  /*0260*/  SHF.L.U32 R4, R9, R4, RZ ;  /* 0x0000000409047219 */ /* 0x000fe400000006ff */
[----:B------:R-:W-:Y:S01]  /*0270*/  LEA R6, R7, R5, 0x18 ;  /* 0x0000000507067211 */ /* 0x000fe200078ec0ff */
[----:B------:R-:W-:Y:S01]  /*0280*/  IMAD.SHL.U32 R5, R2, 0x20, RZ ;  /* 0x0000002002057824 */ /* 0x000fe200078e00ff */
[----:B------:R-:W-:-:S05]  /*0290*/  LOP3.LUT R3, R4, R3, RZ, 0xfc, !PT ;  /* 0x0000000304037212 */ /* 0x000fca00078efcff */
[----:B------:R0:W-:Y:S04]  /*02a0*/  ATOMS.OR RZ, [R6], R3 ;  /* 0x0000000306ff738c */ /* 0x0001e80003000000 */
[----:B------:R0:W-:Y:S01]  /*02b0*/  STS [R0], R5 ;  /* 0x0000000500007388 */ /* 0x0001e20000000800 */
[----:B------:R-:W-:Y:S05]  /*02c0*/  BRA `(.L_x_2) ;  /* 0x0000000000107947 */ /* 0x000fea0003800000 */
.L_x_1:
[----:B------:R-:W-:Y:S01]  /*02d0*/  IMAD.MOV.U32 R3, RZ, RZ, -0x1 ;  /* 0xffffffffff037424 */ /* 0x000fe200078e00ff */
[----:B------:R-:W-:-:S04]  /*02e0*/  MOV R2, 0x310 ;  /* 0x0000031000027802 */ /* 0x000fc80000000f00 */
[----:B------:R0:W-:Y:S03]  /*02f0*/  STS [R0], R3 ;  /* 0x0000000300007388 */ /* 0x0001e60000000800 */
[----:B0-----:R-:W-:Y:S05]  /*0300*/  CALL.REL.NOINC `($__internal_1_$__cuda_sm10x_tcgen05_guardrail_trap_phase_invalid_during_alloc) ;  /* 0x000003ac00887944 */ /* 0x001fea0003c00000 */
.L_x_2:
[----:B------:R-:W-:Y:S05]  /*0310*/  WARPSYNC.ALL ;  /* 0x0000000000007948 */ /* 0x000fea0003800000 */
[----:B------:R-:W-:Y:S01]  /*0320*/  NOP ;  /* 0x0000000000007918 */ /* 0x000fe20000000000 */
.L_x_0:
[----:B0-----:R-:W0:Y:S01]  /*0330*/  LDC.64 R2, c[0x0][0x398] ;  /* 0x0000e600ff027b82 */ /* 0x001e220000000a00 */
[----:B------:R-:W1:Y:S01]  /*0340*/  S2R R7, SR_CTAID.X ;  /* 0x0000000000077919 */ /* 0x000e620000002500 */
[----:B------:R-:W2:Y:S06]  /*0350*/  S2R R32, SR_TID.X ;  /* 0x0000000000207919 */ /* 0x000eac0000002100 */
[----:B------:R-:W3:Y:S01]  /*0360*/  S2UR UR4, SR_CgaCtaId ;  /* 0x00000000000479c3 */ /* 0x000ee20000008800 */
[----:B0-----:R-:W-:Y:S01]  /*0370*/  VIADD R0, R3, 0x1f ;  /* 0x0000001f03007836 */ /* 0x001fe20000000000 */
[----:B------:R-:W-:-:S04]  /*0380*/  IABS R13, R2 ;  /* 0x00000002000d7213 */ /* 0x000fc80000000000 */
[----:B------:R-:W-:-:S04]  /*0390*/  SHF.R.S32.HI R5, RZ, 0x1f, R0 ;  /* 0x0000001fff057819 */ /* 0x000fc80000011400 */
[----:B------:R-:W-:Y:S02]  /*03a0*/  LEA.HI R5, R5, R0, RZ, 0x5 ;  /* 0x0000000005057211 */ /* 0x000fe400078f28ff */
[----:B-1----:R-:W-:Y:S02]  /*03b0*/  IABS R10, R7 ;  /* 0x00000007000a7213 */ /* 0x002fe40000000000 */
[----:B------:R-:W-:Y:S02]  /*03c0*/  SHF.R.S32.HI R5, RZ, 0x5, R5 ;  /* 0x00000005ff057819 */ /* 0x000fe40000011405 */
[----:B--2---:R-:W-:Y:S02]  /*03d0*/  SHF.R.U32.HI R17, RZ, 0x5, R32 ;  /* 0x00000005ff117819 */ /* 0x004fe40000011620 */
[----:B------:R-:W-:Y:S01]  /*03e0*/  LOP3.LUT R164, R32, 0x7f, RZ, 0xc0, !PT ;  /* 0x0000007f20a47812 */ /* 0x000fe200078ec0ff */
[----:B------:R-:W-:-:S05]  /*03f0*/  IMAD.SHL.U32 R6, R5, 0x8, RZ ;  /* 0x0000000805067824 */ /* 0x000fca00078e00ff */
[-C--:B------:R-:W-:Y:S02]  /*0400*/  IABS R9, R6.reuse ;  /* 0x0000000600097213 */ /* 0x080fe40000000000 */
[----:B------:R-:W-:Y:S02]  /*0410*/  IABS R12, R6 ;  /* 0x00000006000c7213 */ /* 0x000fe40000000000 */
[----:B------:R-:W0:Y:S08]  /*0420*/  I2F.RP R0, R9 ;  /* 0x0000000900007306 */ /* 0x000e300000209400 */
[----:B0-----:R-:W0:Y:S02]  /*0430*/  MUFU.RCP R0, R0 ;  /* 0x0000000000007308 */ /* 0x001e240000001000 */
[----:B0-----:R-:W-:-:S02]  /*0440*/  VIADD R4, R0, 0xffffffe ;  /* 0x0ffffffe00047836 */ /* 0x001fc40000000000 */
[----:B------:R-:W-:-:S04]  /*0450*/  IMAD.MOV R0, RZ, RZ, -R12 ;  /* 0x000000ffff007224 */ /* 0x000fc800078e0a0c */
[----:B------:R0:W1:Y:S02]  /*0460*/  F2I.FTZ.U32.TRUNC.NTZ R5, R4 ;  /* 0x0000000400057305 */ /* 0x000064000021f000 */
[----:B0-----:R-:W-:Y:S02]  /*0470*/  IMAD.MOV.U32 R4, RZ, RZ, RZ ;  /* 0x000000ffff047224 */ /* 0x001fe400078e00ff */
[----:B-1----:R-:W-:-:S04]  /*0480*/  IMAD.MOV R8, RZ, RZ, -R5 ;  /* 0x000000ffff087224 */ /* 0x002fc800078e0a05 */
[----:B------:R-:W-:Y:S02]  /*0490*/  IMAD R11, R8, R9, RZ ;  /* 0x00000009080b7224 */ /* 0x000fe400078e02ff */
[----:B------:R-:W-:Y:S02]  /*04a0*/  IMAD.MOV.U32 R8, RZ, RZ, R10 ;  /* 0x000000ffff087224 */ /* 0x000fe400078e000a */
[----:B------:R-:W-:-:S06]  /*04b0*/  IMAD.HI.U32 R5, R5, R11, R4 ;  /* 0x0000000b05057227 */ /* 0x000fcc00078e0004 */
[----:B------:R-:W-:-:S04]  /*04c0*/  IMAD.HI.U32 R5, R5, R8, RZ ;  /* 0x0000000805057227 */ /* 0x000fc800078e00ff */
[----:B------:R-:W-:Y:S01]  /*04d0*/  IMAD R0, R5, R0, R8 ;  /* 0x0000000005007224 */ /* 0x000fe200078e0208 */
[----:B------:R-:W-:Y:S04]  /*04e0*/  BAR.SYNC.DEFER_BLOCKING 0x0 ;  /* 0x0000000000007b1d */ /* 0x000fe80000010000 */
[----:B------:R-:W-:-:S13]  /*04f0*/  ISETP.GT.U32.AND P1, PT, R9, R0, PT ;  /* 0x000000000900720c */ /* 0x000fda0003f24070 */
[----:B------:R-:W-:Y:S02]  /*0500*/  @!P1 IMAD.IADD R0, R0, 0x1, -R9 ;  /* 0x0000000100009824 */ /* 0x000fe400078e0a09 */
[----:B------:R-:W-:Y:S01]  /*0510*/  @!P1 VIADD R5, R5, 0x1 ;  /* 0x0000000105059836 */ /* 0x000fe20000000000 */
[----:B------:R-:W-:Y:S02]  /*0520*/  ISETP.NE.AND P1, PT, R6, RZ, PT ;  /* 0x000000ff0600720c */ /* 0x000fe40003f25270 */
[----:B------:R-:W-:Y:S02]  /*0530*/  ISETP.GE.U32.AND P0, PT, R0, R9, PT ;  /* 0x000000090000720c */ /* 0x000fe40003f06070 */
[----:B------:R-:W-:-:S04]  /*0540*/  LOP3.LUT R0, R7, R6, RZ, 0x3c, !PT ;  /* 0x0000000607007212 */ /* 0x000fc800078e3cff */
[----:B------:R-:W-:Y:S01]  /*0550*/  ISETP.GE.AND P2, PT, R0, RZ, PT ;  /* 0x000000ff0000720c */ /* 0x000fe20003f46270 */
[----:B------:R-:W-:-:S06]  /*0560*/  VIADD R0, R2, 0x1ff ;  /* 0x000001ff02007836 */ /* 0x000fcc0000000000 */
[----:B------:R-:W-:-:S04]  /*0570*/  @P0 VIADD R5, R5, 0x1 ;  /* 0x0000000105050836 */ /* 0x000fc80000000000 */
[----:B------:R-:W-:Y:S01]  /*0580*/  IMAD.MOV.U32 R4, RZ, RZ, R5 ;  /* 0x000000ffff047224 */ /* 0x000fe200078e0005 */
[----:B------:R-:W-:-:S03]  /*0590*/  SHF.R.S32.HI R5, RZ, 0x1f, R0 ;  /* 0x0000001fff057819 */ /* 0x000fc60000011400 */
[----:B------:R-:W-:Y:S01]  /*05a0*/  @!P2 IMAD.MOV R4, RZ, RZ, -R4 ;  /* 0x000000ffff04a224 */ /* 0x000fe200078e0a04 */
[----:B------:R-:W-:Y:S02]  /*05b0*/  @!P1 LOP3.LUT R4, RZ, R6, RZ, 0x33, !PT ;  /* 0x00000006ff049212 */ /* 0x000fe400078e33ff */
[----:B------:R-:W-:-:S03]  /*05c0*/  LEA.HI R5, R5, R0, RZ, 0x9 ;  /* 0x0000000005057211 */ /* 0x000fc600078f48ff */
[----:B------:R-:W-:Y:S02]  /*05d0*/  IMAD.SHL.U32 R12, R4, 0x8, RZ ;  /* 0x00000008040c7824 */ /* 0x000fe400078e00ff */
[----:B------:R-:W-:-:S03]  /*05e0*/  IMAD.MOV R4, RZ, RZ, -R4 ;  /* 0x000000ffff047224 */ /* 0x000fc600078e0a04 */
[----:B------:R-:W-:Y:S01]  /*05f0*/  LEA.HI.SX32 R5, R5, -R12, 0x17 ;  /* 0x8000000c05057211 */ /* 0x000fe200078fbaff */
[----:B------:R-:W-:Y:S02]  /*0600*/  IMAD R18, R6, R4, R7 ;  /* 0x0000000406127224 */ /* 0x000fe400078e0207 */
[----:B------:R-:W-:Y:S01]  /*0610*/  IMAD.MOV.U32 R4, RZ, RZ, RZ ;  /* 0x000000ffff047224 */ /* 0x000fe200078e00ff */
[----:B------:R-:W-:Y:S02]  /*0620*/  VIMNMX R19, PT, PT, R5, 0x8, PT ;  /* 0x0000000805137848 */ /* 0x000fe40003fe0100 */
[----:B------:R-:W-:Y:S02]  /*0630*/  IABS R6, R18 ;  /* 0x0000001200067213 */ /* 0x000fe40000000000 */
[----:B------:R-:W-:-:S04]  /*0640*/  IABS R8, R19 ;  /* 0x0000001300087213 */ /* 0x000fc80000000000 */
[----:B------:R-:W0:Y:S08]  /*0650*/  I2F.RP R0, R8 ;  /* 0x0000000800007306 */ /* 0x000e300000209400 */
[----:B0-----:R-:W0:Y:S02]  /*0660*/  MUFU.RCP R0, R0 ;  /* 0x0000000000007308 */ /* 0x001e240000001000 */
[----:B0-----:R-:W-:Y:S01]  /*0670*/  VIADD R5, R0, 0xffffffe ;  /* 0x0ffffffe00057836 */ /* 0x001fe20000000000 */
[----:B------:R-:W-:-:S05]  /*0680*/  IABS R0, R3 ;  /* 0x0000000300007213 */ /* 0x000fca0000000000 */
[----:B------:R-:W0:Y:S02]  /*0690*/  F2I.FTZ.U32.TRUNC.NTZ R5, R5 ;  /* 0x0000000500057305 */ /* 0x000e24000021f000 */
[----:B0-----:R-:W-:-:S04]  /*06a0*/  IMAD.MOV R9, RZ, RZ, -R5 ;  /* 0x000000ffff097224 */ /* 0x001fc800078e0a05 */
[----:B------:R-:W-:Y:S01]  /*06b0*/  IMAD R7, R9, R8, RZ ;  /* 0x0000000809077224 */ /* 0x000fe200078e02ff */
[----:B------:R-:W-:-:S03]  /*06c0*/  IABS R9, R19 ;  /* 0x0000001300097213 */ /* 0x000fc60000000000 */
[----:B------:R-:W-:-:S04]  /*06d0*/  IMAD.HI.U32 R4, R5, R7, R4 ;  /* 0x0000000705047227 */ /* 0x000fc800078e0004 */
[----:B------:R-:W-:Y:S02]  /*06e0*/  IMAD.MOV.U32 R5, RZ, RZ, R6 ;  /* 0x000000ffff057224 */ /* 0x000fe400078e0006 */
[----:B------:R-:W-:Y:S01]  /*06f0*/  IMAD.MOV R7, RZ, RZ, -R9 ;  /* 0x000000ffff077224 */ /* 0x000fe200078e0a09 */
[----:B------:R-:W0:Y:S01]  /*0700*/  I2F.RP R6, R0 ;  /* 0x0000000000067306 */ /* 0x000e220000209400 */
[----:B------:R-:W-:-:S04]  /*0710*/  IMAD.HI.U32 R4, R4, R5, RZ ;  /* 0x0000000504047227 */ /* 0x000fc800078e00ff */
[----:B------:R-:W-:-:S05]  /*0720*/  IMAD R5, R4, R7, R5 ;  /* 0x0000000704057224 */ /* 0x000fca00078e0205 */
[----:B------:R-:W-:Y:S01]  /*0730*/  ISETP.GT.U32.AND P1, PT, R8, R5, PT ;  /* 0x000000050800720c */ /* 0x000fe20003f24070 */
[----:B0-----:R-:W0:-:S12]  /*0740*/  MUFU.RCP R6, R6 ;  /* 0x0000000600067308 */ /* 0x001e180000001000 */
[----:B------:R-:W-:Y:S02]  /*0750*/  @!P1 IMAD.IADD R5, R5, 0x1, -R8 ;  /* 0x0000000105059824 */ /* 0x000fe400078e0a08 */
[----:B------:R-:W-:Y:S01]  /*0760*/  @!P1 VIADD R4, R4, 0x1 ;  /* 0x0000000104049836 */ /* 0x000fe20000000000 */
[----:B------:R-:W-:Y:S02]  /*0770*/  ISETP.NE.AND P1, PT, R19, RZ, PT ;  /* 0x000000ff1300720c */ /* 0x000fe40003f25270 */
[----:B------:R-:W-:Y:S02]  /*0780*/  ISETP.GE.U32.AND P0, PT, R5, R8, PT ;  /* 0x000000080500720c */ /* 0x000fe40003f06070 */
[----:B------:R-:W-:Y:S01]  /*0790*/  LOP3.LUT R5, R18, R19, RZ, 0x3c, !PT ;  /* 0x0000001312057212 */ /* 0x000fe200078e3cff */
[----:B0-----:R-:W-:Y:S01]  /*07a0*/  VIADD R14, R6, 0xffffffe ;  /* 0x0ffffffe060e7836 */ /* 0x001fe20000000000 */
[----:B------:R-:W-:Y:S02]  /*07b0*/  MOV R8, 0x400 ;  /* 0x0000040000087802 */ /* 0x000fe40000000f00 */
[----:B------:R-:W-:Y:S01]  /*07c0*/  ISETP.GE.AND P2, PT, R5, RZ, PT ;  /* 0x000000ff0500720c */ /* 0x000fe20003f46270 */
[----:B------:R0:W1:Y:S01]  /*07d0*/  F2I.FTZ.U32.TRUNC.NTZ R15, R14 ;  /* 0x0000000e000f7305 */ /* 0x000062000021f000 */
[----:B------:R-:W-:-:S05]  /*07e0*/  R2UR UR76, R8 ;  /* 0x00000000084c72ca */ /* 0x000fca00000e0000 */
[----:B------:R-:W-:-:S04]  /*07f0*/  @P0 VIADD R4, R4, 0x1 ;  /* 0x0000000104040836 */ /* 0x000fc80000000000 */
[----:B------:R-:W-:Y:S02]  /*0800*/  IMAD.MOV.U32 R16, RZ, RZ, R4 ;  /* 0x000000ffff107224 */ /* 0x000fe400078e0004 */
[----:B------:R-:W2:Y:S01]  /*0810*/  I2F.RP R4, R13 ;  /* 0x0000000d00047306 */ /* 0x000ea20000209400 */
[----:B0-----:R-:W-:Y:S02]  /*0820*/  IMAD.MOV.U32 R14, RZ, RZ, RZ ;  /* 0x000000ffff0e7224 */ /* 0x001fe400078e00ff */
[----:B------:R-:W-:Y:S01]  /*0830*/  @!P2 IMAD.MOV R16, RZ, RZ, -R16 ;  /* 0x000000ffff10a224 */ /* 0x000fe200078e0a10 */
[----:B------:R-:W-:Y:S01]  /*0840*/  @!P1 LOP3.LUT R16, RZ, R19, RZ, 0x33, !PT ;  /* 0x00000013ff109212 */ /* 0x000fe200078e33ff */
[----:B-1----:R-:W-:Y:S01]  /*0850*/  IMAD.MOV R5, RZ, RZ, -R15 ;  /* 0x000000ffff057224 */ /* 0x002fe200078e0a0f */
[----:B---3--:R-:W-:-:S03]  /*0860*/  ULEA UR76, UR4, UR76, 0x18 ;  /* 0x0000004c044c7291 */ /* 0x008fc6000f8ec0ff */
[----:B------:R-:W-:Y:S02]  /*0870*/  IMAD.SHL.U32 R52, R16, 0x20, RZ ;  /* 0x0000002010347824 */ /* 0x000fe400078e00ff */
[----:B------:R-:W-:Y:S02]  /*0880*/  IMAD R5, R5, R0, RZ ;  /* 0x0000000005057224 */ /* 0x000fe400078e02ff */
[C---:B------:R-:W-:Y:S01]  /*0890*/  VIADD R22, R52.reuse, 0x1f ;  /* 0x0000001f34167836 */ /* 0x040fe20000000000 */
[----:B------:R0:W-:Y:S01]  /*08a0*/  STL [R1+0xe98], R52 ;  /* 0x000e983401007387 */ /* 0x0001e20000100800 */
[----:B------:R-:W-:Y:S01]  /*08b0*/  IMAD.HI.U32 R14, R15, R5, R14 ;  /* 0x000000050f0e7227 */ /* 0x000fe200078e000e */
[----:B--2---:R-:W1:Y:S02]  /*08c0*/  MUFU.RCP R4, R4 ;  /* 0x0000000400047308 */ /* 0x004e640000001000 */
[----:B------:R-:W-:Y:S01]  /*08d0*/  IABS R7, R22 ;  /* 0x0000001600077213 */ /* 0x000fe20000000000 */
[----:B------:R-:W-:Y:S01]  /*08e0*/  VIADD R20, R52, 0x1 ;  /* 0x0000000134147836 */ /* 0x000fe20000000000 */
[----:B------:R-:W-:Y:S01]  /*08f0*/  ISETP.GE.AND P4, PT, R22, RZ, PT ;  /* 0x000000ff1600720c */ /* 0x000fe20003f86270 */
[----:B------:R-:W-:-:S02]  /*0900*/  VIADD R21, R52, 0x2 ;  /* 0x0000000234157836 */ /* 0x000fc40000000000 */
[C---:B------:R-:W-:Y:S01]  /*0910*/  IMAD.HI.U32 R6, R14.reuse, R7, RZ ;  /* 0x000000070e067227 */ /* 0x040fe200078e00ff */
[----:B------:R-:W-:Y:S02]  /*0920*/  IABS R11, R20 ;  /* 0x00000014000b7213 */ /* 0x000fe40000000000 */
[----:B------:R-:W-:Y:S01]  /*0930*/  IABS R9, R21 ;  /* 0x0000001500097213 */ /* 0x000fe20000000000 */
[----:B------:R-:W-:Y:S02]  /*0940*/  IMAD.MOV R6, RZ, RZ, -R6 ;  /* 0x000000ffff067224 */ /* 0x000fe400078e0a06 */
[----:B------:R-:W-:-:S04]  /*0950*/  IMAD.HI.U32 R5, R14, R11, RZ ;  /* 0x0000000b0e057227 */ /* 0x000fc800078e00ff */
[----:B------:R-:W-:Y:S02]  /*0960*/  IMAD R64, R0, R6, R7 ;  /* 0x0000000600407224 */ /* 0x000fe400078e0207 */
[----:B------:R-:W-:Y:S02]  /*0970*/  IMAD.MOV R5, RZ, RZ, -R5 ;  /* 0x000000ffff057224 */ /* 0x000fe400078e0a05 */
[----:B-1----:R-:W-:Y:S01]  /*0980*/  VIADD R4, R4, 0xffffffe ;  /* 0x0ffffffe04047836 */ /* 0x002fe20000000000 */
[----:B------:R-:W-:Y:S01]  /*0990*/  ISETP.GT.U32.AND P2, PT, R0, R64, PT ;  /* 0x000000400000720c */ /* 0x000fe20003f44070 */
[----:B------:R-:W-:Y:S02]  /*09a0*/  VIADD R23, R52, 0x3 ;  /* 0x0000000334177836 */ /* 0x000fe40000000000 */
[----:B------:R-:W-:-:S03]  /*09b0*/  IMAD.HI.U32 R6, R14, R9, RZ ;  /* 0x000000090e067227 */ /* 0x000fc600078e00ff */
[----:B------:R-:W-:Y:S01]  /*09c0*/  IABS R15, R23 ;  /* 0x00000017000f7213 */ /* 0x000fe20000000000 */
[----:B------:R-:W-:Y:S02]  /*09d0*/  IMAD R11, R0, R5, R11 ;  /* 0x00000005000b7224 */ /* 0x000fe400078e020b */
[----:B------:R-:W-:Y:S01]  /*09e0*/  VIADD R24, R52, 0x4 ;  /* 0x0000000434187836 */ /* 0x000fe20000000000 */
[----:B------:R1:W2:Y:S01]  /*09f0*/  F2I.FTZ.U32.TRUNC.NTZ R5, R4 ;  /* 0x0000000400057305 */ /* 0x0002a2000021f000 */
[----:B------:R-:W-:Y:S01]  /*0a00*/  IMAD.MOV R10, RZ, RZ, -R6 ;  /* 0x000000ffff0a7224 */ /* 0x000fe200078e0a06 */
[C---:B------:R-:W-:Y:S01]  /*0a10*/  ISETP.GT.U32.AND P0, PT, R0.reuse, R11, PT ;  /* 0x0000000b0000720c */ /* 0x040fe20003f04070 */
[----:B------:R-:W-:Y:S01]  /*0a20*/  IMAD.SHL.U32 R7, R17, 0x200000, RZ ;  /* 0x0020000011077824 */ /* 0x000fe200078e00ff */
[----:B------:R-:W-:Y:S01]  /*0a30*/  IABS R17, R24 ;  /* 0x0000001800117213 */ /* 0x000fe20000000000 */
[----:B------:R-:W-:Y:S02]  /*0a40*/  IMAD R10, R0, R10, R9 ;  /* 0x0000000a000a7224 */ /* 0x000fe400078e0209 */
[----:B------:R-:W-:Y:S01]  /*0a50*/  IMAD.HI.U32 R6, R14, R15, RZ ;  /* 0x0000000f0e067227 */ /* 0x000fe200078e00ff */
[----:B------:R-:W-:-:S02]  /*0a60*/  LOP3.LUT R7, R7, 0x600000, RZ, 0xc0, !PT ;  /* 0x0060000007077812 */ /* 0x000fc400078ec0ff */
[----:B------:R-:W-:Y:S01]  /*0a70*/  ISETP.GT.U32.AND P1, PT, R0, R10, PT ;  /* 0x0000000a0000720c */ /* 0x000fe20003f24070 */
[----:B------:R-:W-:Y:S01]  /*0a80*/  @!P2 IMAD.IADD R64, R64, 0x1, -R0 ;  /* 0x000000014040a824 */ /* 0x000fe200078e0a00 */
[----:B------:R-:W-:Y:S01]  /*0a90*/  R2UR UR8, R7 ;  /* 0x00000000070872ca */ /* 0x000fe200000e0000 */
[----:B-1----:R-:W-:-:S03]  /*0aa0*/  IMAD.HI.U32 R4, R14, R17, RZ ;  /* 0x000000110e047227 */ /* 0x002fc600078e00ff */
[C---:B------:R-:W-:Y:S01]  /*0ab0*/  ISETP.GT.U32.AND P2, PT, R0.reuse, R64, PT ;  /* 0x000000400000720c */ /* 0x040fe20003f44070 */
[----:B------:R-:W-:Y:S02]  /*0ac0*/  IMAD.MOV R6, RZ, RZ, -R6 ;  /* 0x000000ffff067224 */ /* 0x000fe400078e0a06 */
[----:B------:R-:W-:Y:S02]  /*0ad0*/  IMAD.MOV R4, RZ, RZ, -R4 ;  /* 0x000000ffff047224 */ /* 0x000fe400078e0a04 */
[----:B--2---:R-:W-:Y:S02]  /*0ae0*/  IMAD.MOV R7, RZ, RZ, -R5 ;  /* 0x000000ffff077224 */ /* 0x004fe400078e0a05 */
[C---:B------:R-:W-:Y:S02]  /*0af0*/  IMAD R9, R0.reuse, R6, R15 ;  /* 0x0000000600097224 */ /* 0x040fe400078e020f */
[----:B------:R-:W-:Y:S02]  /*0b00*/  IMAD R8, R0, R4, R17 ;  /* 0x0000000400087224 */ /* 0x000fe400078e0211 */
[----:B------:R-:W-:-:S02]  /*0b10*/  VIADD R17, R52, 0x5 ;  /* 0x0000000534117836 */ /* 0x000fc40000000000 */
[--C-:B------:R-:W-:Y:S01]  /*0b20*/  @!P0 IMAD.IADD R11, R11, 0x1, -R0.reuse ;  /* 0x000000010b0b8824 */ /* 0x100fe200078e0a00 */
[C---:B------:R-:W-:Y:S01]  /*0b30*/  ISETP.GT.U32.AND P0, PT, R0.reuse, R9, PT ;  /* 0x000000090000720c */ /* 0x040fe20003f04070 */
[----:B------:R-:W-:Y:S01]  /*0b40*/  IMAD.MOV.U32 R6, RZ, RZ, R7 ;  /* 0x000000ffff067224 */ /* 0x000fe200078e0007 */
[----:B------:R-:W-:Y:S01]  /*0b50*/  IABS R7, R17 ;  /* 0x0000001100077213 */ /* 0x000fe20000000000 */
[----:B------:R-:W-:Y:S01]  /*0b60*/  IMAD.MOV.U32 R4, RZ, RZ, RZ ;  /* 0x000000ffff047224 */ /* 0x000fe200078e00ff */
[----:B------:R-:W-:Y:S01]  /*0b70*/  ISETP.GT.U32.AND P6, PT, R0, R11, PT ;  /* 0x0000000b0000720c */ /* 0x000fe20003fc4070 */
[----:B------:R-:W-:Y:S02]  /*0b80*/  IMAD R15, R6, R13, RZ ;  /* 0x0000000d060f7224 */ /* 0x000fe400078e02ff */
[--C-:B------:R-:W-:Y:S01]  /*0b90*/  @!P1 IMAD.IADD R10, R10, 0x1, -R0.reuse ;  /* 0x000000010a0a9824 */ /* 0x100fe200078e0a00 */
[----:B------:R-:W-:Y:S01]  /*0ba0*/  ISETP.GT.U32.AND P1, PT, R0, R8, PT ;  /* 0x000000080000720c */ /* 0x000fe20003f24070 */
[----:B------:R-:W-:Y:S01]  /*0bb0*/  @!P2 IMAD.IADD R64, R64, 0x1, -R0 ;  /* 0x000000014040a824 */ /* 0x000fe200078e0a00 */
[----:B------:R-:W-:Y:S01]  /*0bc0*/  ISETP.GE.AND P2, PT, R20, RZ, PT ;  /* 0x000000ff1400720c */ /* 0x000fe20003f46270 */
[----:B------:R-:W-:Y:S01]  /*0bd0*/  IMAD.HI.U32 R15, R5, R15, R4 ;  /* 0x0000000f050f7227 */ /* 0x000fe200078e0004 */
[----:B------:R-:W-:-:S03]  /*0be0*/  ISETP.GT.U32.AND P5, PT, R0, R10, PT ;  /* 0x0000000a0000720c */ /* 0x000fc60003fa4070 */
[----:B------:R-:W-:-:S04]  /*0bf0*/  IMAD.HI.U32 R4, R14, R7, RZ ;  /* 0x000000070e047227 */ /* 0x000fc800078e00ff */
[----:B------:R-:W-:Y:S02]  /*0c00*/  IMAD.MOV R4, RZ, RZ, -R4 ;  /* 0x000000ffff047224 */ /* 0x000fe400078e0a04 */
[--C-:B------:R-:W-:Y:S01]  /*0c10*/  @!P0 IMAD.IADD R9, R9, 0x1, -R0.reuse ;  /* 0x0000000109098824 */ /* 0x100fe200078e0a00 */
[----:B------:R-:W-:Y:S01]  /*0c20*/  ISETP.GE.AND P0, PT, R23, RZ, PT ;  /* 0x000000ff1700720c */ /* 0x000fe20003f06270 */
[--C-:B------:R-:W-:Y:S01]  /*0c30*/  @!P6 IMAD.IADD R11, R11, 0x1, -R0.reuse ;  /* 0x000000010b0be824 */ /* 0x100fe200078e0a00 */
[----:B------:R-:W-:Y:S01]  /*0c40*/  ISETP.GE.AND P6, PT, R21, RZ, PT ;  /* 0x000000ff1500720c */ /* 0x000fe20003fc6270 */
[----:B------:R-:W-:Y:S02]  /*0c50*/  IMAD R7, R0, R4, R7 ;  /* 0x0000000400077224 */ /* 0x000fe400078e0207 */
[--C-:B------:R-:W-:Y:S01]  /*0c60*/  @!P1 IMAD.IADD R8, R8, 0x1, -R0.reuse ;  /* 0x0000000108089824 */ /* 0x100fe200078e0a00 */
[C---:B------:R-:W-:Y:S01]  /*0c70*/  ISETP.GT.U32.AND P1, PT, R0.reuse, R9, PT ;  /* 0x000000090000720c */ /* 0x040fe20003f24070 */
[----:B------:R-:W-:Y:S01]  /*0c80*/  @!P2 IMAD.MOV R11, RZ, RZ, -R11 ;  /* 0x000000ffff0ba224 */ /* 0x000fe200078e0a0b */
[----:B------:R-:W-:Y:S01]  /*0c90*/  ISETP.GT.U32.AND P2, PT, R0, R7, PT ;  /* 0x000000070000720c */ /* 0x000fe20003f44070 */
[----:B------:R-:W-:Y:S01]  /*0ca0*/  @!P5 IMAD.IADD R10, R10, 0x1, -R0 ;  /* 0x000000010a0ad824 */ /* 0x000fe200078e0a00 */
[----:B------:R-:W-:Y:S01]  /*0cb0*/  ISETP.GT.U32.AND P5, PT, R0, R8, PT ;  /* 0x000000080000720c */ /* 0x000fe20003fa4070 */
[----:B------:R-:W-:-:S02]  /*0cc0*/  VIADD R4, R52, 0x6 ;  /* 0x0000000634047836 */ /* 0x000fc40000000000 */
[----:B------:R-:W-:Y:S02]  /*0cd0*/  IMAD.MOV R16, RZ, RZ, -R16 ;  /* 0x000000ffff107224 */ /* 0x000fe400078e0a10 */
[----:B------:R-:W-:Y:S01]  /*0ce0*/  @!P6 IMAD.MOV R10, RZ, RZ, -R10 ;  /* 0x000000ffff0ae224 */ /* 0x000fe200078e0a0a */
[----:B------:R-:W-:Y:S01]  /*0cf0*/  IABS R5, R4 ;  /* 0x0000000400057213 */ /* 0x000fe20000000000 */
[----:B------:R-:W-:Y:S01]  /*0d00*/  VIADD R6, R52, 0x8 ;  /* 0x0000000834067836 */ /* 0x000fe20000000000 */
[----:B------:R-:W-:Y:S01]  /*0d10*/  ISETP.GE.AND P6, PT, R17, RZ, PT ;  /* 0x000000ff1100720c */ /* 0x000fe20003fc6270 */
[--C-:B------:R-:W-:Y:S01]  /*0d20*/  @!P1 IMAD.IADD R9, R9, 0x1, -R0.reuse ;  /* 0x0000000109099824 */ /* 0x100fe200078e0a00 */
[----:B------:R-:W-:Y:S01]  /*0d30*/  ISETP.GE.AND P1, PT, R4, RZ, PT ;  /* 0x000000ff0400720c */ /* 0x000fe20003f26270 */
[----:B------:R-:W-:Y:S02]  /*0d40*/  VIADD R4, R52, 0x7 ;  /* 0x0000000734047836 */ /* 0x000fe40000000000 */
[----:B------:R-:W-:-:S02]  /*0d50*/  @!P2 IMAD.IADD R7, R7, 0x1, -R0 ;  /* 0x000000010707a824 */ /* 0x000fc400078e0a00 */
[----:B------:R-:W-:Y:S01]  /*0d60*/  @!P5 IMAD.IADD R8, R8, 0x1, -R0 ;  /* 0x000000010808d824 */ /* 0x000fe200078e0a00 */
[----:B------:R-:W-:Y:S01]  /*0d70*/  ISETP.GE.AND P5, PT, R4, RZ, PT ;  /* 0x000000ff0400720c */ /* 0x000fe20003fa6270 */
[----:B------:R-:W-:Y:S01]  /*0d80*/  IMAD R16, R19, R16, R18 ;  /* 0x0000001013107224 */ /* 0x000fe200078e0212 */
[----:B------:R-:W-:Y:S01]  /*0d90*/  IABS R17, R4 ;  /* 0x0000000400117213 */ /* 0x000fe20000000000 */
[----:B------:R-:W-:Y:S01]  /*0da0*/  IMAD.HI.U32 R4, R14, R5, RZ ;  /* 0x000000050e047227 */ /* 0x000fe200078e00ff */
[----:B------:R-:W-:Y:S02]  /*0db0*/  ISETP.GT.U32.AND P2, PT, R0, R7, PT ;  /* 0x000000070000720c */ /* 0x000fe40003f44070 */
[----:B------:R-:W-:Y:S01]  /*0dc0*/  IABS R19, R6 ;  /* 0x0000000600137213 */ /* 0x000fe20000000000 */
[----:B------:R-:W-:Y:S01]  /*0dd0*/  @!P0 IMAD.MOV R9, RZ, RZ, -R9 ;  /* 0x000000ffff098224 */ /* 0x000fe200078e0a09 */
[----:B------:R-:W-:Y:S01]  /*0de0*/  ISETP.GE.AND P0, PT, R6, RZ, PT ;  /* 0x000000ff0600720c */ /* 0x000fe20003f06270 */
[----:B------:R-:W-:-:S02]  /*0df0*/  IMAD.MOV R6, RZ, RZ, -R4 ;  /* 0x000000ffff067224 */ /* 0x000fc400078e0a04 */
[----:B------:R-:W-:Y:S01]  /*0e00*/  @!P4 IMAD.MOV R64, RZ, RZ, -R64 ;  /* 0x000000ffff40c224 */ /* 0x000fe200078e0a40 */
[----:B------:R-:W-:Y:S01]  /*0e10*/  ISETP.GE.AND P4, PT, R24, RZ, PT ;  /* 0x000000ff1800720c */ /* 0x000fe20003f86270 */
[----:B------:R-:W-:Y:S02]  /*0e20*/  IMAD R6, R0, R6, R5 ;  /* 0x0000000600067224 */ /* 0x000fe400078e0205 */
[----:B------:R-:W-:Y:S02]  /*0e30*/  IMAD.IADD R16, R12, 0x1, R16 ;  /* 0x000000010c107824 */ /* 0x000fe400078e0210 */
[----:B------:R-:W-:Y:S01]  /*0e40*/  @!P2 IMAD.IADD R7, R7, 0x1, -R0 ;  /* 0x000000010707a824 */ /* 0x000fe200078e0a00 */
[----:B------:R-:W-:Y:S01]  /*0e50*/  ISETP.GT.U32.AND P2, PT, R0, R6, PT ;  /* 0x000000060000720c */ /* 0x000fe20003f44070 */
[----:B------:R-:W-:-:S04]  /*0e60*/  IMAD.HI.U32 R4, R14, R17, RZ ;  /* 0x000000110e047227 */ /* 0x000fc800078e00ff */
[----:B------:R-:W-:Y:S02]  /*0e70*/  VIADD R12, R52, 0x9 ;  /* 0x00000009340c7836 */ /* 0x000fe40000000000 */
[----:B------:R-:W-:-:S03]  /*0e80*/  IMAD.HI.U32 R5, R14, R19, RZ ;  /* 0x000000130e057227 */ /* 0x000fc600078e00ff */
[----:B------:R-:W-:Y:S01]  /*0e90*/  IABS R21, R12 ;  /* 0x0000000c00157213 */ /* 0x000fe20000000000 */
[----:B------:R-:W-:Y:S02]  /*0ea0*/  IMAD.MOV R4, RZ, RZ, -R4 ;  /* 0x000000ffff047224 */ /* 0x000fe400078e0a04 */
[----:B------:R-:W-:Y:S02]  /*0eb0*/  @!P2 IMAD.IADD R6, R6, 0x1, -R0 ;  /* 0x000000010606a824 */ /* 0x000fe400078e0a00 */
[----:B------:R-:W-:Y:S01]  /*0ec0*/  @!P4 IMAD.MOV R8, RZ, RZ, -R8 ;  /* 0x000000ffff08c224 */ /* 0x000fe200078e0a08 */
[----:B------:R-:W-:Y:S01]  /*0ed0*/  ISETP.GE.AND P4, PT, R12, RZ, PT ;  /* 0x000000ff0c00720c */ /* 0x000fe20003f86270 */
[----:B------:R-:W-:Y:S01]  /*0ee0*/  IMAD.MOV R12, RZ, RZ, -R5 ;  /* 0x000000ffff0c7224 */ /* 0x000fe200078e0a05 */
[C---:B------:R-:W-:Y:S01]  /*0ef0*/  ISETP.GT.U32.AND P2, PT, R0.reuse, R6, PT ;  /* 0x000000060000720c */ /* 0x040fe20003f44070 */
[----:B------:R-:W-:Y:S02]  /*0f00*/  IMAD R5, R0, R4, R17 ;  /* 0x0000000400057224 */ /* 0x000fe400078e0211 */
[----:B------:R-:W-:-:S02]  /*0f10*/  @!P6 IMAD.MOV R7, RZ, RZ, -R7 ;  /* 0x000000ffff07e224 */ /* 0x000fc400078e0a07 */
[C---:B------:R-:W-:Y:S01]  /*0f20*/  IMAD R4, R0.reuse, R12, R19 ;  /* 0x0000000c00047224 */ /* 0x040fe200078e0213 */
[----:B------:R-:W-:Y:S01]  /*0f30*/  ISETP.GT.U32.AND P6, PT, R0, R5, PT ;  /* 0x000000050000720c */ /* 0x000fe20003fc4070 */
[----:B------:R-:W-:-:S04]  /*0f40*/  IMAD.HI.U32 R12, R14, R21, RZ ;  /* 0x000000150e0c7227 */ /* 0x000fc800078e00ff */
[----:B------:R-:W-:Y:S02]  /*0f50*/  IMAD.MOV R12, RZ, RZ, -R12 ;  /* 0x000000ffff0c7224 */ /* 0x000fe400078e0a0c */
[--C-:B------:R-:W-:Y:S01]  /*0f60*/  @!P2 IMAD.IADD R6, R6, 0x1, -R0.reuse ;  /* 0x000000010606a824 */ /* 0x100fe200078e0a00 */
[C---:B------:R-:W-:Y:S01]  /*0f70*/  ISETP.GT.U32.AND P2, PT, R0.reuse, R4, PT ;  /* 0x000000040000720c */ /* 0x040fe20003f44070 */
[----:B------:R-:W-:Y:S02]  /*0f80*/  IMAD R12, R0, R12, R21 ;  /* 0x0000000c000c7224 */ /* 0x000fe400078e0215 */
[----:B------:R-:W-:Y:S02]  /*0f90*/  VIADD R20, R52, 0xa ;  /* 0x0000000a34147836 */ /* 0x000fe40000000000 */
[----:B------:R-:W-:Y:S01]  /*0fa0*/  @!P6 IMAD.IADD R5, R5, 0x1, -R0 ;  /* 0x000000010505e824 */ /* 0x000fe200078e0a00 */
[----:B------:R-:W-:Y:S01]  /*0fb0*/  ISETP.GT.U32.AND P6, PT, R0, R12, PT ;  /* 0x0000000c0000720c */ /* 0x000fe20003fc4070 */
[C---:B------:R-:W-:Y:S01]  /*0fc0*/  VIADD R24, R52.reuse, 0xc ;  /* 0x0000000c34187836 */ /* 0x040fe20000000000 */
[----:B------:R-:W-:Y:S01]  /*0fd0*/  IABS R79, R20 ;  /* 0x00000014004f7213 */ /* 0x000fe20000000000 */
[----:B------:R-:W-:-:S02]  /*0fe0*/  VIADD R25, R52, 0xd ;  /* 0x0000000d34197836 */ /* 0x000fc40000000000 */
[----:B------:R-:W-:Y:S01]  /*0ff0*/  @!P1 IMAD.MOV R6, RZ, RZ, -R6 ;  /* 0x000000ffff069224 */ /* 0x000fe200078e0a06 */
[----:B------:R-:W-:Y:S01]  /*1000*/  IABS R77, R24 ;  /* 0x00000018004d7213 */ /* 0x000fe20000000000 */
[--C-:B------:R-:W-:Y:S01]  /*1010*/  @!P2 IMAD.IADD R4, R4, 0x1, -R0.reuse ;  /* 0x000000010404a824 */ /* 0x100fe200078e0a00 */
[----:B------:R-:W-:Y:S01]  /*1020*/  IABS R21, R25 ;  /* 0x0000001900157213 */ /* 0x000fe20000000000 */
[----:B------:R-:W-:Y:S01]  /*1030*/  IMAD.HI.U32 R17, R14, R79, RZ ;  /* 0x0000004f0e117227 */ /* 0x000fe200078e00ff */
[C---:B------:R-:W-:Y:S02]  /*1040*/  ISETP.GT.U32.AND P2, PT, R0.reuse, R5, PT ;  /* 0x000000050000720c */ /* 0x040fe40003f44070 */
[----:B------:R-:W-:Y:S01]  /*1050*/  ISETP.GT.U32.AND P1, PT, R0, R4, PT ;  /* 0x000000040000720c */ /* 0x000fe20003f24070 */
[----:B------:R-:W-:Y:S02]  /*1060*/  @!P6 IMAD.IADD R12, R12, 0x1, -R0 ;  /* 0x000000010c0ce824 */ /* 0x000fe400078e0a00 */
[----:B------:R-:W-:-:S02]  /*1070*/  IMAD.MOV R17, RZ, RZ, -R17 ;  /* 0x000000ffff117224 */ /* 0x000fc400078e0a11 */
[----:B------:R-:W-:Y:S01]  /*1080*/  IMAD.HI.U32 R19, R14, R77, RZ ;  /* 0x0000004d0e137227 */ /* 0x000fe200078e00ff */
[----:B------:R-:W-:-:S03]  /*1090*/  ISETP.GT.U32.AND P6, PT, R0, R12, PT ;  /* 0x0000000c0000720c */ /* 0x000fc60003fc4070 */
[----:B------:R-:W-:Y:S02]  /*10a0*/  IMAD R79, R0, R17, R79 ;  /* 0x00000011004f7224 */ /* 0x000fe400078e024f */
[----:B------:R-:W-:Y:S02]  /*10b0*/  IMAD.MOV R19, RZ, RZ, -R19 ;  /* 0x000000ffff137224 */ /* 0x000fe400078e0a13 */
[----:B------:R-:W-:-:S04]  /*10c0*/  IMAD.HI.U32 R17, R14, R21, RZ ;  /* 0x000000150e117227 */ /* 0x000fc800078e00ff */
[----:B------:R-:W-:Y:S02]  /*10d0*/  IMAD R77, R0, R19, R77 ;  /* 0x00000013004d7224 */ /* 0x000fe400078e024d */
[----:B------:R-:W-:Y:S02]  /*10e0*/  IMAD.MOV R76, RZ, RZ, -R17 ;  /* 0x000000ffff4c7224 */ /* 0x000fe400078e0a11 */
[----:B------:R-:W-:Y:S02]  /*10f0*/  VIADD R22, R52, 0xb ;  /* 0x0000000b34167836 */ /* 0x000fe40000000000 */
[----:B------:R-:W-:Y:S02]  /*1100*/  IMAD R76, R0, R76, R21 ;  /* 0x0000004c004c7224 */ /* 0x000fe400078e0215 */
[--C-:B------:R-:W-:Y:S01]  /*1110*/  @!P1 IMAD.IADD R4, R4, 0x1, -R0.reuse ;  /* 0x0000000104049824 */ /* 0x100fe200078e0a00 */
[----:B------:R-:W-:Y:S01]  /*1120*/  ISETP.GT.U32.AND P1, PT, R0, R77, PT ;  /* 0x0000004d0000720c */ /* 0x000fe20003f24070 */
[----:B------:R-:W-:Y:S01]  /*1130*/  @!P6 IMAD.IADD R12, R12, 0x1, -R0 ;  /* 0x000000010c0ce824 */ /* 0x000fe200078e0a00 */
[----:B------:R-:W-:Y:S01]  /*1140*/  IABS R23, R22 ;  /* 0x0000001600177213 */ /* 0x000fe20000000000 */
[----:B------:R-:W-:Y:S01]  /*1150*/  VIADD R26, R52, 0xe ;  /* 0x0000000e341a7836 */ /* 0x000fe20000000000 */
[----:B------:R-:W-:Y:S01]  /*1160*/  ISETP.GT.U32.AND P6, PT, R0, R76, PT ;  /* 0x0000004c0000720c */ /* 0x000fe20003fc4070 */
[----:B------:R-:W-:-:S02]  /*1170*/  VIADD R28, R52, 0x10 ;  /* 0x00000010341c7836 */ /* 0x000fc40000000000 */
[----:B------:R-:W-:Y:S01]  /*1180*/  IMAD.HI.U32 R18, R14, R23, RZ ;  /* 0x000000170e127227 */ /* 0x000fe200078e00ff */
[----:B------:R-:W-:Y:S02]  /*1190*/  IABS R75, R26 ;  /* 0x0000001a004b7213 */ /* 0x000fe40000000000 */
[----:B------:R-:W-:Y:S01]  /*11a0*/  IABS R73, R28 ;  /* 0x0000001c00497213 */ /* 0x000fe20000000000 */
[----:B------:R-:W-:Y:S02]  /*11b0*/  IMAD.MOV R18, RZ, RZ, -R18 ;  /* 0x000000ffff127224 */ /* 0x000fe400078e0a12 */
[----:B------:R-:W-:Y:S02]  /*11c0*/  @!P1 IMAD.IADD R77, R77, 0x1, -R0 ;  /* 0x000000014d4d9824 */ /* 0x000fe400078e0a00 */
[----:B------:R-:W-:Y:S02]  /*11d0*/  IMAD R78, R0, R18, R23 ;  /* 0x00000012004e7224 */ /* 0x000fe400078e0217 */
[----:B------:R-:W-:-:S04]  /*11e0*/  IMAD.HI.U32 R18, R14, R75, RZ ;  /* 0x0000004b0e127227 */ /* 0x000fc800078e00ff */
[----:B------:R-:W-:Y:S01]  /*11f0*/  @!P6 IMAD.IADD R76, R76, 0x1, -R0 ;  /* 0x000000014c4ce824 */ /* 0x000fe200078e0a00 */
[----:B------:R-:W-:Y:S01]  /*1200*/  ISETP.GT.U32.AND P6, PT, R0, R77, PT ;  /* 0x0000004d0000720c */ /* 0x000fe20003fc4070 */
[----:B------:R-:W-:-:S04]  /*1210*/  IMAD.HI.U32 R17, R14, R73, RZ ;  /* 0x000000490e117227 */ /* 0x000fc800078e00ff */
[----:B------:R-:W-:Y:S02]  /*1220*/  IMAD.MOV R18, RZ, RZ, -R18 ;  /* 0x000000ffff127224 */ /* 0x000fe400078e0a12 */
[----:B------:R-:W-:Y:S02]  /*1230*/  IMAD.MOV R17, RZ, RZ, -R17 ;  /* 0x000000ffff117224 */ /* 0x000fe400078e0a11 */
[C---:B------:R-:W-:Y:S02]  /*1240*/  IMAD R75, R0.reuse, R18, R75 ;  /* 0x00000012004b7224 */ /* 0x040fe400078e024b */
[C---:B------:R-:W-:Y:S02]  /*1250*/  IMAD R73, R0.reuse, R17, R73 ;  /* 0x0000001100497224 */ /* 0x040fe400078e0249 */
[----:B------:R-:W-:Y:S01]  /*1260*/  @!P4 IMAD.MOV R12, RZ, RZ, -R12 ;  /* 0x000000ffff0cc224 */ /* 0x000fe200078e0a0c */
[C---:B------:R-:W-:Y:S01]  /*1270*/  ISETP.GT.U32.AND P4, PT, R0.reuse, R75, PT ;  /* 0x0000004b0000720c */ /* 0x040fe20003f84070 */
[--C-:B------:R-:W-:Y:S01]  /*1280*/  @!P2 IMAD.IADD R5, R5, 0x1, -R0.reuse ;  /* 0x000000010505a824 */ /* 0x100fe200078e0a00 */
[C---:B------:R-:W-:Y:S01]  /*1290*/  ISETP.GT.U32.AND P2, PT, R0.reuse, R79, PT ;  /* 0x0000004f0000720c */ /* 0x040fe20003f44070 */
[----:B------:R-:W-:Y:S01]  /*12a0*/  @!P6 IMAD.IADD R77, R77, 0x1, -R0 ;  /* 0x000000014d4de824 */ /* 0x000fe200078e0a00 */
[C---:B------:R-:W-:Y:S01]  /*12b0*/  ISETP.GT.U32.AND P6, PT, R0.reuse, R73, PT ;  /* 0x000000490000720c */ /* 0x040fe20003fc4070 */
[----:B------:R-:W-:Y:S01]  /*12c0*/  @!P5 IMAD.MOV R5, RZ, RZ, -R5 ;  /* 0x000000ffff05d224 */ /* 0x000fe200078e0a05 */
[----:B------:R-:W-:Y:S01]  /*12d0*/  ISETP.GT.U32.AND P5, PT, R0, R78, PT ;  /* 0x0000004e0000720c */ /* 0x000fe20003fa4070 */
[----:B------:R-:W-:-:S02]  /*12e0*/  VIADD R27, R52, 0xf ;  /* 0x0000000f341b7836 */ /* 0x000fc40000000000 */
[----:B------:R-:W-:Y:S02]  /*12f0*/  VIADD R21, R52, 0x12 ;  /* 0x0000001234157836 */ /* 0x000fe40000000000 */
[----:B------:R-:W-:Y:S01]  /*1300*/  @!P0 IMAD.MOV R4, RZ, RZ, -R4 ;  /* 0x000000ffff048224 */ /* 0x000fe200078e0a04 */
[----:B------:R-:W-:Y:S01]  /*1310*/  IABS R23, R27 ;  /* 0x0000001b00177213 */ /* 0x000fe20000000000 */
[--C-:B------:R-:W-:Y:S01]  /*1320*/  @!P4 IMAD.IADD R75, R75, 0x1, -R0.reuse ;  /* 0x000000014b4bc824 */ /* 0x100fe200078e0a00 */
[----:B------:R-:W-:Y:S01]  /*1330*/  IABS R71, R21 ;  /* 0x0000001500477213 */ /* 0x000fe20000000000 */
[--C-:B------:R-:W-:Y:S01]  /*1340*/  @!P2 IMAD.IADD R79, R79, 0x1, -R0.reuse ;  /* 0x000000014f4fa824 */ /* 0x100fe200078e0a00 */
[C---:B------:R-:W-:Y:S01]  /*1350*/  ISETP.GT.U32.AND P0, PT, R0.reuse, R76, PT ;  /* 0x0000004c0000720c */ /* 0x040fe20003f04070 */
[----:B------:R-:W-:Y:S01]  /*1360*/  @!P6 IMAD.IADD R73, R73, 0x1, -R0 ;  /* 0x000000014949e824 */ /* 0x000fe200078e0a00 */
[----:B------:R-:W-:Y:S01]  /*1370*/  ISETP.GT.U32.AND P6, PT, R0, R75, PT ;  /* 0x0000004b0000720c */ /* 0x000fe20003fc4070 */
[----:B------:R-:W-:Y:S01]  /*1380*/  IMAD.HI.U32 R19, R14, R23, RZ ;  /* 0x000000170e137227 */ /* 0x000fe200078e00ff */
[----:B------:R-:W-:-:S02]  /*1390*/  ISETP.GE.AND P2, PT, R20, RZ, PT ;  /* 0x000000ff1400720c */ /* 0x000fc40003f46270 */
[----:B------:R-:W-:Y:S01]  /*13a0*/  ISETP.GE.AND P4, PT, R25, RZ, PT ;  /* 0x000000ff1900720c */ /* 0x000fe20003f86270 */
[----:B------:R-:W-:-:S04]  /*13b0*/  IMAD.HI.U32 R18, R14, R71, RZ ;  /* 0x000000470e127227 */ /* 0x000fc800078e00ff */
[----:B------:R-:W-:Y:S01]  /*13c0*/  @!P5 IMAD.IADD R78, R78, 0x1, -R0 ;  /* 0x000000014e4ed824 */ /* 0x000fe200078e0a00 */
[----:B------:R-:W-:Y:S01]  /*13d0*/  ISETP.GT.U32.AND P5, PT, R0, R79, PT ;  /* 0x0000004f0000720c */ /* 0x000fe20003fa4070 */
[----:B------:R-:W-:Y:S02]  /*13e0*/  IMAD.MOV R19, RZ, RZ, -R19 ;  /* 0x000000ffff137224 */ /* 0x000fe400078e0a13 */
[----:B------:R-:W-:Y:S01]  /*13f0*/  VIADD R20, R52, 0x11 ;  /* 0x0000001134147836 */ /* 0x000fe20000000000 */
[C---:B------:R-:W-:Y:S01]  /*1400*/  ISETP.GT.U32.AND P1, PT, R0.reuse, R78, PT ;  /* 0x0000004e0000720c */ /* 0x040fe20003f24070 */
[----:B------:R-:W-:Y:S02]  /*1410*/  IMAD.MOV R18, RZ, RZ, -R18 ;  /* 0x000000ffff127224 */ /* 0x000fe400078e0a12 */
[C---:B------:R-:W-:Y:S01]  /*1420*/  IMAD R74, R0.reuse, R19, R23 ;  /* 0x00000013004a7224 */ /* 0x040fe200078e0217 */
[----:B------:R-:W-:Y:S01]  /*1430*/  IABS R19, R20 ;  /* 0x0000001400137213 */ /* 0x000fe20000000000 */
[----:B------:R-:W-:-:S02]  /*1440*/  IMAD R71, R0, R18, R71 ;  /* 0x0000001200477224 */ /* 0x000fc400078e0247 */
[--C-:B------:R-:W-:Y:S01]  /*1450*/  @!P0 IMAD.IADD R76, R76, 0x1, -R0.reuse ;  /* 0x000000014c4c8824 */ /* 0x100fe200078e0a00 */
[----:B------:R-:W-:Y:S01]  /*1460*/  ISETP.GE.AND P0, PT, R24, RZ, PT ;  /* 0x000000ff1800720c */ /* 0x000fe20003f06270 */
[----:B------:R-:W-:Y:S01]  /*1470*/  @!P6 IMAD.IADD R75, R75, 0x1, -R0 ;  /* 0x000000014b4be824 */ /* 0x000fe200078e0a00 */
[----:B------:R-:W-:Y:S01]  /*1480*/  ISETP.GT.U32.AND P6, PT, R0, R71, PT ;  /* 0x000000470000720c */ /* 0x000fe20003fc4070 */
[----:B------:R-:W-:-:S04]  /*1490*/  IMAD.HI.U32 R17, R14, R19, RZ ;  /* 0x000000130e117227 */ /* 0x000fc800078e00ff */
[--C-:B------:R-:W-:Y:S01]  /*14a0*/  @!P5 IMAD.IADD R79, R79, 0x1, -R0.reuse ;  /* 0x000000014f4fd824 */ /* 0x100fe200078e0a00 */
[----:B------:R-:W-:Y:S01]  /*14b0*/  ISETP.GT.U32.AND P5, PT, R0, R74, PT ;  /* 0x0000004a0000720c */ /* 0x000fe20003fa4070 */
[----:B------:R-:W-:Y:S02]  /*14c0*/  IMAD.MOV R17, RZ, RZ, -R17 ;  /* 0x000000ffff117224 */ /* 0x000fe400078e0a11 */
[----:B------:R-:W-:Y:S02]  /*14d0*/  VIADD R18, R52, 0x13 ;  /* 0x0000001334127836 */ /* 0x000fe40000000000 */
[----:B------:R-:W-:Y:S01]  /*14e0*/  @!P1 IMAD.IADD R78, R78, 0x1, -R0 ;  /* 0x000000014e4e9824 */ /* 0x000fe200078e0a00 */
[----:B------:R-:W-:Y:S01]  /*14f0*/  ISETP.GE.AND P1, PT, R22, RZ, PT ;  /* 0x000000ff1600720c */ /* 0x000fe20003f26270 */
[----:B------:R-:W-:Y:S01]  /*1500*/  IMAD R72, R0, R17, R19 ;  /* 0x0000001100487224 */ /* 0x000fe200078e0213 */
[----:B------:R-:W-:Y:S01]  /*1510*/  IABS R19, R18 ;  /* 0x0000001200137213 */ /* 0x000fe20000000000 */
[----:B------:R-:W-:-:S02]  /*1520*/  VIADD R22, R52, 0x14 ;  /* 0x0000001434167836 */ /* 0x000fc40000000000 */
[----:B------:R-:W-:Y:S01]  /*1530*/  @!P0 IMAD.MOV R77, RZ, RZ, -R77 ;  /* 0x000000ffff4d8224 */ /* 0x000fe200078e0a4d */
[----:B------:R-:W-:Y:S01]  /*1540*/  ISETP.GT.U32.AND P0, PT, R0, R72, PT ;  /* 0x000000480000720c */ /* 0x000fe20003f04070 */
[----:B------:R-:W-:Y:S01]  /*1550*/  @!P6 IMAD.IADD R71, R71, 0x1, -R0 ;  /* 0x000000014747e824 */ /* 0x000fe200078e0a00 */
[----:B------:R-:W-:Y:S01]  /*1560*/  IABS R69, R22 ;  /* 0x0000001600457213 */ /* 0x000fe20000000000 */
[----:B------:R-:W-:-:S03]  /*1570*/  IMAD.HI.U32 R17, R14, R19, RZ ;  /* 0x000000130e117227 */ /* 0x000fc600078e00ff */
[----:B------:R-:W-:Y:S01]  /*1580*/  ISETP.GT.U32.AND P6, PT, R0, R71, PT ;  /* 0x000000470000720c */ /* 0x000fe20003fc4070 */
[----:B------:R-:W-:Y:S01]  /*1590*/  @!P5 IMAD.IADD R74, R74, 0x1, -R0 ;  /* 0x000000014a4ad824 */ /* 0x000fe200078e0a00 */
[----:B------:R-:W-:Y:S01]  /*15a0*/  ISETP.GE.AND P5, PT, R26, RZ, PT ;  /* 0x000000ff1a00720c */ /* 0x000fe20003fa6270 */
[----:B------:R-:W-:Y:S02]  /*15b0*/  IMAD.MOV R70, RZ, RZ, -R17 ;  /* 0x000000ffff467224 */ /* 0x000fe400078e0a11 */
[----:B------:R-:W-:-:S04]  /*15c0*/  IMAD.HI.U32 R17, R14, R69, RZ ;  /* 0x000000450e117227 */ /* 0x000fc800078e00ff */
[----:B------:R-:W-:Y:S01]  /*15d0*/  @!P1 IMAD.MOV R78, RZ, RZ, -R78 ;  /* 0x000000ffff4e9224 */ /* 0x000fe200078e0a4e */
[----:B------:R-:W-:Y:S01]  /*15e0*/  ISETP.GT.U32.AND P1, PT, R0, R73, PT ;  /* 0x000000490000720c */ /* 0x000fe20003f24070 */
[----:B------:R-:W-:Y:S02]  /*15f0*/  IMAD.MOV R17, RZ, RZ, -R17 ;  /* 0x000000ffff117224 */ /* 0x000fe400078e0a11 */
[--C-:B------:R-:W-:Y:S01]  /*1600*/  @!P0 IMAD.IADD R72, R72, 0x1, -R0.reuse ;  /* 0x0000000148488824 */ /* 0x100fe200078e0a00 */
[----:B------:R-:W-:Y:S01]  /*1610*/  ISETP.GE.AND P0, PT, R21, RZ, PT ;  /* 0x000000ff1500720c */ /* 0x000fe20003f06270 */
[C---:B------:R-:W-:Y:S02]  /*1620*/  IMAD R69, R0.reuse, R17, R69 ;  /* 0x0000001100457224 */ /* 0x040fe400078e0245 */
[----:B------:R-:W-:Y:S01]  /*1630*/  @!P5 IMAD.MOV R75, RZ, RZ, -R75 ;  /* 0x000000ffff4bd224 */ /* 0x000fe200078e0a4b */
[C---:B------:R-:W-:Y:S01]  /*1640*/  ISETP.GT.U32.AND P5, PT, R0.reuse, R72, PT ;  /* 0x000000480000720c */ /* 0x040fe20003fa4070 */
[--C-:B------:R-:W-:Y:S01]  /*1650*/  @!P6 IMAD.IADD R71, R71, 0x1, -R0.reuse ;  /* 0x000000014747e824 */ /* 0x100fe200078e0a00 */
[C---:B------:R-:W-:Y:S01]  /*1660*/  ISETP.GT.U32.AND P6, PT, R0.reuse, R69, PT ;  /* 0x000000450000720c */ /* 0x040fe20003fc4070 */
[----:B------:R-:W-:Y:S01]  /*1670*/  @!P2 IMAD.MOV R79, RZ, RZ, -R79 ;  /* 0x000000ffff4fa224 */ /* 0x000fe200078e0a4f */
[----:B------:R-:W-:Y:S01]  /*1680*/  ISETP.GT.U32.AND P2, PT, R0, R74, PT ;  /* 0x0000004a0000720c */ /* 0x000fe20003f44070 */
[----:B------:R-:W-:Y:S01]  /*1690*/  @!P1 IMAD.IADD R73, R73, 0x1, -R0 ;  /* 0x0000000149499824 */ /* 0x000fe200078e0a00 */
[----:B------:R-:W-:Y:S01]  /*16a0*/  ISETP.GE.AND P1, PT, R20, RZ, PT ;  /* 0x000000ff1400720c */ /* 0x000fe20003f26270 */
[----:B------:R-:W-:Y:S01]  /*16b0*/  @!P4 IMAD.MOV R76, RZ, RZ, -R76 ;  /* 0x000000ffff4cc224 */ /* 0x000fe200078e0a4c */
[----:B------:R-:W-:Y:S01]  /*16c0*/  ISETP.GE.AND P4, PT, R27, RZ, PT ;  /* 0x000000ff1b00720c */ /* 0x000fe20003f86270 */
[----:B------:R-:W-:-:S02]  /*16d0*/  VIADD R17, R52, 0x15 ;  /* 0x0000001534117836 */ /* 0x000fc40000000000 */
[----:B------:R-:W-:Y:S02]  /*16e0*/  IMAD R70, R0, R70, R19 ;  /* 0x0000004600467224 */ /* 0x000fe400078e0213 */
[--C-:B------:R-:W-:Y:S01]  /*16f0*/  @!P5 IMAD.IADD R72, R72, 0x1, -R0.reuse ;  /* 0x000000014848d824 */ /* 0x100fe200078e0a00 */
[----:B------:R-:W-:Y:S01]  /*1700*/  IABS R19, R17 ;  /* 0x0000001100137213 */ /* 0x000fe20000000000 */
[--C-:B------:R-:W-:Y:S01]  /*1710*/  @!P6 IMAD.IADD R69, R69, 0x1, -R0.reuse ;  /* 0x000000014545e824 */ /* 0x100fe200078e0a00 */
[----:B------:R-:W-:Y:S01]  /*1720*/  ISETP.GE.AND P5, PT, R22, RZ, PT ;  /* 0x000000ff1600720c */ /* 0x000fe20003fa6270 */
[----:B------:R-:W-:Y:S01]  /*1730*/  @!P2 IMAD.IADD R74, R74, 0x1, -R0 ;  /* 0x000000014a4aa824 */ /* 0x000fe200078e0a00 */
[----:B------:R-:W-:Y:S01]  /*1740*/  ISETP.GE.AND P2, PT, R28, RZ, PT ;  /* 0x000000ff1c00720c */ /* 0x000fe20003f46270 */
[----:B------:R-:W-:Y:S01]  /*1750*/  @!P1 IMAD.MOV R72, RZ, RZ, -R72 ;  /* 0x000000ffff489224 */ /* 0x000fe200078e0a48 */
[----:B------:R-:W-:Y:S01]  /*1760*/  ISETP.GE.AND P1, PT, R17, RZ, PT ;  /* 0x000000ff1100720c */ /* 0x000fe20003f26270 */
[----:B------:R-:W-:Y:S01]  /*1770*/  IMAD.HI.U32 R17, R14, R19, RZ ;  /* 0x000000130e117227 */ /* 0x000fe200078e00ff */
[----:B------:R-:W-:-:S03]  /*1780*/  ISETP.GT.U32.AND P6, PT, R0, R69, PT ;  /* 0x000000450000720c */ /* 0x000fc60003fc4070 */
[----:B------:R-:W-:Y:S01]  /*1790*/  @!P4 IMAD.MOV R74, RZ, RZ, -R74 ;  /* 0x000000ffff4ac224 */ /* 0x000fe200078e0a4a */
[----:B------:R-:W-:Y:S01]  /*17a0*/  ISETP.GT.U32.AND P4, PT, R0, R70, PT ;  /* 0x000000460000720c */ /* 0x000fe20003f84070 */
[----:B------:R-:W-:Y:S02]  /*17b0*/  IMAD.MOV R17, RZ, RZ, -R17 ;  /* 0x000000ffff117224 */ /* 0x000fe400078e0a11 */
[----:B------:R-:W-:Y:S02]  /*17c0*/  VIADD R20, R52, 0x16 ;  /* 0x0000001634147836 */ /* 0x000fe40000000000 */
[----:B------:R-:W-:Y:S02]  /*17d0*/  IMAD R68, R0, R17, R19 ;  /* 0x0000001100447224 */ /* 0x000fe400078e0213 */
[----:B------:R-:W-:Y:S01]  /*17e0*/  VIADD R21, R52, 0x17 ;  /* 0x0000001734157836 */ /* 0x000fe20000000000 */
[----:B------:R-:W-:Y:S01]  /*17f0*/  IABS R67, R20 ;  /* 0x0000001400437213 */ /* 0x000fe20000000000 */
[----:B------:R-:W-:Y:S01]  /*1800*/  @!P0 IMAD.MOV R71, RZ, RZ, -R71 ;  /* 0x000000ffff478224 */ /* 0x000fe200078e0a47 */
[----:B------:R-:W-:Y:S01]  /*1810*/  ISETP.GE.AND P0, PT, R20, RZ, PT ;  /* 0x000000ff1400720c */ /* 0x000fe20003f06270 */
[--C-:B------:R-:W-:Y:S01]  /*1820*/  @!P6 IMAD.IADD R69, R69, 0x1, -R0.reuse ;  /* 0x000000014545e824 */ /* 0x100fe200078e0a00 */
[----:B------:R-:W-:Y:S01]  /*1830*/  ISETP.GT.U32.AND P6, PT, R0, R68, PT ;  /* 0x000000440000720c */ /* 0x000fe20003fc4070 */
[----:B------:R-:W-:Y:S01]  /*1840*/  @!P4 IMAD.IADD R70, R70, 0x1, -R0 ;  /* 0x000000014646c824 */ /* 0x000fe200078e0a00 */
[----:B------:R-:W-:Y:S01]  /*1850*/  IABS R20, R21 ;  /* 0x0000001500147213 */ /* 0x000fe20000000000 */
[----:B------:R-:W-:-:S02]  /*1860*/  VIADD R25, R52, 0x18 ;  /* 0x0000001834197836 */ /* 0x000fc40000000000 */
[----:B------:R-:W-:Y:S01]  /*1870*/  @!P2 IMAD.MOV R73, RZ, RZ, -R73 ;  /* 0x000000ffff49a224 */ /* 0x000fe200078e0a49 */
[----:B------:R-:W-:Y:S01]  /*1880*/  ISETP.GT.U32.AND P4, PT, R0, R70, PT ;  /* 0x000000460000720c */ /* 0x000fe20003f84070 */
[----:B------:R-:W-:Y:S01]  /*1890*/  IMAD.MOV.U32 R19, RZ, RZ, R20 ;  /* 0x000000ffff137224 */ /* 0x000fe200078e0014 */
[----:B------:R-:W-:Y:S01]  /*18a0*/  ISETP.GE.AND P2, PT, R18, RZ, PT ;  /* 0x000000ff1200720c */ /* 0x000fe20003f46270 */
[----:B------:R-:W-:Y:S01]  /*18b0*/  IMAD.HI.U32 R18, R14, R67, RZ ;  /* 0x000000430e127227 */ /* 0x000fe200078e00ff */
[----:B------:R-:W-:-:S03]  /*18c0*/  IABS R65, R25 ;  /* 0x0000001900417213 */ /* 0x000fc60000000000 */
[----:B------:R-:W-:-:S04]  /*18d0*/  IMAD.HI.U32 R17, R14, R19, RZ ;  /* 0x000000130e117227 */ /* 0x000fc800078e00ff */
[----:B------:R-:W-:Y:S02]  /*18e0*/  @!P6 IMAD.IADD R68, R68, 0x1, -R0 ;  /* 0x000000014444e824 */ /* 0x000fe400078e0a00 */
[----:B------:R-:W-:Y:S02]  /*18f0*/  IMAD.MOV R17, RZ, RZ, -R17 ;  /* 0x000000ffff117224 */ /* 0x000fe400078e0a11 */
[----:B------:R-:W-:Y:S01]  /*1900*/  IMAD.MOV R18, RZ, RZ, -R18 ;  /* 0x000000ffff127224 */ /* 0x000fe200078e0a12 */
[C---:B------:R-:W-:Y:S01]  /*1910*/  ISETP.GT.U32.AND P6, PT, R0.reuse, R68, PT ;  /* 0x000000440000720c */ /* 0x040fe20003fc4070 */
[----:B------:R-:W-:Y:S02]  /*1920*/  IMAD R66, R0, R17, R19 ;  /* 0x0000001100427224 */ /* 0x000fe400078e0213 */
[----:B------:R-:W-:-:S04]  /*1930*/  IMAD.HI.U32 R17, R14, R65, RZ ;  /* 0x000000410e117227 */ /* 0x000fc800078e00ff */
[----:B------:R-:W-:Y:S01]  /*1940*/  @!P4 IMAD.IADD R70, R70, 0x1, -R0 ;  /* 0x000000014646c824 */ /* 0x000fe200078e0a00 */
[----:B------:R-:W-:Y:S01]  /*1950*/  ISETP.GE.AND P4, PT, R21, RZ, PT ;  /* 0x000000ff1500720c */ /* 0x000fe20003f86270 */
[C---:B------:R-:W-:Y:S02]  /*1960*/  IMAD R67, R0.reuse, R18, R67 ;  /* 0x0000001200437224 */ /* 0x040fe400078e0243 */
[----:B------:R-:W-:Y:S02]  /*1970*/  IMAD.MOV R20, RZ, RZ, -R17 ;  /* 0x000000ffff147224 */ /* 0x000fe400078e0a11 */
[----:B------:R-:W-:Y:S01]  /*1980*/  @!P2 IMAD.MOV R70, RZ, RZ, -R70 ;  /* 0x000000ffff46a224 */ /* 0x000fe200078e0a46 */
[C---:B------:R-:W-:Y:S01]  /*1990*/  ISETP.GT.U32.AND P2, PT, R0.reuse, R67, PT ;  /* 0x000000430000720c */ /* 0x040fe20003f44070 */
[C---:B------:R-:W-:Y:S02]  /*19a0*/  IMAD R65, R0.reuse, R20, R65 ;  /* 0x0000001400417224 */ /* 0x040fe400078e0241 */
[----:B------:R-:W-:Y:S01]  /*19b0*/  @!P5 IMAD.MOV R69, RZ, RZ, -R69 ;  /* 0x000000ffff45d224 */ /* 0x000fe200078e0a45 */
[----:B------:R-:W-:Y:S01]  /*19c0*/  ISETP.GT.U32.AND P5, PT, R0, R66, PT ;  /* 0x000000420000720c */ /* 0x000fe20003fa4070 */
[----:B------:R-:W-:Y:S01]  /*19d0*/  @!P6 IMAD.IADD R68, R68, 0x1, -R0 ;  /* 0x000000014444e824 */ /* 0x000fe200078e0a00 */
[----:B------:R-:W-:Y:S01]  /*19e0*/  ISETP.GT.U32.AND P6, PT, R0, R65, PT ;  /* 0x000000410000720c */ /* 0x000fe20003fc4070 */
[----:B------:R-:W-:-:S02]  /*19f0*/  VIADD R26, R52, 0x19 ;  /* 0x00000019341a7836 */ /* 0x000fc40000000000 */
[C---:B------:R-:W-:Y:S02]  /*1a00*/  VIADD R27, R52.reuse, 0x1a ;  /* 0x0000001a341b7836 */ /* 0x040fe40000000000 */
[C---:B------:R-:W-:Y:S01]  /*1a10*/  VIADD R28, R52.reuse, 0x1b ;  /* 0x0000001b341c7836 */ /* 0x040fe20000000000 */
[----:B------:R-:W-:Y:S01]  /*1a20*/  IABS R63, R26 ;  /* 0x0000001a003f7213 */ /* 0x000fe20000000000 */
[--C-:B------:R-:W-:Y:S01]  /*1a30*/  @!P2 IMAD.IADD R67, R67, 0x1, -R0.reuse ;  /* 0x000000014343a824 */ /* 0x100fe200078e0a00 */
[----:B------:R-:W-:Y:S01]  /*1a40*/  IABS R21, R27 ;  /* 0x0000001b00157213 */ /* 0x000fe20000000000 */
[----:B------:R-:W-:Y:S01]  /*1a50*/  VIADD R29, R52, 0x1c ;  /* 0x0000001c341d7836 */ /* 0x000fe20000000000 */
[----:B------:R-:W-:Y:S01]  /*1a60*/  IABS R61, R28 ;  /* 0x0000001c003d7213 */ /* 0x000fe20000000000 */
[--C-:B------:R-:W-:Y:S01]  /*1a70*/  @!P5 IMAD.IADD R66, R66, 0x1, -R0.reuse ;  /* 0x000000014242d824 */ /* 0x100fe200078e0a00 */
[----:B------:R-:W-:Y:S01]  /*1a80*/  ISETP.GT.U32.AND P2, PT, R0, R67, PT ;  /* 0x000000430000720c */ /* 0x000fe20003f44070 */
[----:B------:R-:W-:-:S02]  /*1a90*/  @!P6 IMAD.IADD R65, R65, 0x1, -R0 ;  /* 0x000000014141e824 */ /* 0x000fc400078e0a00 */
[----:B------:R-:W-:Y:S01]  /*1aa0*/  IMAD.HI.U32 R18, R14, R63, RZ ;  /* 0x0000003f0e127227 */ /* 0x000fe200078e00ff */
[C---:B------:R-:W-:Y:S02]  /*1ab0*/  ISETP.GT.U32.AND P5, PT, R0.reuse, R66, PT ;  /* 0x000000420000720c */ /* 0x040fe40003fa4070 */
[----:B------:R-:W-:Y:S01]  /*1ac0*/  ISETP.GT.U32.AND P6, PT, R0, R65, PT ;  /* 0x000000410000720c */ /* 0x000fe20003fc4070 */
[----:B------:R-:W-:-:S04]  /*1ad0*/  IMAD.HI.U32 R19, R14, R21, RZ ;  /* 0x000000150e137227 */ /* 0x000fc800078e00ff */
[----:B------:R-:W-:Y:S02]  /*1ae0*/  IMAD.MOV R18, RZ, RZ, -R18 ;  /* 0x000000ffff127224 */ /* 0x000fe400078e0a12 */
[----:B------:R-:W-:-:S04]  /*1af0*/  IMAD.HI.U32 R17, R14, R61, RZ ;  /* 0x0000003d0e117227 */ /* 0x000fc800078e00ff */
[C---:B------:R-:W-:Y:S02]  /*1b00*/  IMAD R63, R0.reuse, R18, R63 ;  /* 0x00000012003f7224 */ /* 0x040fe400078e023f */
[----:B------:R-:W-:Y:S02]  /*1b10*/  IMAD.MOV R19, RZ, RZ, -R19 ;  /* 0x000000ffff137224 */ /* 0x000fe400078e0a13 */
[----:B------:R-:W-:Y:S02]  /*1b20*/  IMAD.MOV R17, RZ, RZ, -R17 ;  /* 0x000000ffff117224 */ /* 0x000fe400078e0a11 */
[C---:B------:R-:W-:Y:S01]  /*1b30*/  IMAD R62, R0.reuse, R19, R21 ;  /* 0x00000013003e7224 */ /* 0x040fe200078e0215 */
[----:B------:R-:W-:Y:S01]  /*1b40*/  IABS R19, R52 ;  /* 0x0000003400137213 */ /* 0x000fe20000000000 */
[--C-:B------:R-:W-:Y:S01]  /*1b50*/  @!P2 IMAD.IADD R67, R67, 0x1, -R0.reuse ;  /* 0x000000014343a824 */ /* 0x100fe200078e0a00 */
[C---:B------:R-:W-:Y:S01]  /*1b60*/  ISETP.GT.U32.AND P2, PT, R0.reuse, R63, PT ;  /* 0x0000003f0000720c */ /* 0x040fe20003f44070 */
[----:B------:R-:W-:Y:S01]  /*1b70*/  IMAD R61, R0, R17, R61 ;  /* 0x00000011003d7224 */ /* 0x000fe200078e023d */
[----:B------:R-:W-:Y:S01]  /*1b80*/  IABS R21, R29 ;  /* 0x0000001d00157213 */ /* 0x000fe20000000000 */
[--C-:B------:R-:W-:Y:S01]  /*1b90*/  @!P5 IMAD.IADD R66, R66, 0x1, -R0.reuse ;  /* 0x000000014242d824 */ /* 0x100fe200078e0a00 */
[C---:B------:R-:W-:Y:S01]  /*1ba0*/  ISETP.GT.U32.AND P5, PT, R0.reuse, R62, PT ;  /* 0x0000003e0000720c */ /* 0x040fe20003fa4070 */
[----:B------:R-:W-:Y:S01]  /*1bb0*/  @!P6 IMAD.IADD R65, R65, 0x1, -R0 ;  /* 0x000000014141e824 */ /* 0x000fe200078e0a00 */
[----:B------:R-:W-:Y:S01]  /*1bc0*/  ISETP.GT.U32.AND P6, PT, R0, R61, PT ;  /* 0x0000003d0000720c */ /* 0x000fe20003fc4070 */
[----:B------:R-:W-:-:S02]  /*1bd0*/  VIADD R30, R52, 0x1d ;  /* 0x0000001d341e7836 */ /* 0x000fc40000000000 */
[----:B------:R-:W-:Y:S02]  /*1be0*/  VIADD R31, R52, 0x1e ;  /* 0x0000001e341f7836 */ /* 0x000fe40000000000 */
[----:B------:R-:W-:Y:S01]  /*1bf0*/  IMAD.HI.U32 R17, R14, R19, RZ ;  /* 0x000000130e117227 */ /* 0x000fe200078e00ff */
[----:B------:R-:W-:Y:S02]  /*1c00*/  IABS R59, R30 ;  /* 0x0000001e003b7213 */ /* 0x000fe40000000000 */
[----:B------:R-:W-:Y:S01]  /*1c10*/  IABS R23, R31 ;  /* 0x0000001f00177213 */ /* 0x000fe20000000000 */
[--C-:B------:R-:W-:Y:S02]  /*1c20*/  @!P2 IMAD.IADD R63, R63, 0x1, -R0.reuse ;  /* 0x000000013f3fa824 */ /* 0x100fe400078e0a00 */
[--C-:B------:R-:W-:Y:S02]  /*1c30*/  @!P5 IMAD.IADD R62, R62, 0x1, -R0.reuse ;  /* 0x000000013e3ed824 */ /* 0x100fe400078e0a00 */
[----:B------:R-:W-:Y:S01]  /*1c40*/  IMAD.MOV R20, RZ, RZ, -R17 ;  /* 0x000000ffff147224 */ /* 0x000fe200078e0a11 */
[C---:B------:R-:W-:Y:S01]  /*1c50*/  ISETP.GT.U32.AND P2, PT, R0.reuse, R63, PT ;  /* 0x0000003f0000720c */ /* 0x040fe20003f44070 */
[----:B------:R-:W-:Y:S01]  /*1c60*/  @!P6 IMAD.IADD R61, R61, 0x1, -R0 ;  /* 0x000000013d3de824 */ /* 0x000fe200078e0a00 */
[----:B------:R-:W-:Y:S01]  /*1c70*/  ISETP.GT.U32.AND P5, PT, R0, R62, PT ;  /* 0x0000003e0000720c */ /* 0x000fe20003fa4070 */
[----:B------:R-:W-:-:S03]  /*1c80*/  IMAD.HI.U32 R17, R14, R21, RZ ;  /* 0x000000150e117227 */ /* 0x000fc600078e00ff */
[----:B------:R-:W-:Y:S01]  /*1c90*/  ISETP.GT.U32.AND P6, PT, R0, R61, PT ;  /* 0x0000003d0000720c */ /* 0x000fe20003fc4070 */
[----:B------:R-:W-:-:S04]  /*1ca0*/  IMAD.HI.U32 R18, R14, R59, RZ ;  /* 0x0000003b0e127227 */ /* 0x000fc800078e00ff */
[----:B------:R-:W-:Y:S02]  /*1cb0*/  IMAD.MOV R17, RZ, RZ, -R17 ;  /* 0x000000ffff117224 */ /* 0x000fe400078e0a11 */
[----:B------:R-:W-:-:S04]  /*1cc0*/  IMAD.HI.U32 R14, R14, R23, RZ ;  /* 0x000000170e0e7227 */ /* 0x000fc800078e00ff */
[----:B------:R-:W-:Y:S02]  /*1cd0*/  IMAD.MOV R18, RZ, RZ, -R18 ;  /* 0x000000ffff127224 */ /* 0x000fe400078e0a12 */
[C---:B------:R-:W-:Y:S02]  /*1ce0*/  IMAD R60, R0.reuse, R17, R21 ;  /* 0x00000011003c7224 */ /* 0x040fe400078e0215 */
[----:B------:R-:W-:Y:S01]  /*1cf0*/  IMAD.MOV R14, RZ, RZ, -R14 ;  /* 0x000000ffff0e7224 */ /* 0x000fe200078e0a0e */
[----:B------:R-:W1:Y:S01]  /*1d00*/  LDS R21, [UR76] ;  /* 0x0000004cff157984 */ /* 0x000e620008000800 */
[C---:B------:R-:W-:Y:S02]  /*1d10*/  IMAD R59, R0.reuse, R18, R59 ;  /* 0x00000012003b7224 */ /* 0x040fe400078e023b */
[----:B------:R-:W-:Y:S01]  /*1d20*/  @!P2 IMAD.IADD R63, R63, 0x1, -R0 ;  /* 0x000000013f3fa824 */ /* 0x000fe200078e0a00 */
[C---:B------:R-:W-:Y:S01]  /*1d30*/  ISETP.GT.U32.AND P2, PT, R0.reuse, R60, PT ;  /* 0x0000003c0000720c */ /* 0x040fe20003f44070 */
[----:B------:R-:W-:-:S02]  /*1d40*/  IMAD R58, R0, R14, R23 ;  /* 0x0000000e003a7224 */ /* 0x000fc400078e0217 */
[--C-:B------:R-:W-:Y:S01]  /*1d50*/  @!P5 IMAD.IADD R62, R62, 0x1, -R0.reuse ;  /* 0x000000013e3ed824 */ /* 0x100fe200078e0a00 */
[C---:B------:R-:W-:Y:S01]  /*1d60*/  ISETP.GT.U32.AND P5, PT, R0.reuse, R59, PT ;  /* 0x0000003b0000720c */ /* 0x040fe20003fa4070 */
[----:B------:R-:W-:Y:S01]  /*1d70*/  @!P6 IMAD.IADD R61, R61, 0x1, -R0 ;  /* 0x000000013d3de824 */ /* 0x000fe200078e0a00 */
[----:B------:R-:W-:Y:S01]  /*1d80*/  ISETP.GT.U32.AND P6, PT, R0, R58, PT ;  /* 0x0000003a0000720c */ /* 0x000fe20003fc4070 */
[----:B------:R-:W-:Y:S02]  /*1d90*/  IMAD R51, R16, 0x200, R164 ;  /* 0x0000020010337824 */ /* 0x000fe400078e02a4 */
[----:B------:R-:W-:Y:S02]  /*1da0*/  IMAD R19, R0, R20, R19 ;  /* 0x0000001400137224 */ /* 0x000fe400078e0213 */
[C---:B------:R-:W-:Y:S01]  /*1db0*/  VIADD R54, R51.reuse, 0x100 ;  /* 0x0000010033367836 */ /* 0x040fe20000000000 */
[----:B------:R-:W-:Y:S01]  /*1dc0*/  IABS R18, R51 ;  /* 0x0000003300127213 */ /* 0x000fe20000000000 */
[--C-:B------:R-:W-:Y:S01]  /*1dd0*/  @!P2 IMAD.IADD R60, R60, 0x1, -R0.reuse ;  /* 0x000000013c3ca824 */ /* 0x100fe200078e0a00 */
[----:B------:R0:W-:Y:S01]  /*1de0*/  STL [R1+0x1960], R51 ;  /* 0x0019603301007387 */ /* 0x0001e20000100800 */
[----:B------:R-:W-:Y:S01]  /*1df0*/  VIADD R50, R51, 0x80 ;  /* 0x0000008033327836 */ /* 0x000fe20000000000 */
[----:B------:R-:W-:Y:S01]  /*1e00*/  IABS R22, R54 ;  /* 0x0000003600167213 */ /* 0x000fe20000000000 */
[--C-:B------:R-:W-:Y:S01]  /*1e10*/  @!P5 IMAD.IADD R59, R59, 0x1, -R0.reuse ;  /* 0x000000013b3bd824 */ /* 0x100fe200078e0a00 */
[----:B------:R-:W-:Y:S01]  /*1e20*/  ISETP.GT.U32.AND P5, PT, R0, R60, PT ;  /* 0x0000003c0000720c */ /* 0x000fe20003fa4070 */
[----:B------:R-:W-:Y:S01]  /*1e30*/  @!P6 IMAD.IADD R58, R58, 0x1, -R0 ;  /* 0x000000013a3ae824 */ /* 0x000fe200078e0a00 */
[----:B------:R-:W-:Y:S01]  /*1e40*/  IABS R20, R50 ;  /* 0x0000003200147213 */ /* 0x000fe20000000000 */
[----:B------:R-:W-:Y:S01]  /*1e50*/  IMAD.HI.U32 R14, R15, R18, RZ ;  /* 0x000000120f0e7227 */ /* 0x000fe200078e00ff */
[----:B------:R0:W-:Y:S01]  /*1e60*/  STL [R1+0x1bc4], R50 ;  /* 0x001bc43201007387 */ /* 0x0001e20000100800 */
[----:B------:R-:W-:-:S02]  /*1e70*/  ISETP.GT.U32.AND P2, PT, R0, R19, PT ;  /* 0x000000130000720c */ /* 0x000fc40003f44070 */
[C---:B------:R-:W-:Y:S01]  /*1e80*/  IMAD.HI.U32 R17, R15.reuse, R22, RZ ;  /* 0x000000160f117227 */ /* 0x040fe200078e00ff */
[----:B------:R-:W-:Y:S01]  /*1e90*/  ISETP.GT.U32.AND P6, PT, R0, R58, PT ;  /* 0x0000003a0000720c */ /* 0x000fe20003fc4070 */
[----:B------:R0:W-:Y:S02]  /*1ea0*/  STL [R1+0x1bc0], R54 ;  /* 0x001bc03601007387 */ /* 0x0001e40000100800 */
[----:B------:R-:W-:Y:S02]  /*1eb0*/  IMAD.MOV R14, RZ, RZ, -R14 ;  /* 0x000000ffff0e7224 */ /* 0x000fe400078e0a0e */
[----:B------:R-:W-:-:S04]  /*1ec0*/  IMAD.HI.U32 R16, R15, R20, RZ ;  /* 0x000000140f107227 */ /* 0x000fc800078e00ff */
[----:B------:R-:W-:Y:S02]  /*1ed0*/  IMAD.MOV R17, RZ, RZ, -R17 ;  /* 0x000000ffff117224 */ /* 0x000fe400078e0a11 */
[----:B------:R-:W-:Y:S02]  /*1ee0*/  VIADD R53, R51, 0x180 ;  /* 0x0000018033357836 */ /* 0x000fe40000000000 */
[C---:B------:R-:W-:Y:S02]  /*1ef0*/  IMAD R14, R13.reuse, R14, R18 ;  /* 0x0000000e0d0e7224 */ /* 0x040fe400078e0212 */
[----:B------:R-:W-:Y:S01]  /*1f00*/  IMAD.MOV R16, RZ, RZ, -R16 ;  /* 0x000000ffff107224 */ /* 0x000fe200078e0a10 */
[----:B------:R0:W-:Y:S01]  /*1f10*/  STL [R1+0x1d38], R53 ;  /* 0x001d383501007387 */ /* 0x0001e20000100800 */
[C---:B------:R-:W-:Y:S01]  /*1f20*/  IMAD R18, R13.reuse, R17, R22 ;  /* 0x000000110d127224 */ /* 0x040fe200078e0216 */
[----:B------:R-:W-:Y:S01]  /*1f30*/  IABS R24, R53 ;  /* 0x0000003500187213 */ /* 0x000fe20000000000 */
[----:B------:R-:W-:Y:S01]  /*1f40*/  @!P5 IMAD.IADD R60, R60, 0x1, -R0 ;  /* 0x000000013c3cd824 */ /* 0x000fe200078e0a00 */
[----:B------:R-:W2:Y:S01]  /*1f50*/  S2R R17, SR_CgaCtaId ;  /* 0x0000000000117919 */ /* 0x000ea20000008800 */
[C---:B------:R-:W-:Y:S01]  /*1f60*/  ISETP.GT.U32.AND P5, PT, R13.reuse, R14, PT ;  /* 0x0000000e0d00720c */ /* 0x040fe20003fa4070 */
[----:B------:R-:W-:-:S02]  /*1f70*/  IMAD R16, R13, R16, R20 ;  /* 0x000000100d107224 */ /* 0x000fc400078e0214 */
[----:B------:R-:W-:Y:S01]  /*1f80*/  @!P1 IMAD.MOV R68, RZ, RZ, -R68 ;  /* 0x000000ffff449224 */ /* 0x000fe200078e0a44 */
[----:B------:R-:W-:Y:S01]  /*1f90*/  BAR.SYNC.DEFER_BLOCKING 0x0 ;  /* 0x0000000000007b1d */ /* 0x000fe20000010000 */
[----:B------:R-:W-:Y:S01]  /*1fa0*/  ISETP.GT.U32.AND P1, PT, R0, R59, PT ;  /* 0x0000003b0000720c */ /* 0x000fe20003f24070 */
[----:B------:R-:W-:Y:S01]  /*1fb0*/  @!P6 IMAD.IADD R58, R58, 0x1, -R0 ;  /* 0x000000013a3ae824 */ /* 0x000fe200078e0a00 */
[----:B------:R-:W-:Y:S01]  /*1fc0*/  ISETP.GT.U32.AND P6, PT, R13, R16, PT ;  /* 0x000000100d00720c */ /* 0x000fe20003fc4070 */
[----:B------:R-:W-:-:S04]  /*1fd0*/  IMAD.HI.U32 R15, R15, R24, RZ ;  /* 0x000000180f0f7227 */ /* 0x000fc800078e00ff */
[----:B------:R-:W-:Y:S02]  /*1fe0*/  IMAD.MOV R15, RZ, RZ, -R15 ;  /* 0x000000ffff0f7224 */ /* 0x000fe400078e0a0f */
[----:B------:R-:W-:Y:S02]  /*1ff0*/  @!P2 IMAD.IADD R19, R19, 0x1, -R0 ;  /* 0x000000011313a824 */ /* 0x000fe400078e0a00 */
[----:B------:R-:W-:Y:S02]  /*2000*/  IMAD R20, R13, R15, R24 ;  /* 0x0000000f0d147224 */ /* 0x000fe400078e0218 */
[----:B------:R-:W-:Y:S01]  /*2010*/  @!P5 IMAD.IADD R14, R14, 0x1, -R13 ;  /* 0x000000010e0ed824 */ /* 0x000fe200078e0a0d */
[----:B------:R-:W-:Y:S01]  /*2020*/  ISETP.GT.U32.AND P2, PT, R0, R19, PT ;  /* 0x000000130000720c */ /* 0x000fe20003f44070 */
[----:B------:R-:W-:Y:S01]  /*2030*/  @!P1 IMAD.IADD R59, R59, 0x1, -R0 ;  /* 0x000000013b3b9824 */ /* 0x000fe200078e0a00 */
[----:B------:R-:W-:Y:S01]  /*2040*/  ISETP.GE.AND P1, PT, R25, RZ, PT ;  /* 0x000000ff1900720c */ /* 0x000fe20003f26270 */
[----:B------:R-:W-:Y:S01]  /*2050*/  @!P0 IMAD.MOV R67, RZ, RZ, -R67 ;  /* 0x000000ffff438224 */ /* 0x000fe200078e0a43 */
[C---:B------:R-:W-:Y:S01]  /*2060*/  ISETP.GT.U32.AND P0, PT, R13.reuse, R18, PT ;  /* 0x000000120d00720c */ /* 0x040fe20003f04070 */
[----:B------:R-:W-:Y:S01]  /*2070*/  @!P4 IMAD.MOV R66, RZ, RZ, -R66 ;  /* 0x000000ffff42c224 */ /* 0x000fe200078e0a42 */
[C---:B------:R-:W-:Y:S01]  /*2080*/  ISETP.GT.U32.AND P4, PT, R13.reuse, R20, PT ;  /* 0x000000140d00720c */ /* 0x040fe20003f84070 */
[----:B------:R-:W-:Y:S01]  /*2090*/  @!P6 IMAD.IADD R16, R16, 0x1, -R13 ;  /* 0x000000011010e824 */ /* 0x000fe200078e0a0d */
[----:B------:R-:W-:Y:S01]  /*20a0*/  ISETP.GT.U32.AND P5, PT, R13, R14, PT ;  /* 0x0000000e0d00720c */ /* 0x000fe20003fa4070 */
[----:B01----:R-:W-:-:S12]  /*20b0*/  @P3 BRA `(.L_x_5) ;  /* 0x0000000000183947 */ /* 0x003fd80003800000 */
[----:B------:R-:W-:Y:S01]  /*20c0*/  ELECT P6, URZ, PT ;  /* 0x0000000000ff782f */ /* 0x000fe200038c0000 */
[----:B------:R-:W-:Y:S01]  /*20d0*/  IMAD.MOV.U32 R15, RZ, RZ, 0x1 ;  /* 0x00000001ff0f7424 */ /* 0x000fe200078e00ff */
[----:B------:R-:W-:Y:S11]  /*20e0*/  UVIRTCOUNT.DEALLOC.SMPOOL 0x80 ;  /* 0x000000800000784c */ /* 0x000ff60000000000 */
[----:B------:R-:W-:-:S04]  /*20f0*/  @P6 MOV R22, 0x40 ;  /* 0x0000004000166802 */ /* 0x000fc80000000f00 */
[----:B--2---:R-:W-:-:S05]  /*2100*/  @P6 LEA R22, R17, R22, 0x18 ;  /* 0x0000001611166211 */ /* 0x004fca00078ec0ff */
[----:B------:R0:W-:Y:S02]  /*2110*/  @P6 STS.U8 [R22], R15 ;  /* 0x0000000f16006388 */ /* 0x0001e40000000000 */
.L_x_5:
[----:B------:R-:W-:Y:S01]  /*2120*/  @!P0 IMAD.IADD R18, R18, 0x1, -R13 ;  /* 0x0000000112128824 */ /* 0x000fe200078e0a0d */
[C---:B------:R-:W-:Y:S01]  /*2130*/  ISETP.GT.U32.AND P6, PT, R13.reuse, R16, PT ;  /* 0x000000100d00720c */ /* 0x040fe20003fc4070 */
[----:B------:R-:W-:Y:S01]  /*2140*/  @!P1 IMAD.MOV R65, RZ, RZ, -R65 ;  /* 0x000000ffff419224 */ /* 0x000fe200078e0a41 */
[----:B0-----:R-:W0:Y:S01]  /*2150*/  LDC R15, c[0x0][0x3a4] ;  /* 0x0000e900ff0f7b82 */ /* 0x001e220000000800 */
[--C-:B------:R-:W-:Y:S01]  /*2160*/  @!P4 IMAD.IADD R20, R20, 0x1, -R13.reuse ;  /* 0x000000011414c824 */ /* 0x100fe200078e0a0d */
[----:B------:R-:W-:Y:S01]  /*2170*/  ISETP.GT.U32.AND P1, PT, R13, R18, PT ;  /* 0x000000120d00720c */ /* 0x000fe20003f24070 */
[----:B------:R-:W-:Y:S01]  /*2180*/  @!P2 IMAD.IADD R19, R19, 0x1, -R0 ;  /* 0x000000011313a824 */ /* 0x000fe200078e0a00 */
[----:B------:R-:W-:Y:S01]  /*2190*/  ISETP.GE.AND P2, PT, R51, RZ, PT ;  /* 0x000000ff3300720c */ /* 0x000fe20003f46270 */
[----:B------:R-:W-:Y:S01]  /*21a0*/  @!P5 IMAD.IADD R14, R14, 0x1, -R13 ;  /* 0x000000010e0ed824 */ /* 0x000fe200078e0a0d */
[----:B------:R-:W-:Y:S01]  /*21b0*/  ISETP.GT.U32.AND P5, PT, R13, R20, PT ;  /* 0x000000140d00720c */ /* 0x000fe20003fa4070 */
[----:B------:R-:W-:Y:S01]  /*21c0*/  STL.64 [R1+0x22f8], R156 ;  /* 0x0022f89c01007387 */ /* 0x000fe20000100a00 */
[----:B------:R-:W-:Y:S01]  /*21d0*/  R2UR UR5, R21 ;  /* 0x00000000150572ca */ /* 0x000fe200000e0000 */
[----:B------:R-:W-:Y:S01]  /*21e0*/  IMAD.MOV.U32 R0, RZ, RZ, R19 ;  /* 0x000000ffff007224 */ /* 0x000fe200078e0013 */
[----:B------:R-:W-:Y:S01]  /*21f0*/  ISETP.GE.AND P0, PT, R50, RZ, PT ;  /* 0x000000ff3200720c */ /* 0x000fe20003f06270 */
[--C-:B------:R-:W-:Y:S01]  /*2200*/  @!P6 IMAD.IADD R16, R16, 0x1, -R13.reuse ;  /* 0x000000011010e824 */ /* 0x100fe200078e0a0d */
[----:B------:R-:W-:Y:S01]  /*2210*/  ISETP.GE.AND P6, PT, R54, RZ, PT ;  /* 0x000000ff3600720c */ /* 0x000fe20003fc6270 */
[----:B------:R-:W1:Y:S01]  /*2220*/  LDC.64 R50, c[0x0][0x380] ;  /* 0x0000e000ff327b82 */ /* 0x000e620000000a00 */
[----:B------:R3:W-:Y:S01]  /*2230*/  STL.64 [R1+0x22f0], R154 ;  /* 0x0022f09a01007387 */ /* 0x0007e20000100a00 */
[--C-:B------:R-:W-:Y:S01]  /*2240*/  @!P1 IMAD.IADD R18, R18, 0x1, -R13.reuse ;  /* 0x0000000112129824 */ /* 0x100fe200078e0a0d */
[----:B------:R-:W-:Y:S01]  /*2250*/  ISETP.GE.AND P1, PT, R28, RZ, PT ;  /* 0x000000ff1c00720c */ /* 0x000fe20003f26270 */
[----:B------:R-:W-:Y:S01]  /*2260*/  @!P2 IMAD.MOV R14, RZ, RZ, -R14 ;  /* 0x000000ffff0ea224 */ /* 0x000fe200078e0a0e */
[----:B------:R-:W-:Y:S01]  /*2270*/  STL.64 [R1+0x22e8], R152 ;  /* 0x0022e89801007387 */ /* 0x000fe20000100a00 */
[----:B------:R-:W-:Y:S01]  /*2280*/  @!P5 IMAD.IADD R20, R20, 0x1, -R13 ;  /* 0x000000011414d824 */ /* 0x000fe200078e0a0d */
[----:B------:R-:W-:Y:S01]  /*2290*/  ISETP.NE.AND P5, PT, R2, RZ, PT ;  /* 0x000000ff0200720c */ /* 0x000fe20003fa5270 */
[----:B------:R-:W-:Y:S01]  /*22a0*/  UIADD3 UR8, UPT, UPT, UR5, UR8, URZ ;  /* 0x0000000805087290 */ /* 0x000fe2000fffe0ff */
[----:B------:R4:W-:Y:S01]  /*22b0*/  STL.64 [R1+0x22e0], R150 ;  /* 0x0022e09601007387 */ /* 0x0009e20000100a00 */
[----:B------:R-:W-:Y:S01]  /*22c0*/  LOP3.LUT R13, RZ, R2, RZ, 0x33, !PT ;  /* 0x00000002ff0d7212 */ /* 0x000fe200078e33ff */
[----:B------:R-:W-:Y:S01]  /*22d0*/  UMOV UR9, 0x1 ;  /* 0x0000000100097882 */ /* 0x000fe20000000000 */
[----:B------:R-:W-:Y:S01]  /*22e0*/  @!P6 IMAD.MOV R18, RZ, RZ, -R18 ;  /* 0x000000ffff12e224 */ /* 0x000fe200078e0a12 */
[----:B------:R-:W-:Y:S01]  /*22f0*/  STL.64 [R1+0x22d8], R148 ;  /* 0x0022d89401007387 */ /* 0x000fe20000100a00 */
[----:B------:R-:W-:Y:S01]  /*2300*/  ISETP.GE.AND P6, PT, R52, RZ, PT ;  /* 0x000000ff3400720c */ /* 0x000fe20003fc6270 */
[----:B---3--:R-:W-:Y:S01]  /*2310*/  IMAD.U32 R154, RZ, RZ, UR76 ;  /* 0x0000004cff9a7e24 */ /* 0x008fe2000f8e00ff */
[C---:B------:R-:W-:Y:S01]  /*2320*/  SEL R2, R13.reuse, R14, !P5 ;  /* 0x0000000e0d027207 */ /* 0x040fe20006800000 */
[----:B------:R-:W-:Y:S01]  /*2330*/  @!P1 IMAD.MOV R61, RZ, RZ, -R61 ;  /* 0x000000ffff3d9224 */ /* 0x000fe200078e0a3d */
[----:B------:R-:W-:Y:S01]  /*2340*/  ISETP.NE.U32.AND P1, PT, R164, RZ, PT ;  /* 0x000000ffa400720c */ /* 0x000fe20003f25070 */
[----:B------:R3:W-:Y:S01]  /*2350*/  STL.64 [R1+0x22d0], R146 ;  /* 0x0022d09201007387 */ /* 0x0007e20000100a00 */
[----:B------:R-:W2:Y:S01]  /*2360*/  LDC.64 R164, c[0x0][0x3a8] ;  /* 0x0000ea00ffa47b82 */ /* 0x000ea20000000a00 */
[----:B------:R-:W-:Y:S01]  /*2370*/  SEL R14, R13, R18, !P5 ;  /* 0x000000120d0e7207 */ /* 0x000fe20006800000 */
[----:B------:R-:W-:Y:S01]  /*2380*/  @!P0 IMAD.MOV R16, RZ, RZ, -R16 ;  /* 0x000000ffff108224 */ /* 0x000fe200078e0a10 */
[----:B------:R-:W-:Y:S01]  /*2390*/  STL.64 [R1+0x22c8], R144 ;  /* 0x0022c89001007387 */ /* 0x000fe20000100a00 */
[----:B------:R-:W-:Y:S01]  /*23a0*/  ISETP.GE.AND P2, PT, R53, RZ, PT ;  /* 0x000000ff3500720c */ /* 0x000fe20003f46270 */
[-C--:B0-----:R-:W-:Y:S01]  /*23b0*/  IMAD R2, R2, R15.reuse, RZ ;  /* 0x0000000f02027224 */ /* 0x081fe200078e02ff */
[----:B------:R-:W-:Y:S01]  /*23c0*/  ISETP.GE.AND P0, PT, R27, RZ, PT ;  /* 0x000000ff1b00720c */ /* 0x000fe20003f06270 */
[----:B------:R-:W-:Y:S01]  /*23d0*/  STL.64 [R1+0x22c0], R142 ;  /* 0x0022c08e01007387 */ /* 0x000fe20000100a00 */
[----:B------:R-:W-:Y:S01]  /*23e0*/  IMAD R14, R14, R15, RZ ;  /* 0x0000000f0e0e7224 */ /* 0x000fe200078e02ff */
[----:B------:R-:W-:Y:S01]  /*23f0*/  SEL R16, R13, R16, !P5 ;  /* 0x000000100d107207 */ /* 0x000fe20006800000 */
[----:B------:R-:W-:Y:S01]  /*2400*/  @!P6 IMAD.MOV R0, RZ, RZ, -R0 ;  /* 0x000000ffff00e224 */ /* 0x000fe200078e0a00 */
[----:B------:R-:W-:Y:S01]  /*2410*/  STL.64 [R1+0x22b8], R140 ;  /* 0x0022b88c01007387 */ /* 0x000fe20000100a00 */
[----:B------:R-:W-:Y:S01]  /*2420*/  VOTEU.ALL UP0, P1 ;  /* 0x0000000000ff7886 */ /* 0x000fe20000800000 */
[----:B-1----:R-:W-:Y:S01]  /*2430*/  LEA R52, P6, R14, R50, 0x1 ;  /* 0x000000320e347211 */ /* 0x002fe200078c08ff */
[----:B------:R-:W-:Y:S01]  /*2440*/  VOTEU.ALL UP1, P1 ;  /* 0x0000000000ff7886 */ /* 0x000fe20000820000 */
[----:B------:R-:W-:Y:S01]  /*2450*/  STL.64 [R1+0x22b0], R86 ;  /* 0x0022b05601007387 */ /* 0x000fe20000100a00 */
[----:B------:R-:W-:Y:S01]  /*2460*/  ISETP.GE.AND P4, PT, R26, RZ, PT ;  /* 0x000000ff1a00720c */ /* 0x000fe20003f86270 */
[----:B------:R-:W-:Y:S01]  /*2470*/  @!P2 IMAD.MOV R20, RZ, RZ, -R20 ;  /* 0x000000ffff14a224 */ /* 0x000fe200078e0a14 */
[----:B------:R-:W-:Y:S01]  /*2480*/  LEA.HI.X.SX32 R53, R14, R51, 0x1, P6 ;  /* 0x000000330e357211 */ /* 0x000fe200030f0eff */
[----:B------:R-:W-:Y:S01]  /*2490*/  STL.64 [R1+0x22a8], R84 ;  /* 0x0022a85401007387 */ /* 0x000fe20000100a00 */
[----:B------:R-:W0:Y:S01]  /*24a0*/  LDC R14, c[0x0][0x3a0] ;  /* 0x0000e800ff0e7b82 */ /* 0x000e220000000800 */
[----:B------:R-:W-:-:S04]  /*24b0*/  @!UP0 UIADD3 UR10, UPT, UPT, -UR9, 0x100000, URZ ;  /* 0x00100000090a8890 */ /* 0x000fc8000fffe1ff */
[----:B------:R-:W-:Y:S02]  /*24c0*/  @!UP0 USHF.L.U32 UR11, UR10, 0xb, URZ ;  /* 0x0000000b0a0b8899 */ /* 0x000fe400080006ff */
[----:B------:R-:W-:Y:S01]  /*24d0*/  @!UP0 USHF.L.U32 UR10, UR10, 0x1, URZ ;  /* 0x000000010a0a8899 */ /* 0x000fe200080006ff */
[----:B------:R-:W1:Y:S01]  /*24e0*/  LDCU.64 UR6, c[0x0][0x358] ;  /* 0x00006b00ff0677ac */ /* 0x000e620008000a00 */
[----:B------:R-:W-:Y:S01]  /*24f0*/  STL.64 [R1+0x22a0], R138 ;  /* 0x0022a08a01007387 */ /* 0x000fe20000100a00 */
[----:B------:R-:W-:Y:S01]  /*2500*/  SEL R20, R13, R20, !P5 ;  /* 0x000000140d147207 */ /* 0x000fe20006800000 */
[-C--:B------:R-:W-:Y:S01]  /*2510*/  IMAD R13, R16, R15.reuse, RZ ;  /* 0x0000000f100d7224 */ /* 0x080fe200078e02ff */
[-C--:B------:R-:W-:Y:S01]  /*2520*/  LEA R56, P5, R2, R50.reuse, 0x1 ;  /* 0x0000003202387211 */ /* 0x080fe200078a08ff */
[----:B------:R-:W-:Y:S01]  /*2530*/  STL.64 [R1+0x2298], R136 ;  /* 0x0022988801007387 */ /* 0x000fe20000100a00 */
[----:B------:R-:W-:Y:S01]  /*2540*/  @!P0 IMAD.MOV R62, RZ, RZ, -R62 ;  /* 0x000000ffff3e8224 */ /* 0x000fe200078e0a3e */
[----:B----4-:R-:W-:Y:S01]  /*2550*/  PRMT R150, RZ, 0x7610, R150 ;  /* 0x00007610ff967816 */ /* 0x010fe20000000096 */
[----:B------:R-:W-:Y:S01]  /*2560*/  IMAD R15, R20, R15, RZ ;  /* 0x0000000f140f7224 */ /* 0x000fe200078e02ff */
[----:B------:R-:W-:Y:S01]  /*2570*/  STL.64 [R1+0x2290], R10 ;  /* 0x0022900a01007387 */ /* 0x000fe20000100a00 */
[----:B------:R-:W-:Y:S01]  /*2580*/  LEA.HI.X.SX32 R57, R2, R51, 0x1, P5 ;  /* 0x0000003302397211 */ /* 0x000fe200028f0eff */
[----:B------:R-:W-:Y:S01]  /*2590*/  @!P4 IMAD.MOV R63, RZ, RZ, -R63 ;  /* 0x000000ffff3fc224 */ /* 0x000fe200078e0a3f */
[-C--:B------:R-:W-:Y:S01]  /*25a0*/  LEA R54, P4, R13, R50.reuse, 0x1 ;  /* 0x000000320d367211 */ /* 0x080fe200078808ff */
[----:B------:R-:W-:Y:S01]  /*25b0*/  STL.64 [R1+0x2288], R8 ;  /* 0x0022880801007387 */ /* 0x000fe20000100a00 */
[----:B------:R-:W-:-:S02]  /*25c0*/  LEA R50, P6, R15, R50, 0x1 ;  /* 0x000000320f327211 */ /* 0x000fc400078c08ff */
[-C--:B------:R-:W-:Y:S01]  /*25d0*/  LEA.HI.X.SX32 R55, R13, R51.reuse, 0x1, P4 ;  /* 0x000000330d377211 */ /* 0x080fe200020f0eff */
[----:B------:R-:W-:Y:S01]  /*25e0*/  STL.64 [R1+0x2280], R6 ;  /* 0x0022800601007387 */ /* 0x000fe20000100a00 */
[----:B------:R-:W-:Y:S02]  /*25f0*/  PRMT R151, RZ, 0x7610, R151 ;  /* 0x00007610ff977816 */ /* 0x000fe40000000097 */
[----:B---3--:R-:W-:Y:S01]  /*2600*/  PRMT R146, RZ, 0x7610, R146 ;  /* 0x00007610ff927816 */ /* 0x008fe20000000092 */
[----:B------:R-:W-:Y:S01]  /*2610*/  STL.64 [R1+0x2278], R4 ;  /* 0x0022780401007387 */ /* 0x000fe20000100a00 */
[C---:B0-----:R-:W-:Y:S01]  /*2620*/  VIADD R2, R14.reuse, 0xffffffff ;  /* 0xffffffff0e027836 */ /* 0x041fe20000000000 */
[----:B------:R-:W-:Y:S01]  /*2630*/  LEA.HI.X.SX32 R51, R15, R51, 0x1, P6 ;  /* 0x000000330f337211 */ /* 0x000fe200030f0eff */
[----:B------:R-:W-:Y:S01]  /*2640*/  VIADD R13, R14, 0xffffffef ;  /* 0xffffffef0e0d7836 */ /* 0x000fe20000000000 */
[----:B------:R-:W-:Y:S01]  /*2650*/  STL.64 [R1+0x2270], R78 ;  /* 0x0022704e01007387 */ /* 0x000fe20000100a00 */
[----:B------:R-:W-:-:S02]  /*2660*/  PRMT R147, RZ, 0x7610, R147 ;  /* 0x00007610ff937816 */ /* 0x000fc40000000093 */
[----:B------:R-:W-:Y:S01]  /*2670*/  ISETP.GE.U32.AND P0, PT, R2, 0x7fffff80, PT ;  /* 0x7fffff800200780c */ /* 0x000fe20003f06070 */
[----:B------:R-:W-:Y:S01]  /*2680*/  STL.64 [R1+0x2268], R76 ;  /* 0x0022684c01007387 */ /* 0x000fe20000100a00 */
[----:B------:R-:W-:Y:S01]  /*2690*/  ISETP.GE.AND P2, PT, R29, RZ, PT ;  /* 0x000000ff1d00720c */ /* 0x000fe20003f46270 */
[----:B------:R-:W-:Y:S01]  /*26a0*/  VIADD R2, R14, 0xfffffff7 ;  /* 0xfffffff70e027836 */ /* 0x000fe20000000000 */
[----:B------:R-:W-:Y:S01]  /*26b0*/  ISETP.GE.AND P5, PT, R30, RZ, PT ;  /* 0x000000ff1e00720c */ /* 0x000fe20003fa6270 */
[----:B------:R-:W-:Y:S01]  /*26c0*/  STTM.x128 tmem[UR8], RZ ;  /* 0x000000ff000079ed */ /* 0x000fe200083c0008 */
[----:B------:R-:W-:Y:S01]  /*26d0*/  STL.64 [R1+0x2260], R74 ;  /* 0x0022604a01007387 */ /* 0x000fe20000100a00 */
[----:B------:R-:W-:Y:S01]  /*26e0*/  ISETP.GE.AND P4, PT, R31, RZ, PT ;  /* 0x000000ff1f00720c */ /* 0x000fe20003f86270 */
[----:B------:R-:W0:Y:S02]  /*26f0*/  FENCE.VIEW.ASYNC.T ;  /* 0x00000000000073c6 */ /* 0x000e240000000200 */
[----:B------:R-:W-:Y:S01]  /*2700*/  STL.64 [R1+0x2258], R72 ;  /* 0x0022584801007387 */ /* 0x000fe20000100a00 */
[----:B0-----:R-:W-:Y:S04]  /*2710*/  BAR.SYNC.DEFER_BLOCKING 0x0 ;  /* 0x0000000000007b1d */ /* 0x001fe80000010000 */
[----:B------:R-:W-:Y:S01]  /*2720*/  @!P2 IMAD.MOV R60, RZ, RZ, -R60 ;  /* 0x000000ffff3ca224 */ /* 0x000fe200078e0a3c */
[----:B------:R-:W-:Y:S01]  /*2730*/  ISETP.GE.U32.AND P2, PT, R2, 0x7fffff78, PT ;  /* 0x7fffff780200780c */ /* 0x000fe20003f46070 */
[----:B------:R-:W-:-:S02]  /*2740*/  VIADD R2, R14, 0xffffffe7 ;  /* 0xffffffe70e027836 */ /* 0x000fc40000000000 */
[----:B------:R-:W-:Y:S01]  /*2750*/  @!P5 IMAD.MOV R59, RZ, RZ, -R59 ;  /* 0x000000ffff3bd224 */ /* 0x000fe200078e0a3b */
[----:B------:R-:W-:Y:S01]  /*2760*/  ISETP.GE.U32.AND P5, PT, R13, 0x7fffff70, PT ;  /* 0x7fffff700d00780c */ /* 0x000fe20003fa6070 */
[----:B------:R-:W-:Y:S01]  /*2770*/  VIADD R13, R14, 0xffffffdf ;  /* 0xffffffdf0e0d7836 */ /* 0x000fe20000000000 */
[----:B------:R-:W-:Y:S01]  /*2780*/  STL.64 [R1+0x2250], R70 ;  /* 0x0022504601007387 */ /* 0x000fe20000100a00 */
[----:B------:R-:W-:Y:S01]  /*2790*/  ISETP.GE.U32.AND P6, PT, R2, 0x7fffff68, PT ;  /* 0x7fffff680200780c */ /* 0x000fe20003fc6070 */
[----:B------:R-:W-:Y:S02]  /*27a0*/  IMAD.U32 R2, RZ, RZ, UR8 ;  /* 0x00000008ff027e24 */ /* 0x000fe4000f8e00ff */
[----:B------:R-:W-:Y:S01]  /*27b0*/  STL.64 [R1+0x2248], R68 ;  /* 0x0022484401007387 */ /* 0x000fe20000100a00 */
[----:B------:R-:W-:Y:S01]  /*27c0*/  @!P4 IMAD.MOV R58, RZ, RZ, -R58 ;  /* 0x000000ffff3ac224 */ /* 0x000fe200078e0a3a */
[----:B------:R-:W-:Y:S02]  /*27d0*/  ISETP.GE.U32.AND P4, PT, R13, 0x7fffff60, PT ;  /* 0x7fffff600d00780c */ /* 0x000fe40003f86070 */
[----:B------:R-:W-:Y:S04]  /*27e0*/  STL.64 [R1+0x2240], R66 ;  /* 0x0022404201007387 */ /* 0x000fe80000100a00 */
[----:B--2---:R-:W-:Y:S04]  /*27f0*/  STL [R1+0x1f70], R165 ;  /* 0x001f70a501007387 */ /* 0x004fe80000100800 */
[----:B------:R0:W-:Y:S01]  /*2800*/  STL [R1+0x12f0], R154 ;  /* 0x0012f09a01007387 */ /* 0x0001e20000100800 */
[----:B------:R-:W-:-:S03]  /*2810*/  IMAD.SHL.U32 R13, R164, 0x8, RZ ;  /* 0x00000008a40d7824 */ /* 0x000fc600078e00ff */
[----:B------:R-:W-:Y:S01]  /*2820*/  STL [R1+0x21c0], R165 ;  /* 0x0021c0a501007387 */ /* 0x000fe20000100800 */
[----:B0-----:R-:W-:-:S05]  /*2830*/  VIADD R154, R154, 0x44000 ;  /* 0x000440009a9a7836 */ /* 0x001fca0000000000 */
[----:B------:R-:W-:Y:S01]  /*2840*/  R2UR UR4, R154 ;  /* 0x000000009a0472ca */ /* 0x000fe200000e0000 */
[----:B------:R0:W-:Y:S01]  /*2850*/  STL [R1+0xd80], R154 ;  /* 0x000d809a01007387 */ /* 0x0001e20000100800 */
[----:B------:R-:W-:-:S03]  /*2860*/  PRMT R152, RZ, 0x7610, R152 ;  /* 0x00007610ff987816 */ /* 0x000fc60000000098 */
[----:B------:R2:W-:Y:S04]  /*2870*/  STL [R1+0x1d44], R2 ;  /* 0x001d440201007387 */ /* 0x0005e80000100800 */
[----:B------:R-:W3:Y:S04]  /*2880*/  FENCE.VIEW.ASYNC.S ;  /* 0x00000000000073c6 */ /* 0x000ee80000000000 */
[----:B---3--:R3:W4:Y:S02]  /*2890*/  @!UP1 SYNCS.EXCH.64 URZ, [UR4], UR10 ;  /* 0x0000000a04ff95b2 */ /* 0x0087240008000100 */
[----:B----4-:R-:W-:Y:S01]  /*28a0*/  BAR.SYNC.DEFER_BLOCKING 0x0 ;  /* 0x0000000000007b1d */ /* 0x010fe20000010000 */
[----:B------:R-:W-:Y:S01]  /*28b0*/  PRMT R153, RZ, 0x7610, R153 ;  /* 0x00007610ff997816 */ /* 0x000fe20000000099 */
[----:B0-----:R-:W-:Y:S01]  /*28c0*/  IMAD.WIDE R154, R13, 0x2, R54 ;  /* 0x000000020d9a7825 */ /* 0x001fe200078e0236 */
[----:B------:R-:W-:-:S02]  /*28d0*/  PRMT R142, RZ, 0x7610, R142 ;  /* 0x00007610ff8e7816 */ /* 0x000fc4000000008e */
[----:B------:R-:W-:Y:S01]  /*28e0*/  PRMT R143, RZ, 0x7610, R143 ;  /* 0x00007610ff8f7816 */ /* 0x000fe2000000008f */
[C---:B------:R-:W-:Y:S01]  /*28f0*/  IMAD.WIDE R156, R13.reuse, 0x2, R56 ;  /* 0x000000020d9c7825 */ /* 0x040fe200078e0238 */
[----:B------:R-:W-:Y:S02]  /*2900*/  PRMT R148, RZ, 0x7610, R148 ;  /* 0x00007610ff947816 */ /* 0x000fe40000000094 */
[----:B------:R-:W-:Y:S01]  /*2910*/  PRMT R149, RZ, 0x7610, R149 ;  /* 0x00007610ff957816 */ /* 0x000fe20000000095 */
[----:B--2---:R-:W-:Y:S01]  /*2920*/  VIADD R2, R14, 0xffffffd7 ;  /* 0xffffffd70e027836 */ /* 0x004fe20000000000 */
[----:B-1----:R-:W2:Y:S04]  /*2930*/  @!P0 LDG.E.U16 R150, desc[UR6][R54.64] ;  /* 0x0000000636968981 */ /* 0x002ea8000c1e1500 */
[----:B------:R-:W4:Y:S04]  /*2940*/  @!P0 LDG.E.U16 R151, desc[UR6][R56.64] ;  /* 0x0000000638978981 */ /* 0x000f28000c1e1500 */
[----:B------:R-:W3:Y:S04]  /*2950*/  @!P0 LDG.E.U16 R146, desc[UR6][R50.64] ;  /* 0x0000000632928981 */ /* 0x000ee8000c1e1500 */
[----:B------:R-:W3:Y:S04]  /*2960*/  @!P0 LDG.E.U16 R147, desc[UR6][R52.64] ;  /* 0x0000000634938981 */ /* 0x000ee8000c1e1500 */
[----:B------:R-:W3:Y:S04]  /*2970*/  @!P2 LDG.E.U16 R152, desc[UR6][R154.64] ;  /* 0x000000069a98a981 */ /* 0x000ee8000c1e1500 */
[----:B------:R-:W3:Y:S04]  /*2980*/  @!P2 LDG.E.U16 R153, desc[UR6][R156.64] ;  /* 0x000000069c99a981 */ /* 0x000ee8000c1e1500 */
[----:B--2---:R-:W-:Y:S04]  /*2990*/  STL [R1+0x2e4], R150 ;  /* 0x0002e49601007387 */ /* 0x004fe80000100800 */
[----:B----4-:R0:W-:Y:S04]  /*29a0*/  STL [R1+0x2e8], R151 ;  /* 0x0002e89701007387 */ /* 0x0101e80000100800 */
[----:B---3--:R-:W-:Y:S04]  /*29b0*/  STL [R1+0x2dc], R146 ;  /* 0x0002dc9201007387 */ /* 0x008fe80000100800 */
[----:B------:R1:W-:Y:S01]  /*29c0*/  STL [R1+0x2e0], R147 ;  /* 0x0002e09301007387 */ /* 0x0003e20000100800 */
[----:B0-----:R-:W-:-:S05]  /*29d0*/  IMAD.WIDE R150, R13, 0x2, R52 ;  /* 0x000000020d967825 */ /* 0x001fca00078e0234 */
[----:B------:R0:W2:Y:S01]  /*29e0*/  @!P2 LDG.E.U16 R143, desc[UR6][R150.64] ;  /* 0x00000006968fa981 */ /* 0x0000a2000c1e1500 */
[----:B-1----:R-:W-:-:S05]  /*29f0*/  IMAD.WIDE R146, R13, 0x2, R50 ;  /* 0x000000020d927825 */ /* 0x002fca00078e0232 */
[----:B------:R1:W3:Y:S04]  /*2a00*/  @!P2 LDG.E.U16 R142, desc[UR6][R146.64] ;  /* 0x00000006928ea981 */ /* 0x0002e8000c1e1500 */
[----:B------:R4:W-:Y:S01]  /*2a10*/  STL.64 [R1+0xc90], R156 ;  /* 0x000c909c01007387 */ /* 0x0009e20000100a00 */
[----:B------:R-:W-:-:S03]  /*2a20*/  IMAD.SHL.U32 R13, R164, 0x10, RZ ;  /* 0x00000010a40d7824 */ /* 0x000fc600078e00ff */
[----:B------:R0:W-:Y:S01]  /*2a30*/  STL.64 [R1+0xc88], R154 ;  /* 0x000c889a01007387 */ /* 0x0001e20000100a00 */
[----:B------:R-:W-:-:S03]  /*2a40*/  PRMT R86, RZ, 0x7610, R86 ;  /* 0x00007610ff567816 */ /* 0x000fc60000000056 */
[----:B----4-:R-:W4:Y:S04]  /*2a50*/  LDL.LU.64 R156, [R1+0x22f8] ;  /* 0x0022f800019c7983 */ /* 0x010f280000300a00 */
[----:B------:R1:W-:Y:S04]  /*2a60*/  STL.64 [R1+0xc80], R150 ;  /* 0x000c809601007387 */ /* 0x0003e80000100a00 */
[----:B0-----:R-:W4:Y:S04]  /*2a70*/  LDL.LU.64 R154, [R1+0x22f0] ;  /* 0x0022f000019a7983 */ /* 0x001f280000300a00 */
[----:B------:R0:W-:Y:S04]  /*2a80*/  STL.64 [R1+0xc78], R146 ;  /* 0x000c789201007387 */ /* 0x0001e80000100a00 */
[----:B------:R-:W-:Y:S01]  /*2a90*/  STL [R1+0x2d4], R152 ;  /* 0x0002d49801007387 */ /* 0x000fe20000100800 */
[----:B-1----:R-:W-:-:S03]  /*2aa0*/  IMAD.WIDE R150, R13, 0x2, R54 ;  /* 0x000000020d967825 */ /* 0x002fc600078e0236 */
[----:B------:R1:W-:Y:S01]  /*2ab0*/  STL [R1+0x2d8], R153 ;  /* 0x0002d89901007387 */ /* 0x0003e20000100800 */
[----:B------:R-:W-:Y:S01]  /*2ac0*/  PRMT R87, RZ, 0x7610, R87 ;  /* 0x00007610ff577816 */ /* 0x000fe20000000057 */
[C---:B0-----:R-:W-:Y:S02]  /*2ad0*/  IMAD.WIDE R146, R13.reuse, 0x2, R52 ;  /* 0x000000020d927825 */ /* 0x041fe400078e0234 */
[----:B------:R-:W4:Y:S04]  /*2ae0*/  @!P5 LDG.E.U16 R148, desc[UR6][R150.64] ;  /* 0x000000069694d981 */ /* 0x000f28000c1e1500 */
[----:B------:R0:W4:Y:S01]  /*2af0*/  @!P5 LDG.E.U16 R87, desc[UR6][R146.64] ;  /* 0x000000069257d981 */ /* 0x000122000c1e1500 */
[----:B-1----:R-:W-:-:S05]  /*2b00*/  IMAD.WIDE R152, R13, 0x2, R56 ;  /* 0x000000020d987825 */ /* 0x002fca00078e0238 */
[----:B------:R-:W4:Y:S04]  /*2b10*/  @!P5 LDG.E.U16 R149, desc[UR6][R152.64] ;  /* 0x000000069895d981 */ /* 0x000f28000c1e1500 */
[----:B---3--:R-:W-:Y:S04]  /*2b20*/  STL [R1+0x2cc], R142 ;  /* 0x0002cc8e01007387 */ /* 0x008fe80000100800 */
[----:B--2---:R1:W-:Y:S02]  /*2b30*/  STL [R1+0x2d0], R143 ;  /* 0x0002d08f01007387 */ /* 0x0043e40000100800 */
[----:B-1----:R-:W-:-:S05]  /*2b40*/  IMAD.WIDE R142, R13, 0x2, R50 ;  /* 0x000000020d8e7825 */ /* 0x002fca00078e0232 */
[----:B------:R1:W2:Y:S04]  /*2b50*/  @!P5 LDG.E.U16 R86, desc[UR6][R142.64] ;  /* 0x000000068e56d981 */ /* 0x0002a8000c1e1500 */
[----:B------:R3:W-:Y:S01]  /*2b60*/  STL.64 [R1+0xb90], R152 ;  /* 0x000b909801007387 */ /* 0x0007e20000100a00 */
[----:B------:R-:W-:-:S03]  /*2b70*/  IMAD R13, R164, 0x18, RZ ;  /* 0x00000018a40d7824 */ /* 0x000fc600078e02ff */
[----:B------:R0:W-:Y:S01]  /*2b80*/  STL.64 [R1+0xb88], R150 ;  /* 0x000b889601007387 */ /* 0x0001e20000100a00 */
[----:B------:R-:W-:-:S03]  /*2b90*/  PRMT R144, RZ, 0x7610, R144 ;  /* 0x00007610ff907816 */ /* 0x000fc60000000090 */
[----:B---3--:R-:W3:Y:S04]  /*2ba0*/  LDL.LU.64 R152, [R1+0x22e8] ;  /* 0x0022e80001987983 */ /* 0x008ee80000300a00 */
[----:B------:R1:W-:Y:S04]  /*2bb0*/  STL.64 [R1+0xb80], R146 ;  /* 0x000b809201007387 */ /* 0x0003e80000100a00 */
[----:B0-----:R-:W3:Y:S01]  /*2bc0*/  LDL.LU.64 R150, [R1+0x22e0] ;  /* 0x0022e00001967983 */ /* 0x001ee20000300a00 */
[----:B------:R-:W-:-:S03]  /*2bd0*/  PRMT R145, RZ, 0x7610, R145 ;  /* 0x00007610ff917816 */ /* 0x000fc60000000091 */
[----:B------:R0:W-:Y:S01]  /*2be0*/  STL.64 [R1+0xb78], R142 ;  /* 0x000b788e01007387 */ /* 0x0001e20000100a00 */
[----:B------:R-:W-:-:S03]  /*2bf0*/  PRMT R84, RZ, 0x7610, R84 ;  /* 0x00007610ff547816 */ /* 0x000fc60000000054 */
[----:B----4-:R-:W-:Y:S01]  /*2c00*/  STL [R1+0x2c4], R148 ;  /* 0x0002c49401007387 */ /* 0x010fe20000100800 */
[----:B-1----:R-:W-:-:S03]  /*2c10*/  IMAD.WIDE R146, R13, 0x2, R54 ;  /* 0x000000020d927825 */ /* 0x002fc600078e0236 */
[----:B------:R1:W-:Y:S01]  /*2c20*/  STL [R1+0x2c8], R149 ;  /* 0x0002c89501007387 */ /* 0x0003e20000100800 */
[----:B------:R-:W-:Y:S01]  /*2c30*/  PRMT R85, RZ, 0x7610, R85 ;  /* 0x00007610ff557816 */ /* 0x000fe20000000055 */
[C---:B0-----:R-:W-:Y:S02]  /*2c40*/  IMAD.WIDE R142, R13.reuse, 0x2, R52 ;  /* 0x000000020d8e7825 */ /* 0x041fe400078e0234 */
[----:B------:R-:W4:Y:S04]  /*2c50*/  @!P6 LDG.E.U16 R144, desc[UR6][R146.64] ;  /* 0x000000069290e981 */ /* 0x000f28000c1e1500 */
[----:B------:R0:W3:Y:S01]  /*2c60*/  @!P6 LDG.E.U16 R85, desc[UR6][R142.64] ;  /* 0x000000068e55e981 */ /* 0x0000e2000c1e1500 */
[----:B-1----:R-:W-:-:S05]  /*2c70*/  IMAD.WIDE R148, R13, 0x2, R56 ;  /* 0x000000020d947825 */ /* 0x002fca00078e0238 */
[----:B------:R-:W3:Y:S04]  /*2c80*/  @!P6 LDG.E.U16 R145, desc[UR6][R148.64] ;  /* 0x000000069491e981 */ /* 0x000ee8000c1e1500 */
[----:B--2---:R-:W-:Y:S04]  /*2c90*/  STL [R1+0x2bc], R86 ;  /* 0x0002bc5601007387 */ /* 0x004fe80000100800 */
[----:B------:R1:W-:Y:S02]  /*2ca0*/  STL [R1+0x2c0], R87 ;  /* 0x0002c05701007387 */ /* 0x0003e40000100800 */
[----:B-1----:R-:W-:-:S05]  /*2cb0*/  IMAD.WIDE R86, R13, 0x2, R50 ;  /* 0x000000020d567825 */ /* 0x002fca00078e0232 */
[----:B------:R1:W2:Y:S04]  /*2cc0*/  @!P6 LDG.E.U16 R84, desc[UR6][R86.64] ;  /* 0x000000065654e981 */ /* 0x0002a8000c1e1500 */
[----:B------:R0:W-:Y:S01]  /*2cd0*/  STL.64 [R1+0xa90], R148 ;  /* 0x000a909401007387 */ /* 0x0001e20000100a00 */
[----:B------:R-:W-:-:S03]  /*2ce0*/  IMAD.SHL.U32 R13, R164, 0x20, RZ ;  /* 0x00000020a40d7824 */ /* 0x000fc600078e00ff */
[----:B------:R1:W-:Y:S01]  /*2cf0*/  STL.64 [R1+0xa88], R146 ;  /* 0x000a889201007387 */ /* 0x0003e20000100a00 */
[----:B------:R-:W-:-:S03]  /*2d00*/  PRMT R140, RZ, 0x7610, R140 ;  /* 0x00007610ff8c7816 */ /* 0x000fc6000000008c */
[----:B0-----:R-:W2:Y:S04]  /*2d10*/  LDL.LU.64 R148, [R1+0x22d8] ;  /* 0x0022d80001947983 */ /* 0x001ea80000300a00 */
[----:B------:R0:W-:Y:S04]  /*2d20*/  STL.64 [R1+0xa80], R142 ;  /* 0x000a808e01007387 */ /* 0x0001e80000100a00 */
[----:B-1----:R-:W2:Y:S01]  /*2d30*/  LDL.LU.64 R146, [R1+0x22d0] ;  /* 0x0022d00001927983 */ /* 0x002ea20000300a00 */
[----:B------:R-:W-:-:S03]  /*2d40*/  PRMT R141, RZ, 0x7610, R141 ;  /* 0x00007610ff8d7816 */ /* 0x000fc6000000008d */
[----:B------:R1:W-:Y:S01]  /*2d50*/  STL.64 [R1+0xa78], R86 ;  /* 0x000a785601007387 */ /* 0x0003e20000100a00 */
[----:B------:R-:W-:-:S03]  /*2d60*/  PRMT R66, RZ, 0x7610, R66 ;  /* 0x00007610ff427816 */ /* 0x000fc60000000042 */
[----:B----4-:R-:W-:Y:S01]  /*2d70*/  STL [R1+0x2b4], R144 ;  /* 0x0002b49001007387 */ /* 0x010fe20000100800 */
[----:B0-----:R-:W-:-:S03]  /*2d80*/  IMAD.WIDE R142, R13, 0x2, R54 ;  /* 0x000000020d8e7825 */ /* 0x001fc600078e0236 */
[----:B---3--:R0:W-:Y:S01]  /*2d90*/  STL [R1+0x2b8], R145 ;  /* 0x0002b89101007387 */ /* 0x0081e20000100800 */
[----:B------:R-:W-:Y:S01]  /*2da0*/  PRMT R67, RZ, 0x7610, R67 ;  /* 0x00007610ff437816 */ /* 0x000fe20000000043 */
[C---:B-1----:R-:W-:Y:S02]  /*2db0*/  IMAD.WIDE R86, R13.reuse, 0x2, R52 ;  /* 0x000000020d567825 */ /* 0x042fe400078e0234 */
[----:B------:R-:W3:Y:S04]  /*2dc0*/  @!P4 LDG.E.U16 R140, desc[UR6][R142.64] ;  /* 0x000000068e8cc981 */ /* 0x000ee8000c1e1500 */
[----:B------:R1:W4:Y:S01]  /*2dd0*/  @!P4 LDG.E.U16 R67, desc[UR6][R86.64] ;  /* 0x000000065643c981 */ /* 0x000322000c1e1500 */
[----:B0-----:R-:W-:-:S05]  /*2de0*/  IMAD.WIDE R144, R13, 0x2, R56 ;  /* 0x000000020d907825 */ /* 0x001fca00078e0238 */
[----:B------:R-:W4:Y:S04]  /*2df0*/  @!P4 LDG.E.U16 R141, desc[UR6][R144.64] ;  /* 0x00000006908dc981 */ /* 0x000f28000c1e1500 */
[----:B--2---:R-:W-:Y:S04]  /*2e00*/  STL [R1+0x2ac], R84 ;  /* 0x0002ac5401007387 */ /* 0x004fe80000100800 */
[----:B------:R0:W-:Y:S02]  /*2e10*/  STL [R1+0x2b0], R85 ;  /* 0x0002b05501007387 */ /* 0x0001e40000100800 */
[----:B0-----:R-:W-:-:S05]  /*2e20*/  IMAD.WIDE R84, R13, 0x2, R50 ;  /* 0x000000020d547825 */ /* 0x001fca00078e0232 */
[----:B------:R0:W2:Y:S01]  /*2e30*/  @!P4 LDG.E.U16 R66, desc[UR6][R84.64] ;  /* 0x000000065442c981 */ /* 0x0000a2000c1e1500 */
[----:B------:R-:W-:-:S03]  /*2e40*/  ISETP.GE.U32.AND P0, PT, R2, 0x7fffff58, PT ;  /* 0x7fffff580200780c */ /* 0x000fc60003f06070 */
[----:B------:R0:W-:Y:S01]  /*2e50*/  STL.64 [R1+0x990], R144 ;  /* 0x0009909001007387 */ /* 0x0001e20000100a00 */
[----:B------:R-:W-:-:S03]  /*2e60*/  IMAD R13, R164, 0x28, RZ ;  /* 0x00000028a40d7824 */ /* 0x000fc600078e02ff */
        /* <DEDUP_REMOVED lines=8> */
[----:B---3--:R-:W-:Y:S01]  /*2ef0*/  STL [R1+0x2a4], R140 ;  /* 0x0002a48c01007387 */ /* 0x008fe20000100800 */
[----:B0-----:R-:W-:-:S03]  /*2f00*/  IMAD.WIDE R86, R13, 0x2, R54 ;  /* 0x000000020d567825 */ /* 0x001fc600078e0236 */
[----:B----4-:R0:W-:Y:S01]  /*2f10*/  STL [R1+0x2a8], R141 ;  /* 0x0002a88d01007387 */ /* 0x0101e20000100800 */
        /* <DEDUP_REMOVED lines=10> */
[----:B------:R-:W-:-:S03]  /*2fc0*/  VIADD R2, R14, 0xffffffcf ;  /* 0xffffffcf0e027836 */ /* 0x000fc60000000000 */
[----:B------:R0:W-:Y:S02]  /*2fd0*/  STL.64 [R1+0x890], R140 ;  /* 0x0008908c01007387 */ /* 0x0001e40000100a00 */
[----:B------:R-:W-:Y:S02]  /*2fe0*/  ISETP.GE.U32.AND P2, PT, R2, 0x7fffff50, PT ;  /* 0x7fffff500200780c */ /* 0x000fe40003f46070 */
[----:B------:R1:W-:Y:S01]  /*2ff0*/  STL.64 [R1+0x888], R86 ;  /* 0x0008885601007387 */ /* 0x0003e20000100a00 */
[----:B------:R-:W-:Y:S01]  /*3000*/  IMAD R13, R164, 0x30, RZ ;  /* 0x00000030a40d7824 */ /* 0x000fe200078e02ff */
[----:B------:R-:W-:Y:S02]  /*3010*/  PRMT R136, RZ, 0x7610, R136 ;  /* 0x00007610ff887816 */ /* 0x000fe40000000088 */
        /* <DEDUP_REMOVED lines=14> */
[----:B------:R-:W3:Y:S04]  /*3100*/  @!P2 LDG.E.U16 R136, desc[UR6][R138.64] ;  /* 0x000000068a88a981 */ /* 0x000ee8000c1e1500 */
        /* <DEDUP_REMOVED lines=8> */
[----:B------:R-:W-:-:S03]  /*3190*/  IMAD R13, R164, 0x38, RZ ;  /* 0x00000038a40d7824 */ /* 0x000fc600078e02ff */
[----:B0-----:R-:W4:Y:S04]  /*31a0*/  LDL.LU.64 R84, [R1+0x22a8] ;  /* 0x0022a80001547983 */ /* 0x001f280000300a00 */
[----:B------:R0:W-:Y:S04]  /*31b0*/  STL.64 [R1+0x780], R66 ;  /* 0x0007804201007387 */ /* 0x0001e80000100a00 */
[----:B-1----:R-:W4:Y:S04]  /*31c0*/  LDL.LU.64 R138, [R1+0x22a0] ;  /* 0x0022a000018a7983 */ /* 0x002f280000300a00 */
[----:B------:R1:W-:Y:S01]  /*31d0*/  STL.64 [R1+0x778], R10 ;  /* 0x0007780a01007387 */ /* 0x0003e20000100a00 */
[----:B------:R-:W-:-:S03]  /*31e0*/  PRMT R6, RZ, 0x7610, R6 ;  /* 0x00007610ff067816 */ /* 0x000fc60000000006 */
[----:B---3--:R-:W-:Y:S01]  /*31f0*/  STL [R1+0x224], R136 ;  /* 0x0002248801007387 */ /* 0x008fe20000100800 */
[----:B------:R-:W-:-:S03]  /*3200*/  PRMT R7, RZ, 0x7610, R7 ;  /* 0x00007610ff077816 */ /* 0x000fc60000000007 */
[----:B------:R3:W-:Y:S01]  /*3210*/  STL [R1+0x228], R137 ;  /* 0x0002288901007387 */ /* 0x0007e20000100800 */
[----:B------:R-:W-:Y:S01]  /*3220*/  PRMT R74, RZ, 0x7610, R74 ;  /* 0x00007610ff4a7816 */ /* 0x000fe2000000004a */
[----:B0-----:R-:W-:Y:S01]  /*3230*/  IMAD.WIDE R66, R13, 0x2, R52 ;  /* 0x000000020d427825 */ /* 0x001fe200078e0234 */
[----:B------:R-:W-:-:S03]  /*3240*/  PRMT R75, RZ, 0x7610, R75 ;  /* 0x00007610ff4b7816 */ /* 0x000fc6000000004b */
[C---:B-1----:R-:W-:Y:S01]  /*3250*/  IMAD.WIDE R10, R13.reuse, 0x2, R54 ;  /* 0x000000020d0a7825 */ /* 0x042fe200078e0236 */
[----:B------:R0:W4:Y:S03]  /*3260*/  @!P5 LDG.E.U16 R7, desc[UR6][R66.64] ;  /* 0x000000064207d981 */ /* 0x000126000c1e1500 */
[C---:B---3--:R-:W-:Y:S01]  /*3270*/  IMAD.WIDE R136, R13.reuse, 0x2, R56 ;  /* 0x000000020d887825 */ /* 0x048fe200078e0238 */
[----:B------:R-:W3:Y:S04]  /*3280*/  @!P5 LDG.E.U16 R74, desc[UR6][R10.64] ;  /* 0x000000060a4ad981 */ /* 0x000ee8000c1e1500 */
[----:B------:R-:W3:Y:S04]  /*3290*/  @!P5 LDG.E.U16 R75, desc[UR6][R136.64] ;  /* 0x00000006884bd981 */ /* 0x000ee8000c1e1500 */
[----:B--2---:R-:W-:Y:S04]  /*32a0*/  STL [R1+0x21c], R8 ;  /* 0x00021c0801007387 */ /* 0x004fe80000100800 */
[----:B----4-:R1:W-:Y:S02]  /*32b0*/  STL [R1+0x220], R9 ;  /* 0x0002200901007387 */ /* 0x0103e40000100800 */
[----:B-1----:R-:W-:-:S05]  /*32c0*/  IMAD.WIDE R8, R13, 0x2, R50 ;  /* 0x000000020d087825 */ /* 0x002fca00078e0232 */
[----:B------:R1:W2:Y:S01]  /*32d0*/  @!P5 LDG.E.U16 R6, desc[UR6][R8.64] ;  /* 0x000000060806d981 */ /* 0x0002a2000c1e1500 */
[----:B------:R-:W-:-:S03]  /*32e0*/  VIADD R2, R14, 0xffffffbf ;  /* 0xffffffbf0e027836 */ /* 0x000fc60000000000 */
[----:B------:R4:W-:Y:S02]  /*32f0*/  STL.64 [R1+0x690], R136 ;  /* 0x0006908801007387 */ /* 0x0009e40000100a00 */
[----:B------:R-:W-:Y:S02]  /*3300*/  ISETP.GE.U32.AND P6, PT, R2, 0x7fffff40, PT ;  /* 0x7fffff400200780c */ /* 0x000fe40003fc6070 */
[----:B------:R0:W-:Y:S01]  /*3310*/  STL.64 [R1+0x688], R10 ;  /* 0x0006880a01007387 */ /* 0x0001e20000100a00 */
[----:B------:R-:W-:Y:S01]  /*3320*/  IMAD.SHL.U32 R13, R164, 0x40, RZ ;  /* 0x00000040a40d7824 */ /* 0x000fe200078e00ff */
[----:B------:R-:W-:Y:S02]  /*3330*/  PRMT R4, RZ, 0x7610, R4 ;  /* 0x00007610ff047816 */ /* 0x000fe40000000004 */
[----:B----4-:R-:W4:Y:S04]  /*3340*/  LDL.LU.64 R136, [R1+0x2298] ;  /* 0x0022980001887983 */ /* 0x010f280000300a00 */
[----:B------:R1:W-:Y:S04]  /*3350*/  STL.64 [R1+0x680], R66 ;  /* 0x0006804201007387 */ /* 0x0003e80000100a00 */
[----:B0-----:R-:W4:Y:S04]  /*3360*/  LDL.LU.64 R10, [R1+0x2290] ;  /* 0x00229000010a7983 */ /* 0x001f280000300a00 */
[----:B------:R0:W-:Y:S01]  /*3370*/  STL.64 [R1+0x678], R8 ;  /* 0x0006780801007387 */ /* 0x0001e20000100a00 */
[----:B------:R-:W-:-:S02]  /*3380*/  PRMT R5, RZ, 0x7610, R5 ;  /* 0x00007610ff057816 */ /* 0x000fc40000000005 */
[----:B------:R-:W-:Y:S01]  /*3390*/  PRMT R78, RZ, 0x7610, R78 ;  /* 0x00007610ff4e7816 */ /* 0x000fe2000000004e */
[----:B-1----:R-:W-:Y:S01]  /*33a0*/  IMAD.WIDE R66, R13, 0x2, R50 ;  /* 0x000000020d427825 */ /* 0x002fe200078e0232 */
[----:B------:R-:W-:-:S04]  /*33b0*/  PRMT R79, RZ, 0x7610, R79 ;  /* 0x00007610ff4f7816 */ /* 0x000fc8000000004f */
[----:B------:R-:W4:Y:S01]  /*33c0*/  @!P6 LDG.E.U16 R4, desc[UR6][R66.64] ;  /* 0x000000064204e981 */ /* 0x000f22000c1e1500 */
[----:B0-----:R-:W-:-:S05]  /*33d0*/  IMAD.WIDE R8, R13, 0x2, R56 ;  /* 0x000000020d087825 */ /* 0x001fca00078e0238 */
[----:B------:R-:W4:Y:S04]  /*33e0*/  @!P6 LDG.E.U16 R79, desc[UR6][R8.64] ;  /* 0x00000006084fe981 */ /* 0x000f28000c1e1500 */
[----:B--2---:R-:W-:Y:S04]  /*33f0*/  STL [R1+0x20c], R6 ;  /* 0x00020c0601007387 */ /* 0x004fe80000100800 */
[----:B------:R0:W-:Y:S04]  /*3400*/  STL [R1+0x210], R7 ;  /* 0x0002100701007387 */ /* 0x0001e80000100800 */
[----:B---3--:R-:W-:Y:S04]  /*3410*/  STL [R1+0x214], R74 ;  /* 0x0002144a01007387 */ /* 0x008fe80000100800 */
[----:B------:R1:W-:Y:S01]  /*3420*/  STL [R1+0x218], R75 ;  /* 0x0002184b01007387 */ /* 0x0003e20000100800 */
[----:B0-----:R-:W-:-:S05]  /*3430*/  IMAD.WIDE R6, R13, 0x2, R54 ;  /* 0x000000020d067825 */ /* 0x001fca00078e0236 */
[----:B------:R-:W2:Y:S01]  /*3440*/  @!P6 LDG.E.U16 R78, desc[UR6][R6.64] ;  /* 0x00000006064ee981 */ /* 0x000ea2000c1e1500 */
[----:B-1----:R-:W-:-:S05]  /*3450*/  IMAD.WIDE R74, R13, 0x2, R52 ;  /* 0x000000020d4a7825 */ /* 0x002fca00078e0234 */
[----:B------:R0:W3:Y:S01]  /*3460*/  @!P6 LDG.E.U16 R5, desc[UR6][R74.64] ;  /* 0x000000064a05e981 */ /* 0x0000e2000c1e1500 */
[----:B------:R-:W-:-:S05]  /*3470*/  VIADD R2, R14, 0xffffffb7 ;  /* 0xffffffb70e027836 */ /* 0x000fca0000000000 */
[----:B------:R-:W-:Y:S01]  /*3480*/  ISETP.GE.U32.AND P4, PT, R2, 0x7fffff38, PT ;  /* 0x7fffff380200780c */ /* 0x000fe20003f86070 */
[----:B------:R-:W-:-:S05]  /*3490*/  VIADD R2, R14, 0xffffffaf ;  /* 0xffffffaf0e027836 */ /* 0x000fca0000000000 */
[----:B------:R-:W-:Y:S01]  /*34a0*/  ISETP.GE.U32.AND P0, PT, R2, 0x7fffff30, PT ;  /* 0x7fffff300200780c */ /* 0x000fe20003f06070 */
[----:B------:R-:W-:-:S05]  /*34b0*/  VIADD R2, R14, 0xffffffa7 ;  /* 0xffffffa70e027836 */ /* 0x000fca0000000000 */
[----:B------:R-:W-:Y:S01]  /*34c0*/  ISETP.GE.U32.AND P2, PT, R2, 0x7fffff28, PT ;  /* 0x7fffff280200780c */ /* 0x000fe20003f46070 */
[----:B------:R-:W-:Y:S01]  /*34d0*/  VIADD R2, R14, 0xffffff9f ;  /* 0xffffff9f0e027836 */ /* 0x000fe20000000000 */
[----:B------:R1:W-:Y:S04]  /*34e0*/  STL.64 [R1+0x590], R8 ;  /* 0x0005900801007387 */ /* 0x0003e80000100a00 */
[----:B------:R-:W-:Y:S01]  /*34f0*/  ISETP.GE.U32.AND P5, PT, R2, 0x7fffff20, PT ;  /* 0x7fffff200200780c */ /* 0x000fe20003fa6070 */
[----:B------:R-:W-:Y:S01]  /*3500*/  VIADD R2, R14, 0xffffff97 ;  /* 0xffffff970e027836 */ /* 0x000fe20000000000 */
[----:B------:R0:W-:Y:S04]  /*3510*/  STL.64 [R1+0x588], R6 ;  /* 0x0005880601007387 */ /* 0x0001e80000100a00 */
[----:B-1----:R-:W2:Y:S01]  /*3520*/  LDL.LU.64 R8, [R1+0x2288] ;  /* 0x0022880001087983 */ /* 0x002ea20000300a00 */
[----:B------:R-:W-:-:S03]  /*3530*/  ISETP.GE.U32.AND P6, PT, R2, 0x7fffff18, PT ;  /* 0x7fffff180200780c */ /* 0x000fc60003fc6070 */
[----:B------:R1:W-:Y:S01]  /*3540*/  STL.64 [R1+0x580], R74 ;  /* 0x0005804a01007387 */ /* 0x0003e20000100a00 */
[----:B------:R-:W-:-:S03]  /*3550*/  IMAD R2, R164, 0x48, RZ ;  /* 0x00000048a4027824 */ /* 0x000fc600078e02ff */
[----:B0-----:R-:W2:Y:S04]  /*3560*/  LDL.LU.64 R6, [R1+0x2280] ;  /* 0x0022800001067983 */ /* 0x001ea80000300a00 */
[----:B------:R0:W-:Y:S01]  /*3570*/  STL.64 [R1+0x578], R66 ;  /* 0x0005784201007387 */ /* 0x0001e20000100a00 */
[----:B------:R-:W-:-:S03]  /*3580*/  PRMT R76, RZ, 0x7610, R76 ;  /* 0x00007610ff4c7816 */ /* 0x000fc6000000004c */
[----:B----4-:R-:W-:Y:S01]  /*3590*/  STL [R1+0x1fc], R4 ;  /* 0x0001fc0401007387 */ /* 0x010fe20000100800 */
[----:B------:R-:W-:Y:S02]  /*35a0*/  PRMT R77, RZ, 0x7610, R77 ;  /* 0x00007610ff4d7816 */ /* 0x000fe4000000004d */
[----:B------:R-:W-:Y:S01]  /*35b0*/  PRMT R46, RZ, 0x7610, R46 ;  /* 0x00007610ff2e7816 */ /* 0x000fe2000000002e */
[----:B-1----:R-:W-:Y:S01]  /*35c0*/  IMAD.WIDE R74, R2, 0x2, R52 ;  /* 0x00000002024a7825 */ /* 0x002fe200078e0234 */
[----:B------:R-:W-:-:S03]  /*35d0*/  PRMT R47, RZ, 0x7610, R47 ;  /* 0x00007610ff2f7816 */ /* 0x000fc6000000002f */
[----:B0-----:R-:W-:-:S03]  /*35e0*/  IMAD.WIDE R66, R2, 0x2, R50 ;  /* 0x0000000202427825 */ /* 0x001fc600078e0232 */
[----:B------:R0:W4:Y:S04]  /*35f0*/  @!P4 LDG.E.U16 R47, desc[UR6][R74.64] ;  /* 0x000000064a2fc981 */ /* 0x000128000c1e1500 */
[----:B------:R1:W4:Y:S04]  /*3600*/  @!P4 LDG.E.U16 R46, desc[UR6][R66.64] ;  /* 0x00000006422ec981 */ /* 0x000328000c1e1500 */
[----:B---3--:R3:W-:Y:S04]  /*3610*/  STL [R1+0x200], R5 ;  /* 0x0002000501007387 */ /* 0x0087e80000100800 */
[----:B--2---:R-:W-:Y:S04]  /*3620*/  STL [R1+0x204], R78 ;  /* 0x0002044e01007387 */ /* 0x004fe80000100800 */
[----:B------:R2:W-:Y:S01]  /*3630*/  STL [R1+0x208], R79 ;  /* 0x0002084f01007387 */ /* 0x0005e20000100800 */
[----:B---3--:R-:W-:-:S05]  /*3640*/  IMAD.WIDE R4, R2, 0x2, R56 ;  /* 0x0000000202047825 */ /* 0x008fca00078e0238 */
[----:B------:R-:W3:Y:S01]  /*3650*/  @!P4 LDG.E.U16 R77, desc[UR6][R4.64] ;  /* 0x00000006044dc981 */ /* 0x000ee2000c1e1500 */
[----:B--2---:R-:W-:-:S05]  /*3660*/  IMAD.WIDE R78, R2, 0x2, R54 ;  /* 0x00000002024e7825 */ /* 0x004fca00078e0236 */
[----:B------:R-:W2:Y:S01]  /*3670*/  @!P4 LDG.E.U16 R76, desc[UR6][R78.64] ;  /* 0x000000064e4cc981 */ /* 0x000ea2000c1e1500 */
[----:B------:R-:W-:-:S03]  /*3680*/  VIADD R2, R14, 0xffffff8f ;  /* 0xffffff8f0e027836 */ /* 0x000fc60000000000 */
[----:B------:R0:W-:Y:S02]  /*3690*/  STL.64 [R1+0x490], R4 ;  /* 0x0004900401007387 */ /* 0x0001e40000100a00 */
[----:B------:R-:W-:Y:S02]  /*36a0*/  ISETP.GE.U32.AND P4, PT, R2, 0x7fffff10, PT ;  /* 0x7fffff100200780c */ /* 0x000fe40003f86070 */
[----:B------:R1:W-:Y:S01]  /*36b0*/  STL.64 [R1+0x488], R78 ;  /* 0x0004884e01007387 */ /* 0x0003e20000100a00 */
[----:B------:R-:W-:Y:S01]  /*36c0*/  IMAD R2, R164, 0x50, RZ ;  /* 0x00000050a4027824 */ /* 0x000fe200078e02ff */
[----:B------:R-:W-:Y:S02]  /*36d0*/  PRMT R70, RZ, 0x7610, R70 ;  /* 0x00007610ff467816 */ /* 0x000fe40000000046 */
[----:B0-----:R-:W4:Y:S04]  /*36e0*/  LDL.LU.64 R4, [R1+0x2278] ;  /* 0x0022780001047983 */ /* 0x001f280000300a00 */
[----:B------:R0:W-:Y:S01]  /*36f0*/  STL.64 [R1+0x480], R74 ;  /* 0x0004804a01007387 */ /* 0x0001e20000100a00 */
[----:B------:R-:W-:-:S03]  /*3700*/  PRMT R71, RZ, 0x7610, R71 ;  /* 0x00007610ff477816 */ /* 0x000fc60000000047 */
[----:B-1----:R-:W4:Y:S04]  /*3710*/  LDL.LU.64 R78, [R1+0x2270] ;  /* 0x00227000014e7983 */ /* 0x002f280000300a00 */
[----:B------:R1:W-:Y:S01]  /*3720*/  STL.64 [R1+0x478], R66 ;  /* 0x0004784201007387 */ /* 0x0003e20000100a00 */
[C---:B0-----:R-:W-:Y:S01]  /*3730*/  IMAD.WIDE R74, R2.reuse, 0x2, R54 ;  /* 0x00000002024a7825 */ /* 0x041fe200078e0236 */
[----:B------:R-:W-:Y:S02]  /*3740*/  PRMT R42, RZ, 0x7610, R42 ;  /* 0x00007610ff2a7816 */ /* 0x000fe4000000002a */
[----:B------:R-:W-:Y:S02]  /*3750*/  PRMT R43, RZ, 0x7610, R43 ;  /* 0x00007610ff2b7816 */ /* 0x000fe4000000002b */
[----:B------:R-:W4:Y:S01]  /*3760*/  @!P0 LDG.E.U16 R70, desc[UR6][R74.64] ;  /* 0x000000064a468981 */ /* 0x000f22000c1e1500 */
[----:B-1----:R-:W-:-:S05]  /*3770*/  IMAD.WIDE R66, R2, 0x2, R52 ;  /* 0x0000000202427825 */ /* 0x002fca00078e0234 */
[----:B------:R0:W4:Y:S04]  /*3780*/  @!P0 LDG.E.U16 R43, desc[UR6][R66.64] ;  /* 0x00000006422b8981 */ /* 0x000128000c1e1500 */
[----:B--2---:R-:W-:Y:S04]  /*3790*/  STL [R1+0x1f4], R76 ;  /* 0x0001f44c01007387 */ /* 0x004fe80000100800 */
[----:B---3--:R1:W-:Y:S04]  /*37a0*/  STL [R1+0x1f8], R77 ;  /* 0x0001f84d01007387 */ /* 0x0083e80000100800 */
[----:B----4-:R-:W-:Y:S01]  /*37b0*/  STL [R1+0x1ec], R46 ;  /* 0x0001ec2e01007387 */ /* 0x010fe20000100800 */
[----:B-1----:R-:W-:-:S03]  /*37c0*/  IMAD.WIDE R76, R2, 0x2, R56 ;  /* 0x00000002024c7825 */ /* 0x002fc600078e0238 */
[----:B------:R1:W-:Y:S04]  /*37d0*/  STL [R1+0x1f0], R47 ;  /* 0x0001f02f01007387 */ /* 0x0003e80000100800 */
[----:B------:R-:W2:Y:S01]  /*37e0*/  @!P0 LDG.E.U16 R71, desc[UR6][R76.64] ;  /* 0x000000064c478981 */ /* 0x000ea2000c1e1500 */
[----:B-1----:R-:W-:-:S05]  /*37f0*/  IMAD.WIDE R46, R2, 0x2, R50 ;  /* 0x00000002022e7825 */ /* 0x002fca00078e0232 */
[----:B------:R1:W3:Y:S01]  /*3800*/  @!P0 LDG.E.U16 R42, desc[UR6][R46.64] ;  /* 0x000000062e2a8981 */ /* 0x0002e2000c1e1500 */
[----:B------:R-:W-:-:S03]  /*3810*/  VIADD R2, R14, 0xffffff87 ;  /* 0xffffff870e027836 */ /* 0x000fc60000000000 */
[----:B------:R-:W-:Y:S02]  /*3820*/  STL.64 [R1+0x390], R76 ;  /* 0x0003904c01007387 */ /* 0x000fe40000100a00 */
[----:B------:R-:W-:Y:S01]  /*3830*/  ISETP.GE.U32.AND P0, PT, R2, 0x7fffff08, PT ;  /* 0x7fffff080200780c */ /* 0x000fe20003f06070 */
[----:B------:R-:W-:Y:S01]  /*3840*/  IMAD R2, R164, 0x58, RZ ;  /* 0x00000058a4027824 */ /* 0x000fe200078e02ff */
[----:B------:R-:W-:Y:S01]  /*3850*/  STL.64 [R1+0x388], R74 ;  /* 0x0003884a01007387 */ /* 0x000fe20000100a00 */
[----:B------:R-:W-:-:S03]  /*3860*/  PRMT R48, RZ, 0x7610, R48 ;  /* 0x00007610ff307816 */ /* 0x000fc60000000030 */
[----:B------:R0:W-:Y:S01]  /*3870*/  STL.64 [R1+0x380], R66 ;  /* 0x0003804201007387 */ /* 0x0001e20000100a00 */
[----:B------:R-:W-:-:S03]  /*3880*/  PRMT R49, RZ, 0x7610, R49 ;  /* 0x00007610ff317816 */ /* 0x000fc60000000031 */
[----:B------:R1:W-:Y:S04]  /*3890*/  STL.64 [R1+0x378], R46 ;  /* 0x0003782e01007387 */ /* 0x0003e80000100a00 */
[----:B------:R-:W-:Y:S01]  /*38a0*/  STL [R1+0x1e4], R70 ;  /* 0x0001e44601007387 */ /* 0x000fe20000100800 */
[C---:B0-----:R-:W-:Y:S01]  /*38b0*/  IMAD.WIDE R66, R2.reuse, 0x2, R54 ;  /* 0x0000000202427825 */ /* 0x041fe200078e0236 */
[----:B------:R-:W-:Y:S02]  /*38c0*/  PRMT R38, RZ, 0x7610, R38 ;  /* 0x00007610ff267816 */ /* 0x000fe40000000026 */
[----:B------:R-:W-:Y:S02]  /*38d0*/  PRMT R39, RZ, 0x7610, R39 ;  /* 0x00007610ff277816 */ /* 0x000fe40000000027 */
[----:B------:R-:W4:Y:S01]  /*38e0*/  @!P2 LDG.E.U16 R48, desc[UR6][R66.64] ;  /* 0x000000064230a981 */ /* 0x000f22000c1e1500 */
[----:B-1----:R-:W-:-:S05]  /*38f0*/  IMAD.WIDE R46, R2, 0x2, R52 ;  /* 0x00000002022e7825 */ /* 0x002fca00078e0234 */
[----:B------:R0:W4:Y:S04]  /*3900*/  @!P2 LDG.E.U16 R39, desc[UR6][R46.64] ;  /* 0x000000062e27a981 */ /* 0x000128000c1e1500 */
[----:B--2---:R1:W-:Y:S02]  /*3910*/  STL [R1+0x1e8], R71 ;  /* 0x0001e84701007387 */ /* 0x0043e40000100800 */
[C---:B-1----:R-:W-:Y:S02]  /*3920*/  IMAD.WIDE R70, R2.reuse, 0x2, R56 ;  /* 0x0000000202467825 */ /* 0x042fe400078e0238 */
[----:B---3--:R-:W-:Y:S04]  /*3930*/  STL [R1+0x1dc], R42 ;  /* 0x0001dc2a01007387 */ /* 0x008fe80000100800 */
        /* <DEDUP_REMOVED lines=13> */
[----:B----4-:R-:W-:Y:S01]  /*3a10*/  STL [R1+0x1c8], R48 ;  /* 0x0001c83001007387 */ /* 0x010fe20000100800 */
        /* <DEDUP_REMOVED lines=19> */
[----:B------:R0:W-:Y:S04]  /*3b50*/  STL.64 [R1+0x180], R42 ;  /* 0x0001802a01007387 */ /* 0x0001e80000100a00 */
[----:B------:R1:W-:Y:S01]  /*3b60*/  STL.64 [R1+0x178], R38 ;  /* 0x0001782601007387 */ /* 0x0003e20000100a00 */
[----:B------:R-:W-:-:S03]  /*3b70*/  PRMT R40, RZ, 0x7610, R40 ;  /* 0x00007610ff287816 */ /* 0x000fc60000000028 */
[----:B----4-:R-:W-:Y:S01]  /*3b80*/  STL [R1+0x1b8], R44 ;  /* 0x0001b82c01007387 */ /* 0x010fe20000100800 */
[----:B------:R-:W-:Y:S01]  /*3b90*/  PRMT R35, RZ, 0x7610, R35 ;  /* 0x00007610ff237816 */ /* 0x000fe20000000023 */
[----:B0-----:R-:W-:Y:S01]  /*3ba0*/  IMAD.WIDE R42, R2, 0x2, R54 ;  /* 0x00000002022a7825 */ /* 0x001fe200078e0236 */
[----:B------:R-:W-:-:S03]  /*3bb0*/  PRMT R34, RZ, 0x7610, R34 ;  /* 0x00007610ff227816 */ /* 0x000fc60000000022 */
[C---:B-1----:R-:W-:Y:S01]  /*3bc0*/  IMAD.WIDE R38, R2.reuse, 0x2, R52 ;  /* 0x0000000202267825 */ /* 0x042fe200078e0234 */
[----:B------:R0:W4:Y:S04]  /*3bd0*/  @!P6 LDG.E.U16 R40, desc[UR6][R42.64] ;  /* 0x000000062a28e981 */ /* 0x000128000c1e1500 */
[----:B------:R-:W4:Y:S04]  /*3be0*/  @!P6 LDG.E.U16 R35, desc[UR6][R38.64] ;  /* 0x000000062623e981 */ /* 0x000f28000c1e1500 */
[----:B--2---:R1:W-:Y:S02]  /*3bf0*/  STL [R1+0x1bc], R45 ;  /* 0x0001bc2d01007387 */ /* 0x0043e40000100800 */
[----:B-1----:R-:W-:-:S02]  /*3c00*/  IMAD.WIDE R44, R2, 0x2, R56 ;  /* 0x00000002022c7825 */ /* 0x002fc400078e0238 */
[----:B---3--:R-:W-:Y:S04]  /*3c10*/  STL [R1+0x1b0], R36 ;  /* 0x0001b02401007387 */ /* 0x008fe80000100800 */
[----:B------:R1:W2:Y:S04]  /*3c20*/  @!P6 LDG.E.U16 R41, desc[UR6][R44.64] ;  /* 0x000000062c29e981 */ /* 0x0002a8000c1e1500 */
[----:B------:R3:W-:Y:S02]  /*3c30*/  STL [R1+0x1b4], R37 ;  /* 0x0001b42501007387 */ /* 0x0007e40000100800 */
[----:B---3--:R-:W-:-:S05]  /*3c40*/  IMAD.WIDE R36, R2, 0x2, R50 ;  /* 0x0000000202247825 */ /* 0x008fca00078e0232 */
[----:B------:R-:W3:Y:S04]  /*3c50*/  @!P6 LDG.E.U16 R34, desc[UR6][R36.64] ;  /* 0x000000062422e981 */ /* 0x000ee8000c1e1500 */
[----:B------:R-:W-:Y:S04]  /*3c60*/  STL.64 [R1+0x90], R44 ;  /* 0x0000902c01007387 */ /* 0x000fe80000100a00 */
[----:B------:R0:W-:Y:S04]  /*3c70*/  STL.64 [R1+0x88], R42 ;  /* 0x0000882a01007387 */ /* 0x0001e80000100a00 */
[----:B------:R-:W-:Y:S01]  /*3c80*/  STL.64 [R1+0x80], R38 ;  /* 0x0000802601007387 */ /* 0x000fe20000100a00 */
[----:B0-----:R-:W-:-:S04]  /*3c90*/  IMAD R42, R164, 0x70, RZ ;  /* 0x00000070a42a7824 */ /* 0x001fc800078e02ff */
[C---:B------:R-:W-:Y:S01]  /*3ca0*/  IMAD.WIDE R48, R42.reuse, 0x2, R56 ;  /* 0x000000022a307825 */ /* 0x040fe200078e0238 */
[----:B------:R-:W-:Y:S03]  /*3cb0*/  STL.64 [R1+0x78], R36 ;  /* 0x0000782401007387 */ /* 0x000fe60000100a00 */
[C---:B------:R-:W-:Y:S01]  /*3cc0*/  IMAD.WIDE R46, R42.reuse, 0x2, R54 ;  /* 0x000000022a2e7825 */ /* 0x040fe200078e0236 */
[----:B------:R-:W-:Y:S04]  /*3cd0*/  STL [R1+0x1d4c], R48 ;  /* 0x001d4c3001007387 */ /* 0x000fe80000100800 */
[----:B------:R-:W-:Y:S01]  /*3ce0*/  STL [R1+0x1ecc], R48 ;  /* 0x001ecc3001007387 */ /* 0x000fe20000100800 */
[----:B-1----:R-:W-:-:S03]  /*3cf0*/  IMAD.WIDE R44, R42, 0x2, R52 ;  /* 0x000000022a2c7825 */ /* 0x002fc600078e0234 */
[----:B------:R-:W-:Y:S01]  /*3d00*/  STL [R1+0x1d48], R49 ;  /* 0x001d483101007387 */ /* 0x000fe20000100800 */
[----:B------:R-:W-:-:S03]  /*3d10*/  PRMT R33, RZ, 0x7610, R33 ;  /* 0x00007610ff217816 */ /* 0x000fc60000000021 */
[----:B------:R-:W-:Y:S04]  /*3d20*/  STL [R1+0x21c4], R49 ;  /* 0x0021c43101007387 */ /* 0x000fe80000100800 */
[----:B------:R-:W-:Y:S01]  /*3d30*/  STL [R1+0x1d54], R46 ;  /* 0x001d542e01007387 */ /* 0x000fe20000100800 */
[----:B------:R-:W-:-:S03]  /*3d40*/  IMAD.WIDE R42, R42, 0x2, R50 ;  /* 0x000000022a2a7825 */ /* 0x000fc600078e0232 */
[----:B------:R-:W-:Y:S04]  /*3d50*/  STL [R1+0x1ed4], R46 ;  /* 0x001ed42e01007387 */ /* 0x000fe80000100800 */
[----:B------:R-:W-:Y:S01]  /*3d60*/  STL [R1+0x1d50], R47 ;  /* 0x001d502f01007387 */ /* 0x000fe20000100800 */
[----:B------:R-:W-:-:S03]  /*3d70*/  PRMT R32, RZ, 0x7610, R32 ;  /* 0x00007610ff207816 */ /* 0x000fc60000000020 */
[----:B------:R-:W-:Y:S04]  /*3d80*/  STL [R1+0x1ed0], R47 ;  /* 0x001ed02f01007387 */ /* 0x000fe80000100800 */
[----:B------:R-:W-:Y:S04]  /*3d90*/  STL [R1+0x1d5c], R44 ;  /* 0x001d5c2c01007387 */ /* 0x000fe80000100800 */
[----:B------:R-:W-:Y:S04]  /*3da0*/  STL [R1+0x1ee0], R44 ;  /* 0x001ee02c01007387 */ /* 0x000fe80000100800 */
[----:B------:R-:W-:Y:S04]  /*3db0*/  STL [R1+0x1d58], R45 ;  /* 0x001d582d01007387 */ /* 0x000fe80000100800 */
[----:B------:R-:W3:Y:S04]  /*3dc0*/  @!P4 LDG.E.U16 R33, desc[UR6][R48.64] ;  /* 0x000000063021c981 */ /* 0x000ee8000c1e1500 */
[----:B------:R-:W-:Y:S01]  /*3dd0*/  STL [R1+0x1ef8], R45 ;  /* 0x001ef82d01007387 */ /* 0x000fe20000100800 */
[----:B------:R-:W-:-:S03]  /*3de0*/  PRMT R31, RZ, 0x7610, R31 ;  /* 0x00007610ff1f7816 */ /* 0x000fc6000000001f */
[----:B------:R-:W3:Y:S01]  /*3df0*/  @!P4 LDG.E.U16 R32, desc[UR6][R46.64] ;  /* 0x000000062e20c981 */ /* 0x000ee2000c1e1500 */
[----:B------:R-:W-:-:S03]  /*3e00*/  PRMT R30, RZ, 0x7610, R30 ;  /* 0x00007610ff1e7816 */ /* 0x000fc6000000001e */
[----:B------:R-:W3:Y:S01]  /*3e10*/  @!P4 LDG.E.U16 R31, desc[UR6][R44.64] ;  /* 0x000000062c1fc981 */ /* 0x000ee2000c1e1500 */
[----:B------:R-:W-:Y:S02]  /*3e20*/  PRMT R26, RZ, 0x7610, R26 ;  /* 0x00007610ff1a7816 */ /* 0x000fe4000000001a */
[----:B------:R-:W-:Y:S01]  /*3e30*/  PRMT R27, RZ, 0x7610, R27 ;  /* 0x00007610ff1b7816 */ /* 0x000fe2000000001b */
[----:B------:R-:W3:Y:S01]  /*3e40*/  @!P4 LDG.E.U16 R30, desc[UR6][R42.64] ;  /* 0x000000062a1ec981 */ /* 0x000ee2000c1e1500 */
[----:B------:R-:W-:Y:S02]  /*3e50*/  PRMT R22, RZ, 0x7610, R22 ;  /* 0x00007610ff167816 */ /* 0x000fe40000000016 */
[----:B------:R-:W-:Y:S01]  /*3e60*/  PRMT R23, RZ, 0x7610, R23 ;  /* 0x00007610ff177816 */ /* 0x000fe20000000017 */
[----:B--2---:R-:W-:Y:S04]  /*3e70*/  STL [R1+0x1ac], R41 ;  /* 0x0001ac2901007387 */ /* 0x004fe80000100800 */
[----:B------:R-:W-:Y:S04]  /*3e80*/  STL [R1+0x1d64], R42 ;  /* 0x001d642a01007387 */ /* 0x000fe80000100800 */
[----:B----4-:R-:W-:Y:S04]  /*3e90*/  STL [R1+0x1a8], R40 ;  /* 0x0001a82801007387 */ /* 0x010fe80000100800 */
[----:B------:R-:W-:Y:S04]  /*3ea0*/  STL [R1+0x1ed8], R42 ;  /* 0x001ed82a01007387 */ /* 0x000fe80000100800 */
[----:B------:R-:W-:Y:S04]  /*3eb0*/  STL [R1+0x1d60], R43 ;  /* 0x001d602b01007387 */ /* 0x000fe80000100800 */
[----:B------:R-:W-:Y:S04]  /*3ec0*/  STL [R1+0x1a4], R35 ;  /* 0x0001a42301007387 */ /* 0x000fe80000100800 */
[----:B------:R-:W-:Y:S04]  /*3ed0*/  STL [R1+0x1edc], R43 ;  /* 0x001edc2b01007387 */ /* 0x000fe80000100800 */
[----:B---3--:R0:W-:Y:S02]  /*3ee0*/  STL [R1+0x1a0], R34 ;  /* 0x0001a02201007387 */ /* 0x0081e40000100800 */
[----:B0-----:R-:W-:-:S04]  /*3ef0*/  IMAD R34, R164, 0x78, RZ ;  /* 0x00000078a4227824 */ /* 0x001fc800078e02ff */
[----:B------:R-:W-:-:S04]  /*3f00*/  IMAD.WIDE R38, R34, 0x2, R54 ;  /* 0x0000000222267825 */ /* 0x000fc800078e0236 */
[C---:B------:R-:W-:Y:S01]  /*3f10*/  IMAD.WIDE R40, R34.reuse, 0x2, R56 ;  /* 0x0000000222287825 */ /* 0x040fe200078e0238 */
[----:B------:R-:W2:Y:S03]  /*3f20*/  @!P0 LDG.E.U16 R26, desc[UR6][R38.64] ;  /* 0x00000006261a8981 */ /* 0x000ea6000c1e1500 */
[C---:B------:R-:W-:Y:S01]  /*3f30*/  IMAD.WIDE R36, R34.reuse, 0x2, R52 ;  /* 0x0000000222247825 */ /* 0x040fe200078e0234 */
[----:B------:R-:W3:Y:S03]  /*3f40*/  @!P0 LDG.E.U16 R27, desc[UR6][R40.64] ;  /* 0x00000006281b8981 */ /* 0x000ee6000c1e1500 */
[----:B------:R-:W-:Y:S01]  /*3f50*/  IMAD.WIDE R34, R34, 0x2, R50 ;  /* 0x0000000222227825 */ /* 0x000fe200078e0232 */
[----:B------:R-:W4:Y:S04]  /*3f60*/  @!P0 LDG.E.U16 R23, desc[UR6][R36.64] ;  /* 0x0000000624178981 */ /* 0x000f28000c1e1500 */
[----:B------:R-:W4:Y:S01]  /*3f70*/  @!P0 LDG.E.U16 R22, desc[UR6][R34.64] ;  /* 0x0000000622168981 */ /* 0x000f22000c1e1500 */
[----:B------:R-:W-:-:S05]  /*3f80*/  VIADD R2, R14, 0xffffffe6 ;  /* 0xffffffe60e027836 */ /* 0x000fca0000000000 */
[----:B------:R-:W-:Y:S01]  /*3f90*/  ISETP.GE.U32.AND P6, PT, R2, 0x7fffff67, PT ;  /* 0x7fffff670200780c */ /* 0x000fe20003fc6070 */
[----:B------:R-:W-:-:S05]  /*3fa0*/  VIADD R2, R14, 0xffffffde ;  /* 0xffffffde0e027836 */ /* 0x000fca0000000000 */
[----:B------:R-:W-:Y:S01]  /*3fb0*/  ISETP.GE.U32.AND P4, PT, R2, 0x7fffff5f, PT ;  /* 0x7fffff5f0200780c */ /* 0x000fe20003f86070 */
[----:B------:R-:W-:Y:S01]  /*3fc0*/  VIADD R2, R14, 0xffffffd6 ;  /* 0xffffffd60e027836 */ /* 0x000fe20000000000 */
[----:B------:R-:W-:-:S04]  /*3fd0*/  PRMT R28, RZ, 0x7610, R28 ;  /* 0x00007610ff1c7816 */ /* 0x000fc8000000001c */
[----:B------:R-:W-:Y:S01]  /*3fe0*/  ISETP.GE.U32.AND P0, PT, R2, 0x7fffff57, PT ;  /* 0x7fffff570200780c */ /* 0x000fe20003f06070 */
[----:B------:R-:W-:Y:S04]  /*3ff0*/  STL [R1+0x11c], R33 ;  /* 0x00011c2101007387 */ /* 0x000fe80000100800 */
        /* <DEDUP_REMOVED lines=11> */
[----:B------:R-:W-:Y:S01]  /*40b0*/  STL [R1+0x1d78], R37 ;  /* 0x001d782501007387 */ /* 0x000fe20000100800 */
[----:B------:R-:W-:-:S03]  /*40c0*/  IMAD R2, R164, 0x9, RZ ;  /* 0x00000009a4027824 */ /* 0x000fc600078e02ff */
[----:B------:R-:W-:Y:S04]  /*40d0*/  STL [R1+0x1ef0], R37 ;  /* 0x001ef02501007387 */ /* 0x000fe80000100800 */
[----:B------:R-:W-:Y:S04]  /*40e0*/  STL [R1+0x1d84], R34 ;  /* 0x001d842201007387 */ /* 0x000fe80000100800 */
[----:B------:R0:W-:Y:S04]  /*40f0*/  STL [R1+0x110], R30 ;  /* 0x0001101e01007387 */ /* 0x0001e80000100800 */
[----:B------:R-:W-:Y:S01]  /*4100*/  STL [R1+0x1efc], R34 ;  /* 0x001efc2201007387 */ /* 0x000fe20000100800 */
[----:B------:R-:W-:-:S03]  /*4110*/  PRMT R29, RZ, 0x7610, R29 ;  /* 0x00007610ff1d7816 */ /* 0x000fc6000000001d */
[----:B------:R-:W-:Y:S01]  /*4120*/  STL [R1+0x1d80], R35 ;  /* 0x001d802301007387 */ /* 0x000fe20000100800 */
[----:B------:R-:W-:Y:S01]  /*4130*/  PRMT R20, RZ, 0x7610, R20 ;  /* 0x00007610ff147816 */ /* 0x000fe20000000014 */
[----:B0-----:R-:W-:Y:S01]  /*4140*/  IMAD.WIDE R30, R2, 0x2, R54 ;  /* 0x00000002021e7825 */ /* 0x001fe200078e0236 */
[----:B------:R-:W-:-:S03]  /*4150*/  PRMT R21, RZ, 0x7610, R21 ;  /* 0x00007610ff157816 */ /* 0x000fc60000000015 */
[C---:B------:R-:W-:Y:S01]  /*4160*/  IMAD.WIDE R32, R2.reuse, 0x2, R56 ;  /* 0x0000000202207825 */ /* 0x040fe200078e0238 */
[----:B------:R-:W4:Y:S04]  /*4170*/  @!P2 LDG.E.U16 R28, desc[UR6][R30.64] ;  /* 0x000000061e1ca981 */ /* 0x000f28000c1e1500 */
[----:B------:R-:W4:Y:S04]  /*4180*/  @!P2 LDG.E.U16 R29, desc[UR6][R32.64] ;  /* 0x00000006201da981 */ /* 0x000f28000c1e1500 */
[----:B--2---:R-:W-:Y:S04]  /*4190*/  STL [R1+0x198], R26 ;  /* 0x0001981a01007387 */ /* 0x004fe80000100800 */
[----:B---3--:R0:W-:Y:S04]  /*41a0*/  STL [R1+0x19c], R27 ;  /* 0x00019c1b01007387 */ /* 0x0081e80000100800 */
[----:B----4-:R-:W-:Y:S01]  /*41b0*/  STL [R1+0x130], R22 ;  /* 0x0001301601007387 */ /* 0x010fe20000100800 */
[----:B0-----:R-:W-:-:S03]  /*41c0*/  IMAD.WIDE R26, R2, 0x2, R52 ;  /* 0x00000002021a7825 */ /* 0x001fc600078e0234 */
[----:B------:R0:W-:Y:S04]  /*41d0*/  STL [R1+0x134], R23 ;  /* 0x0001341701007387 */ /* 0x0001e80000100800 */
[----:B------:R1:W2:Y:S01]  /*41e0*/  @!P2 LDG.E.U16 R21, desc[UR6][R26.64] ;  /* 0x000000061a15a981 */ /* 0x0002a2000c1e1500 */
[----:B0-----:R-:W-:-:S05]  /*41f0*/  IMAD.WIDE R22, R2, 0x2, R50 ;  /* 0x0000000202167825 */ /* 0x001fca00078e0232 */
        /* <DEDUP_REMOVED lines=9> */
[----:B------:R0:W-:Y:S01]  /*4290*/  STL.64 [R1+0xc58], R22 ;  /* 0x000c581601007387 */ /* 0x0001e20000100a00 */
[----:B------:R-:W-:Y:S02]  /*42a0*/  PRMT R18, RZ, 0x7610, R18 ;  /* 0x00007610ff127816 */ /* 0x000fe40000000012 */
[----:B------:R-:W-:Y:S01]  /*42b0*/  PRMT R19, RZ, 0x7610, R19 ;  /* 0x00007610ff137816 */ /* 0x000fe20000000013 */
[----:B-1----:R-:W-:-:S04]  /*42c0*/  IMAD.WIDE R26, R2, 0x2, R54 ;  /* 0x00000002021a7825 */ /* 0x002fc800078e0236 */
[C---:B0-----:R-:W-:Y:S01]  /*42d0*/  IMAD.WIDE R22, R2.reuse, 0x2, R52 ;  /* 0x0000000202167825 */ /* 0x041fe200078e0234 */
[----:B------:R-:W4:Y:S04]  /*42e0*/  @!P5 LDG.E.U16 R24, desc[UR6][R26.64] ;  /* 0x000000061a18d981 */ /* 0x000f28000c1e1500 */
[----:B------:R0:W4:Y:S04]  /*42f0*/  @!P5 LDG.E.U16 R19, desc[UR6][R22.64] ;  /* 0x000000061613d981 */ /* 0x000128000c1e1500 */
[----:B------:R-:W-:Y:S04]  /*4300*/  STL [R1+0x128], R28 ;  /* 0x0001281c01007387 */ /* 0x000fe80000100800 */
[----:B------:R1:W-:Y:S02]  /*4310*/  STL [R1+0x12c], R29 ;  /* 0x00012c1d01007387 */ /* 0x0003e40000100800 */
[----:B-1----:R-:W-:-:S05]  /*4320*/  IMAD.WIDE R28, R2, 0x2, R56 ;  /* 0x00000002021c7825 */ /* 0x002fca00078e0238 */
[----:B------:R-:W4:Y:S04]  /*4330*/  @!P5 LDG.E.U16 R25, desc[UR6][R28.64] ;  /* 0x000000061c19d981 */ /* 0x000f28000c1e1500 */
[----:B---3--:R-:W-:Y:S04]  /*4340*/  STL [R1+0x120], R20 ;  /* 0x0001201401007387 */ /* 0x008fe80000100800 */
[----:B--2---:R1:W-:Y:S02]  /*4350*/  STL [R1+0x124], R21 ;  /* 0x0001241501007387 */ /* 0x0043e40000100800 */
[----:B-1----:R-:W-:-:S05]  /*4360*/  IMAD.WIDE R20, R2, 0x2, R50 ;  /* 0x0000000202147825 */ /* 0x002fca00078e0232 */
[----:B------:R1:W2:Y:S01]  /*4370*/  @!P5 LDG.E.U16 R18, desc[UR6][R20.64] ;  /* 0x000000061412d981 */ /* 0x0002a2000c1e1500 */
[----:B------:R-:W-:-:S03]  /*4380*/  VIADD R2, R14, 0xffffffc6 ;  /* 0xffffffc60e027836 */ /* 0x000fc60000000000 */
[----:B------:R-:W-:Y:S02]  /*4390*/  STL.64 [R1+0xb70], R28 ;  /* 0x000b701c01007387 */ /* 0x000fe40000100a00 */
[----:B------:R-:W-:Y:S02]  /*43a0*/  ISETP.GE.U32.AND P5, PT, R2, 0x7fffff47, PT ;  /* 0x7fffff470200780c */ /* 0x000fe40003fa6070 */
[----:B------:R-:W-:Y:S01]  /*43b0*/  STL.64 [R1+0xb68], R26 ;  /* 0x000b681a01007387 */ /* 0x000fe20000100a00 */
[----:B------:R-:W-:-:S03]  /*43c0*/  IMAD R2, R164, 0x19, RZ ;  /* 0x00000019a4027824 */ /* 0x000fc600078e02ff */
[----:B------:R0:W-:Y:S04]  /*43d0*/  STL.64 [R1+0xb60], R22 ;  /* 0x000b601601007387 */ /* 0x0001e80000100a00 */
[----:B------:R1:W-:Y:S01]  /*43e0*/  STL.64 [R1+0xb58], R20 ;  /* 0x000b581401007387 */ /* 0x0003e20000100a00 */
[----:B------:R-:W-:-:S03]  /*43f0*/  PRMT R135, RZ, 0x7610, R135 ;  /* 0x00007610ff877816 */ /* 0x000fc60000000087 */
[----:B----4-:R-:W-:Y:S01]  /*4400*/  STL [R1+0xc8], R24 ;  /* 0x0000c81801007387 */ /* 0x010fe20000100800 */
[----:B------:R-:W-:Y:S02]  /*4410*/  PRMT R134, RZ, 0x7610, R134 ;  /* 0x00007610ff867816 */ /* 0x000fe40000000086 */
[----:B------:R-:W-:Y:S01]  /*4420*/  PRMT R133, RZ, 0x7610, R133 ;  /* 0x00007610ff857816 */ /* 0x000fe20000000085 */
[----:B0-----:R-:W-:Y:S01]  /*4430*/  IMAD.WIDE R22, R2, 0x2, R54 ;  /* 0x0000000202167825 */ /* 0x001fe200078e0236 */
[----:B------:R-:W-:-:S03]  /*4440*/  PRMT R132, RZ, 0x7610, R132 ;  /* 0x00007610ff847816 */ /* 0x000fc60000000084 */
[----:B-1----:R-:W-:Y:S01]  /*4450*/  IMAD.WIDE R20, R2, 0x2, R52 ;  /* 0x0000000202147825 */ /* 0x002fe200078e0234 */
[----:B------:R-:W3:Y:S04]  /*4460*/  @!P6 LDG.E.U16 R134, desc[UR6][R22.64] ;  /* 0x000000061686e981 */ /* 0x000ee8000c1e1500 */
[----:B------:R-:W4:Y:S01]  /*4470*/  @!P6 LDG.E.U16 R133, desc[UR6][R20.64] ;  /* 0x000000061485e981 */ /* 0x000f22000c1e1500 */
[----:B------:R-:W-:Y:S02]  /*4480*/  PRMT R131, RZ, 0x7610, R131 ;  /* 0x00007610ff837816 */ /* 0x000fe40000000083 */
[----:B------:R-:W-:Y:S02]  /*4490*/  PRMT R130, RZ, 0x7610, R130 ;  /* 0x00007610ff827816 */ /* 0x000fe40000000082 */
[----:B------:R-:W-:-:S02]  /*44a0*/  PRMT R129, RZ, 0x7610, R129 ;  /* 0x00007610ff817816 */ /* 0x000fc40000000081 */
[----:B------:R-:W-:Y:S02]  /*44b0*/  PRMT R128, RZ, 0x7610, R128 ;  /* 0x00007610ff807816 */ /* 0x000fe40000000080 */
[----:B------:R-:W-:Y:S02]  /*44c0*/  PRMT R127, RZ, 0x7610, R127 ;  /* 0x00007610ff7f7816 */ /* 0x000fe4000000007f */
[----:B------:R-:W-:Y:S02]  /*44d0*/  PRMT R126, RZ, 0x7610, R126 ;  /* 0x00007610ff7e7816 */ /* 0x000fe4000000007e */
[----:B------:R-:W-:Y:S02]  /*44e0*/  PRMT R125, RZ, 0x7610, R125 ;  /* 0x00007610ff7d7816 */ /* 0x000fe4000000007d */
[----:B------:R-:W-:Y:S02]  /*44f0*/  PRMT R124, RZ, 0x7610, R124 ;  /* 0x00007610ff7c7816 */ /* 0x000fe4000000007c */
[----:B------:R-:W-:-:S02]  /*4500*/  PRMT R123, RZ, 0x7610, R123 ;  /* 0x00007610ff7b7816 */ /* 0x000fc4000000007b */
[----:B------:R-:W-:Y:S02]  /*4510*/  PRMT R122, RZ, 0x7610, R122 ;  /* 0x00007610ff7a7816 */ /* 0x000fe4000000007a */
[----:B------:R-:W-:Y:S01]  /*4520*/  PRMT R121, RZ, 0x7610, R121 ;  /* 0x00007610ff797816 */ /* 0x000fe20000000079 */
[----:B------:R0:W-:Y:S02]  /*4530*/  STL [R1+0xcc], R25 ;  /* 0x0000cc1901007387 */ /* 0x0001e40000100800 */
[----:B0-----:R-:W-:-:S05]  /*4540*/  IMAD.WIDE R24, R2, 0x2, R56 ;  /* 0x0000000202187825 */ /* 0x001fca00078e0238 */
[----:B------:R0:W3:Y:S01]  /*4550*/  @!P6 LDG.E.U16 R135, desc[UR6][R24.64] ;  /* 0x000000061887e981 */ /* 0x0000e2000c1e1500 */
[----:B------:R-:W-:Y:S02]  /*4560*/  PRMT R120, RZ, 0x7610, R120 ;  /* 0x00007610ff787816 */ /* 0x000fe40000000078 */
[----:B------:R-:W-:Y:S02]  /*4570*/  PRMT R119, RZ, 0x7610, R119 ;  /* 0x00007610ff777816 */ /* 0x000fe40000000077 */
[----:B------:R-:W-:Y:S02]  /*4580*/  PRMT R118, RZ, 0x7610, R118 ;  /* 0x00007610ff767816 */ /* 0x000fe40000000076 */
        /* <DEDUP_REMOVED lines=17> */
[----:B------:R-:W-:Y:S01]  /*46a0*/  PRMT R100, RZ, 0x7610, R100 ;  /* 0x00007610ff647816 */ /* 0x000fe20000000064 */
[C---:B------:R-:W-:Y:S01]  /*46b0*/  IMAD.WIDE R74, R164.reuse, 0x2, R54 ;  /* 0x00000002a44a7825 */ /* 0x040fe200078e0236 */
[----:B------:R-:W-:Y:S02]  /*46c0*/  PRMT R72, RZ, 0x7610, R72 ;  /* 0x00007610ff487816 */ /* 0x000fe40000000048 */
[----:B------:R-:W-:Y:S01]  /*46d0*/  PRMT R73, RZ, 0x7610, R73 ;  /* 0x00007610ff497816 */ /* 0x000fe20000000049 */
[----:B------:R-:W-:Y:S01]  /*46e0*/  IMAD.WIDE R76, R164, 0x2, R56 ;  /* 0x00000002a44c7825 */ /* 0x000fe200078e0238 */
[----:B------:R-:W-:-:S02]  /*46f0*/  PRMT R44, RZ, 0x7610, R44 ;  /* 0x00007610ff2c7816 */ /* 0x000fc4000000002c */
[----:B------:R-:W-:Y:S01]  /*4700*/  PRMT R45, RZ, 0x7610, R45 ;  /* 0x00007610ff2d7816 */ /* 0x000fe2000000002d */
[----:B------:R-:W-:-:S04]  /*4710*/  IMAD.WIDE R66, R164, 0x2, R50 ;  /* 0x00000002a4427825 */ /* 0x000fc800078e0232 */
[----:B------:R-:W-:Y:S01]  /*4720*/  IMAD.WIDE R70, R164, 0x2, R52 ;  /* 0x00000002a4467825 */ /* 0x000fe200078e0234 */
[----:B--2---:R-:W-:Y:S04]  /*4730*/  STL [R1+0xc0], R18 ;  /* 0x0000c01201007387 */ /* 0x004fe80000100800 */
[----:B------:R1:W-:Y:S02]  /*4740*/  STL [R1+0xc4], R19 ;  /* 0x0000c41301007387 */ /* 0x0003e40000100800 */
[----:B-1----:R-:W-:-:S04]  /*4750*/  IMAD.WIDE R18, R2, 0x2, R50 ;  /* 0x0000000202127825 */ /* 0x002fc800078e0232 */
[----:B------:R-:W-:Y:S01]  /*4760*/  VIADD R2, R14, 0xffffffbe ;  /* 0xffffffbe0e027836 */ /* 0x000fe20000000000 */
[----:B------:R1:W2:Y:S04]  /*4770*/  @!P6 LDG.E.U16 R132, desc[UR6][R18.64] ;  /* 0x000000061284e981 */ /* 0x0002a8000c1e1500 */
[----:B------:R-:W-:Y:S01]  /*4780*/  ISETP.GE.U32.AND P6, PT, R2, 0x7fffff3f, PT ;  /* 0x7fffff3f0200780c */ /* 0x000fe20003fc6070 */
[----:B------:R0:W-:Y:S01]  /*4790*/  STL.64 [R1+0xa70], R24 ;  /* 0x000a701801007387 */ /* 0x0001e20000100a00 */
[----:B------:R-:W-:-:S03]  /*47a0*/  IMAD R2, R164, 0x21, RZ ;  /* 0x00000021a4027824 */ /* 0x000fc600078e02ff */
[----:B------:R1:W-:Y:S04]  /*47b0*/  STL.64 [R1+0xa68], R22 ;  /* 0x000a681601007387 */ /* 0x0003e80000100a00 */
[----:B------:R4:W-:Y:S04]  /*47c0*/  STL.64 [R1+0xa60], R20 ;  /* 0x000a601401007387 */ /* 0x0009e80000100a00 */
[----:B------:R4:W-:Y:S01]  /*47d0*/  STL.64 [R1+0xa58], R18 ;  /* 0x000a581201007387 */ /* 0x0009e20000100a00 */
[----:B0-----:R-:W-:-:S04]  /*47e0*/  IMAD.WIDE R24, R2, 0x2, R56 ;  /* 0x0000000202187825 */ /* 0x001fc800078e0238 */
[C---:B-1----:R-:W-:Y:S01]  /*47f0*/  IMAD.WIDE R22, R2.reuse, 0x2, R54 ;  /* 0x0000000202167825 */ /* 0x042fe200078e0236 */
[----:B------:R0:W2:Y:S03]  /*4800*/  @!P4 LDG.E.U16 R131, desc[UR6][R24.64] ;  /* 0x000000061883c981 */ /* 0x0000a6000c1e1500 */
[C---:B----4-:R-:W-:Y:S01]  /*4810*/  IMAD.WIDE R20, R2.reuse, 0x2, R52 ;  /* 0x0000000202147825 */ /* 0x050fe200078e0234 */
[----:B------:R1:W4:Y:S03]  /*4820*/  @!P4 LDG.E.U16 R130, desc[UR6][R22.64] ;  /* 0x000000061682c981 */ /* 0x000326000c1e1500 */
[----:B------:R-:W-:Y:S01]  /*4830*/  IMAD.WIDE R18, R2, 0x2, R50 ;  /* 0x0000000202127825 */ /* 0x000fe200078e0232 */
[----:B------:R0:W2:Y:S03]  /*4840*/  @!P4 LDG.E.U16 R129, desc[UR6][R20.64] ;  /* 0x000000061481c981 */ /* 0x0000a6000c1e1500 */
        /* <DEDUP_REMOVED lines=11> */
[C---:B------:R-:W-:Y:S01]  /*4900*/  IMAD.WIDE R20, R2.reuse, 0x2, R52 ;  /* 0x0000000202147825 */ /* 0x040fe200078e0234 */
[----:B------:R1:W2:Y:S03]  /*4910*/  @!P0 LDG.E.U16 R126, desc[UR6][R22.64] ;  /* 0x00000006167e8981 */ /* 0x0002a6000c1e1500 */
        /* <DEDUP_REMOVED lines=13> */
[C---:B---3--:R-:W-:Y:S01]  /*49f0*/  IMAD.WIDE R20, R2.reuse, 0x2, R52 ;  /* 0x0000000202147825 */ /* 0x048fe200078e0234 */
[----:B------:R1:W3:Y:S03]  /*4a00*/  @!P2 LDG.E.U16 R122, desc[UR6][R22.64] ;  /* 0x00000006167aa981 */ /* 0x0002e6000c1e1500 */
        /* <DEDUP_REMOVED lines=79> */
[----:B------:R-:W-:-:S13]  /*4f00*/  ISETP.GE.U32.AND P2, PT, R2, 0x7fffff7f, PT ;  /* 0x7fffff7f0200780c */ /* 0x000fda0003f46070 */
[----:B------:R-:W2:Y:S04]  /*4f10*/  @!P2 LDG.E.U16 R72, desc[UR6][R74.64] ;  /* 0x000000064a48a981 */ /* 0x000ea8000c1e1500 */
[----:B------:R-:W2:Y:S04]  /*4f20*/  @!P2 LDG.E.U16 R73, desc[UR6][R76.64] ;  /* 0x000000064c49a981 */ /* 0x000ea8000c1e1500 */
[----:B------:R-:W3:Y:S04]  /*4f30*/  @!P2 LDG.E.U16 R44, desc[UR6][R66.64] ;  /* 0x00000006422ca981 */ /* 0x000ee8000c1e1500 */
[----:B------:R-:W3:Y:S01]  /*4f40*/  @!P2 LDG.E.U16 R45, desc[UR6][R70.64] ;  /* 0x00000006462da981 */ /* 0x000ee2000c1e1500 */
[----:B------:R-:W-:-:S03]  /*4f50*/  IMAD R2, R164, 0x61, RZ ;  /* 0x00000061a4027824 */ /* 0x000fc600078e02ff */
[----:B------:R0:W-:Y:S01]  /*4f60*/  STL.64 [R1+0x270], R24 ;  /* 0x0002701801007387 */ /* 0x0001e20000100a00 */
[----:B------:R-:W-:-:S03]  /*4f70*/  PRMT R99, RZ, 0x7610, R99 ;  /* 0x00007610ff637816 */ /* 0x000fc60000000063 */
[----:B------:R1:W-:Y:S01]  /*4f80*/  STL.64 [R1+0x268], R22 ;  /* 0x0002681601007387 */ /* 0x0003e20000100a00 */
[----:B------:R-:W-:Y:S02]  /*4f90*/  PRMT R98, RZ, 0x7610, R98 ;  /* 0x00007610ff627816 */ /* 0x000fe40000000062 */
[----:B------:R-:W-:Y:S01]  /*4fa0*/  PRMT R97, RZ, 0x7610, R97 ;  /* 0x00007610ff617816 */ /* 0x000fe20000000061 */
[----:B------:R4:W-:Y:S01]  /*4fb0*/  STL.64 [R1+0x260], R20 ;  /* 0x0002601401007387 */ /* 0x0009e20000100a00 */
[----:B------:R-:W-:-:S03]  /*4fc0*/  PRMT R96, RZ, 0x7610, R96 ;  /* 0x00007610ff607816 */ /* 0x000fc60000000060 */
[----:B------:R4:W-:Y:S01]  /*4fd0*/  STL.64 [R1+0x258], R18 ;  /* 0x0002581201007387 */ /* 0x0009e20000100a00 */
[----:B0-----:R-:W-:-:S04]  /*4fe0*/  IMAD.WIDE R24, R2, 0x2, R56 ;  /* 0x0000000202187825 */ /* 0x001fc800078e0238 */
[C---:B-1----:R-:W-:Y:S01]  /*4ff0*/  IMAD.WIDE R22, R2.reuse, 0x2, R54 ;  /* 0x0000000202167825 */ /* 0x042fe200078e0236 */
[----:B------:R0:W3:Y:S03]  /*5000*/  @!P5 LDG.E.U16 R99, desc[UR6][R24.64] ;  /* 0x000000061863d981 */ /* 0x0000e6000c1e1500 */
[C---:B----4-:R-:W-:Y:S01]  /*5010*/  IMAD.WIDE R20, R2.reuse, 0x2, R52 ;  /* 0x0000000202147825 */ /* 0x050fe200078e0234 */
[----:B------:R1:W4:Y:S03]  /*5020*/  @!P5 LDG.E.U16 R98, desc[UR6][R22.64] ;  /* 0x000000061662d981 */ /* 0x000326000c1e1500 */
[----:B------:R-:W-:Y:S01]  /*5030*/  IMAD.WIDE R18, R2, 0x2, R50 ;  /* 0x0000000202127825 */ /* 0x000fe200078e0232 */
[----:B------:R0:W4:Y:S03]  /*5040*/  @!P5 LDG.E.U16 R97, desc[UR6][R20.64] ;  /* 0x000000061461d981 */ /* 0x000126000c1e1500 */
[----:B------:R-:W-:Y:S01]  /*5050*/  VIADD R2, R14, 0xfffffffd ;  /* 0xfffffffd0e027836 */ /* 0x000fe20000000000 */
[----:B------:R0:W4:Y:S04]  /*5060*/  @!P5 LDG.E.U16 R96, desc[UR6][R18.64] ;  /* 0x000000061260d981 */ /* 0x000128000c1e1500 */
[----:B------:R-:W-:Y:S01]  /*5070*/  ISETP.GE.U32.AND P5, PT, R2, 0x7fffff7e, PT ;  /* 0x7fffff7e0200780c */ /* 0x000fe20003fa6070 */
[C---:B------:R-:W-:Y:S01]  /*5080*/  IMAD R2, R164.reuse, 0x69, RZ ;  /* 0x00000069a4027824 */ /* 0x040fe200078e02ff */
[----:B------:R0:W-:Y:S01]  /*5090*/  STL.64 [R1+0x170], R24 ;  /* 0x0001701801007387 */ /* 0x0001e20000100a00 */
[----:B------:R-:W-:-:S03]  /*50a0*/  IMAD R26, R164, 0x71, RZ ;  /* 0x00000071a41a7824 */ /* 0x000fc600078e02ff */
[----:B------:R1:W-:Y:S01]  /*50b0*/  STL.64 [R1+0x168], R22 ;  /* 0x0001681601007387 */ /* 0x0003e20000100a00 */
[----:B------:R-:W-:-:S03]  /*50c0*/  IMAD.WIDE R32, R26, 0x2, R56 ;  /* 0x000000021a207825 */ /* 0x000fc600078e0238 */
[----:B------:R1:W-:Y:S01]  /*50d0*/  STL.64 [R1+0x160], R20 ;  /* 0x0001601401007387 */ /* 0x0003e20000100a00 */
[----:B0-----:R-:W-:-:S03]  /*50e0*/  IMAD.WIDE R24, R2, 0x2, R56 ;  /* 0x0000000202187825 */ /* 0x001fc600078e0238 */
[----:B------:R0:W-:Y:S01]  /*50f0*/  STL.64 [R1+0x158], R18 ;  /* 0x0001581201007387 */ /* 0x0001e20000100a00 */
[----:B-1----:R-:W-:-:S03]  /*5100*/  IMAD.WIDE R22, R2, 0x2, R54 ;  /* 0x0000000202167825 */ /* 0x002fc600078e0236 */
[----:B------:R-:W-:Y:S01]  /*5110*/  STL.64 [R1+0x70], R24 ;  /* 0x0000701801007387 */ /* 0x000fe20000100a00 */
[----:B------:R-:W-:-:S03]  /*5120*/  IMAD.WIDE R20, R2, 0x2, R52 ;  /* 0x0000000202147825 */ /* 0x000fc600078e0234 */
[----:B------:R-:W-:Y:S01]  /*5130*/  STL.64 [R1+0x68], R22 ;  /* 0x0000681601007387 */ /* 0x000fe20000100a00 */
[----:B0-----:R-:W-:-:S03]  /*5140*/  IMAD.WIDE R18, R2, 0x2, R50 ;  /* 0x0000000202127825 */ /* 0x001fc600078e0232 */
[----:B------:R-:W-:Y:S01]  /*5150*/  STL.64 [R1+0x60], R20 ;  /* 0x0000601401007387 */ /* 0x000fe20000100a00 */
[----:B------:R-:W-:Y:S01]  /*5160*/  PRMT R92, RZ, 0x7610, R92 ;  /* 0x00007610ff5c7816 */ /* 0x000fe2000000005c */
[C---:B------:R-:W-:Y:S02]  /*5170*/  IMAD.WIDE R30, R26.reuse, 0x2, R54 ;  /* 0x000000021a1e7825 */ /* 0x040fe400078e0236 */
[----:B------:R0:W-:Y:S04]  /*5180*/  STL.64 [R1+0x58], R18 ;  /* 0x0000581201007387 */ /* 0x0001e80000100a00 */
[----:B------:R-:W-:Y:S01]  /*5190*/  STL [R1+0x1d8c], R32 ;  /* 0x001d8c2001007387 */ /* 0x000fe20000100800 */
[----:B------:R-:W-:-:S03]  /*51a0*/  IMAD.WIDE R28, R26, 0x2, R52 ;  /* 0x000000021a1c7825 */ /* 0x000fc600078e0234 */
[----:B------:R-:W-:Y:S01]  /*51b0*/  STL [R1+0x1f04], R32 ;  /* 0x001f042001007387 */ /* 0x000fe20000100800 */
[----:B------:R-:W-:-:S03]  /*51c0*/  PRMT R95, RZ, 0x7610, R95 ;  /* 0x00007610ff5f7816 */ /* 0x000fc6000000005f */
[----:B------:R-:W-:Y:S04]  /*51d0*/  STL [R1+0x1d88], R33 ;  /* 0x001d882101007387 */ /* 0x000fe80000100800 */
[----:B------:R-:W-:Y:S01]  /*51e0*/  STL [R1+0x1f00], R33 ;  /* 0x001f002101007387 */ /* 0x000fe20000100800 */
[----:B------:R-:W-:-:S03]  /*51f0*/  IMAD.WIDE R26, R26, 0x2, R50 ;  /* 0x000000021a1a7825 */ /* 0x000fc600078e0232 */
[----:B------:R-:W-:Y:S01]  /*5200*/  STL [R1+0x1d94], R30 ;  /* 0x001d941e01007387 */ /* 0x000fe20000100800 */
[----:B------:R-:W-:-:S03]  /*5210*/  PRMT R94, RZ, 0x7610, R94 ;  /* 0x00007610ff5e7816 */ /* 0x000fc6000000005e */
[----:B------:R-:W-:Y:S04]  /*5220*/  STL [R1+0x1f0c], R30 ;  /* 0x001f0c1e01007387 */ /* 0x000fe80000100800 */
[----:B------:R0:W4:Y:S04]  /*5230*/  @!P6 LDG.E.U16 R92, desc[UR6][R18.64] ;  /* 0x00000006125ce981 */ /* 0x000128000c1e1500 */
[----:B------:R-:W-:Y:S01]  /*5240*/  STL [R1+0x1d90], R31 ;  /* 0x001d901f01007387 */ /* 0x000fe20000100800 */
[----:B------:R-:W-:-:S03]  /*5250*/  PRMT R93, RZ, 0x7610, R93 ;  /* 0x00007610ff5d7816 */ /* 0x000fc6000000005d */
[----:B------:R-:W-:Y:S01]  /*5260*/  STL [R1+0x1f08], R31 ;  /* 0x001f081f01007387 */ /* 0x000fe20000100800 */
[----:B0-----:R-:W-:-:S03]  /*5270*/  IMAD R18, R164, 0x79, RZ ;  /* 0x00000079a4127824 */ /* 0x001fc600078e02ff */
[----:B------:R-:W-:Y:S01]  /*5280*/  STL [R1+0x1d9c], R28 ;  /* 0x001d9c1c01007387 */ /* 0x000fe20000100800 */
[----:B------:R-:W-:-:S03]  /*5290*/  VIADD R2, R14, 0xfffffff5 ;  /* 0xfffffff50e027836 */ /* 0x000fc60000000000 */
[----:B------:R-:W-:Y:S04]  /*52a0*/  STL [R1+0x1f14], R28 ;  /* 0x001f141c01007387 */ /* 0x000fe80000100800 */
[----:B------:R0:W4:Y:S04]  /*52b0*/  @!P6 LDG.E.U16 R95, desc[UR6][R24.64] ;  /* 0x00000006185fe981 */ /* 0x000128000c1e1500 */
[----:B------:R-:W-:Y:S04]  /*52c0*/  STL [R1+0x1d98], R29 ;  /* 0x001d981d01007387 */ /* 0x000fe80000100800 */
[----:B------:R-:W-:Y:S01]  /*52d0*/  STL [R1+0x1f10], R29 ;  /* 0x001f101d01007387 */ /* 0x000fe20000100800 */
[----:B0-----:R-:W-:-:S03]  /*52e0*/  IMAD.WIDE R24, R18, 0x2, R56 ;  /* 0x0000000212187825 */ /* 0x001fc600078e0238 */
[----:B------:R-:W-:Y:S01]  /*52f0*/  STL [R1+0x1da4], R26 ;  /* 0x001da41a01007387 */ /* 0x000fe20000100800 */
[----:B------:R-:W-:-:S03]  /*5300*/  PRMT R91, RZ, 0x7610, R91 ;  /* 0x00007610ff5b7816 */ /* 0x000fc6000000005b */
[----:B------:R-:W-:Y:S01]  /*5310*/  STL [R1+0x1f1c], R26 ;  /* 0x001f1c1a01007387 */ /* 0x000fe20000100800 */
[----:B------:R-:W-:-:S03]  /*5320*/  PRMT R90, RZ, 0x7610, R90 ;  /* 0x00007610ff5a7816 */ /* 0x000fc6000000005a */
[----:B------:R0:W4:Y:S01]  /*5330*/  @!P6 LDG.E.U16 R94, desc[UR6][R22.64] ;  /* 0x00000006165ee981 */ /* 0x000122000c1e1500 */
[----:B------:R-:W-:-:S03]  /*5340*/  PRMT R89, RZ, 0x7610, R89 ;  /* 0x00007610ff597816 */ /* 0x000fc60000000059 */
[----:B------:R-:W-:Y:S01]  /*5350*/  STL [R1+0x1da0], R27 ;  /* 0x001da01b01007387 */ /* 0x000fe20000100800 */
[----:B------:R-:W-:-:S03]  /*5360*/  PRMT R88, RZ, 0x7610, R88 ;  /* 0x00007610ff587816 */ /* 0x000fc60000000058 */
[----:B------:R-:W-:Y:S01]  /*5370*/  STL [R1+0x1f18], R27 ;  /* 0x001f181b01007387 */ /* 0x000fe20000100800 */
[----:B0-----:R-:W-:-:S03]  /*5380*/  IMAD.WIDE R22, R18, 0x2, R54 ;  /* 0x0000000212167825 */ /* 0x001fc600078e0236 */
[----:B------:R0:W4:Y:S01]  /*5390*/  @!P6 LDG.E.U16 R93, desc[UR6][R20.64] ;  /* 0x00000006145de981 */ /* 0x000122000c1e1500 */
[----:B------:R-:W-:Y:S01]  /*53a0*/  ISETP.GE.U32.AND P6, PT, R2, 0x7fffff76, PT ;  /* 0x7fffff760200780c */ /* 0x000fe20003fc6070 */
[----:B------:R-:W-:Y:S02]  /*53b0*/  VIADD R2, R14, 0xffffffed ;  /* 0xffffffed0e027836 */ /* 0x000fe40000000000 */
[----:B------:R-:W-:Y:S04]  /*53c0*/  STL [R1+0x1dac], R24 ;  /* 0x001dac1801007387 */ /* 0x000fe80000100800 */
[----:B------:R-:W-:Y:S01]  /*53d0*/  STL [R1+0x1f24], R24 ;  /* 0x001f241801007387 */ /* 0x000fe20000100800 */
[----:B0-----:R-:W-:-:S03]  /*53e0*/  IMAD.WIDE R20, R18, 0x2, R52 ;  /* 0x0000000212147825 */ /* 0x001fc600078e0234 */
[----:B------:R-:W-:Y:S01]  /*53f0*/  STL [R1+0x1da8], R25 ;  /* 0x001da81901007387 */ /* 0x000fe20000100800 */
[----:B------:R-:W-:-:S03]  /*5400*/  PRMT R83, RZ, 0x7610, R83 ;  /* 0x00007610ff537816 */ /* 0x000fc60000000053 */
[----:B------:R-:W-:Y:S01]  /*5410*/  STL [R1+0x1f20], R25 ;  /* 0x001f201901007387 */ /* 0x000fe20000100800 */
[----:B------:R-:W-:-:S03]  /*5420*/  PRMT R82, RZ, 0x7610, R82 ;  /* 0x00007610ff527816 */ /* 0x000fc60000000052 */
[----:B------:R-:W-:Y:S01]  /*5430*/  STL [R1+0x1db4], R22 ;  /* 0x001db41601007387 */ /* 0x000fe20000100800 */
[----:B------:R-:W-:Y:S01]  /*5440*/  PRMT R81, RZ, 0x7610, R81 ;  /* 0x00007610ff517816 */ /* 0x000fe20000000051 */
[----:B------:R-:W-:Y:S01]  /*5450*/  IMAD.WIDE R18, R18, 0x2, R50 ;  /* 0x0000000212127825 */ /* 0x000fe200078e0232 */
[----:B------:R-:W-:Y:S01]  /*5460*/  PRMT R80, RZ, 0x7610, R80 ;  /* 0x00007610ff507816 */ /* 0x000fe20000000050 */
[----:B------:R-:W-:Y:S04]  /*5470*/  STL [R1+0x1f2c], R22 ;  /* 0x001f2c1601007387 */ /* 0x000fe80000100800 */
[----:B------:R-:W4:Y:S04]  /*5480*/  @!P4 LDG.E.U16 R91, desc[UR6][R32.64] ;  /* 0x00000006205bc981 */ /* 0x000f28000c1e1500 */
[----:B------:R-:W4:Y:S04]  /*5490*/  @!P4 LDG.E.U16 R90, desc[UR6][R30.64] ;  /* 0x000000061e5ac981 */ /* 0x000f28000c1e1500 */
[----:B------:R-:W4:Y:S04]  /*54a0*/  @!P4 LDG.E.U16 R89, desc[UR6][R28.64] ;  /* 0x000000061c59c981 */ /* 0x000f28000c1e1500 */
[----:B------:R-:W4:Y:S01]  /*54b0*/  @!P4 LDG.E.U16 R88, desc[UR6][R26.64] ;  /* 0x000000061a58c981 */ /* 0x000f22000c1e1500 */
[----:B------:R-:W-:Y:S01]  /*54c0*/  ISETP.GE.U32.AND P4, PT, R2, 0x7fffff6e, PT ;  /* 0x7fffff6e0200780c */ /* 0x000fe20003f86070 */
[----:B------:R-:W-:-:S02]  /*54d0*/  VIADD R2, R14, 0xffffffe5 ;  /* 0xffffffe50e027836 */ /* 0x000fc40000000000 */
[----:B------:R-:W-:Y:S04]  /*54e0*/  STL [R1+0x1db0], R23 ;  /* 0x001db01701007387 */ /* 0x000fe80000100800 */
[----:B------:R-:W-:Y:S04]  /*54f0*/  STL [R1+0x1f28], R23 ;  /* 0x001f281701007387 */ /* 0x000fe80000100800 */
[----:B------:R-:W-:Y:S04]  /*5500*/  STL [R1+0x1dbc], R20 ;  /* 0x001dbc1401007387 */ /* 0x000fe80000100800 */
[----:B------:R-:W-:Y:S04]  /*5510*/  STL [R1+0x1f34], R20 ;  /* 0x001f341401007387 */ /* 0x000fe80000100800 */
[----:B------:R-:W-:Y:S04]  /*5520*/  STL [R1+0x1db8], R21 ;  /* 0x001db81501007387 */ /* 0x000fe80000100800 */
        /* <DEDUP_REMOVED lines=10> */
[----:B------:R-:W-:Y:S01]  /*55d0*/  STL [R1+0x1f38], R19 ;  /* 0x001f381301007387 */ /* 0x000fe20000100800 */
[----:B------:R-:W-:-:S03]  /*55e0*/  ISETP.GE.U32.AND P2, PT, R2, 0x7fffff5e, PT ;  /* 0x7fffff5e0200780c */ /* 0x000fc60003f46070 */
[----:B------:R0:W-:Y:S01]  /*55f0*/  STL.64 [R1+0xd70], R76 ;  /* 0x000d704c01007387 */ /* 0x0001e20000100a00 */
[----:B------:R-:W-:-:S03]  /*5600*/  IMAD.SHL.U32 R2, R164, 0x2, RZ ;  /* 0x00000002a4027824 */ /* 0x000fc600078e00ff */
[----:B------:R1:W-:Y:S01]  /*5610*/  STL.64 [R1+0xd68], R74 ;  /* 0x000d684a01007387 */ /* 0x0003e20000100a00 */
[----:B------:R-:W-:-:S03]  /*5620*/  PRMT R68, RZ, 0x7610, R68 ;  /* 0x00007610ff447816 */ /* 0x000fc60000000044 */
[----:B0-----:R-:W4:Y:S04]  /*5630*/  LDL.LU.64 R76, [R1+0x2268] ;  /* 0x00226800014c7983 */ /* 0x001f280000300a00 */
[----:B------:R0:W-:Y:S04]  /*5640*/  STL.64 [R1+0xd60], R70 ;  /* 0x000d604601007387 */ /* 0x0001e80000100a00 */
[----:B-1----:R-:W4:Y:S01]  /*5650*/  LDL.LU.64 R74, [R1+0x2260] ;  /* 0x00226000014a7983 */ /* 0x002f220000300a00 */
[----:B------:R-:W-:-:S03]  /*5660*/  PRMT R69, RZ, 0x7610, R69 ;  /* 0x00007610ff457816 */ /* 0x000fc60000000045 */
[----:B------:R1:W-:Y:S01]  /*5670*/  STL.64 [R1+0xd58], R66 ;  /* 0x000d584201007387 */ /* 0x0003e20000100a00 */
[----:B------:R-:W-:Y:S01]  /*5680*/  PRMT R40, RZ, 0x7610, R40 ;  /* 0x00007610ff287816 */ /* 0x000fe20000000028 */
[----:B0-----:R-:W-:Y:S01]  /*5690*/  IMAD.WIDE R70, R2, 0x2, R54 ;  /* 0x0000000202467825 */ /* 0x001fe200078e0236 */
[----:B------:R-:W-:-:S04]  /*56a0*/  PRMT R41, RZ, 0x7610, R41 ;  /* 0x00007610ff297816 */ /* 0x000fc80000000029 */
[----:B------:R-:W4:Y:S04]  /*56b0*/  @!P5 LDG.E.U16 R68, desc[UR6][R70.64] ;  /* 0x000000064644d981 */ /* 0x000f28000c1e1500 */
[----:B--2---:R-:W-:Y:S04]  /*56c0*/  STL [R1+0x108], R72 ;  /* 0x0001084801007387 */ /* 0x004fe80000100800 */
[----:B------:R0:W-:Y:S01]  /*56d0*/  STL [R1+0x10c], R73 ;  /* 0x00010c4901007387 */ /* 0x0001e20000100800 */
[----:B-1----:R-:W-:-:S03]  /*56e0*/  IMAD.WIDE R66, R2, 0x2, R52 ;  /* 0x0000000202427825 */ /* 0x002fc600078e0234 */
[----:B---3--:R-:W-:Y:S04]  /*56f0*/  STL [R1+0x100], R44 ;  /* 0x0001002c01007387 */ /* 0x008fe80000100800 */
[----:B------:R1:W-:Y:S01]  /*5700*/  STL [R1+0x104], R45 ;  /* 0x0001042d01007387 */ /* 0x0003e20000100800 */
[----:B0-----:R-:W-:-:S03]  /*5710*/  IMAD.WIDE R72, R2, 0x2, R56 ;  /* 0x0000000202487825 */ /* 0x001fc600078e0238 */
[----:B------:R-:W2:Y:S04]  /*5720*/  @!P5 LDG.E.U16 R41, desc[UR6][R66.64] ;  /* 0x000000064229d981 */ /* 0x000ea8000c1e1500 */
[----:B------:R-:W3:Y:S01]  /*5730*/  @!P5 LDG.E.U16 R69, desc[UR6][R72.64] ;  /* 0x000000064845d981 */ /* 0x000ee2000c1e1500 */
[----:B-1----:R-:W-:-:S05]  /*5740*/  IMAD.WIDE R44, R2, 0x2, R50 ;  /* 0x00000002022c7825 */ /* 0x002fca00078e0232 */
[----:B------:R0:W2:Y:S01]  /*5750*/  @!P5 LDG.E.U16 R40, desc[UR6][R44.64] ;  /* 0x000000062c28d981 */ /* 0x0000a2000c1e1500 */
[----:B------:R-:W-:-:S03]  /*5760*/  VIADD R2, R14, 0xffffffd5 ;  /* 0xffffffd50e027836 */ /* 0x000fc60000000000 */
[----:B------:R1:W-:Y:S04]  /*5770*/  STL.64 [R1+0xd50], R72 ;  /* 0x000d504801007387 */ /* 0x0003e80000100a00 */
[----:B------:R0:W-:Y:S01]  /*5780*/  STL.64 [R1+0xd48], R70 ;  /* 0x000d484601007387 */ /* 0x0001e20000100a00 */
[----:B------:R-:W-:Y:S01]  /*5790*/  ISETP.GE.U32.AND P5, PT, R2, 0x7fffff56, PT ;  /* 0x7fffff560200780c */ /* 0x000fe20003fa6070 */
[----:B------:R-:W-:Y:S02]  /*57a0*/  IMAD R2, R164, 0xa, RZ ;  /* 0x0000000aa4027824 */ /* 0x000fe400078e02ff */
[----:B-1----:R-:W2:Y:S04]  /*57b0*/  LDL.LU.64 R72, [R1+0x2258] ;  /* 0x0022580001487983 */ /* 0x002ea80000300a00 */
[----:B------:R-:W-:Y:S04]  /*57c0*/  STL.64 [R1+0xd40], R66 ;  /* 0x000d404201007387 */ /* 0x000fe80000100a00 */
[----:B0-----:R-:W2:Y:S04]  /*57d0*/  LDL.LU.64 R70, [R1+0x2250] ;  /* 0x0022500001467983 */ /* 0x001ea80000300a00 */
[----:B------:R0:W-:Y:S01]  /*57e0*/  STL.64 [R1+0xd38], R44 ;  /* 0x000d382c01007387 */ /* 0x0001e20000100a00 */
[----:B------:R-:W-:-:S02]  /*57f0*/  PRMT R36, RZ, 0x7610, R36 ;  /* 0x00007610ff247816 */ /* 0x000fc40000000024 */
[----:B------:R-:W-:Y:S01]  /*5800*/  PRMT R37, RZ, 0x7610, R37 ;  /* 0x00007610ff257816 */ /* 0x000fe20000000025 */
[----:B0-----:R-:W-:-:S05]  /*5810*/  IMAD.WIDE R44, R2, 0x2, R52 ;  /* 0x00000002022c7825 */ /* 0x001fca00078e0234 */
[----:B------:R-:W2:Y:S04]  /*5820*/  @!P6 LDG.E.U16 R37, desc[UR6][R44.64] ;  /* 0x000000062c25e981 */ /* 0x000ea8000c1e1500 */
[----:B----4-:R-:W-:Y:S04]  /*5830*/  STL [R1+0xf8], R68 ;  /* 0x0000f84401007387 */ /* 0x010fe80000100800 */
[----:B---3--:R-:W-:Y:S04]  /*5840*/  STL [R1+0xfc], R69 ;  /* 0x0000fc4501007387 */ /* 0x008fe80000100800 */
[----:B--2---:R-:W-:Y:S04]  /*5850*/  STL [R1+0xf0], R40 ;  /* 0x0000f02801007387 */ /* 0x004fe80000100800 */
[----:B------:R0:W-:Y:S02]  /*5860*/  STL [R1+0xf4], R41 ;  /* 0x0000f42901007387 */ /* 0x0001e40000100800 */
[----:B0-----:R-:W-:-:S05]  /*5870*/  IMAD.WIDE R40, R2, 0x2, R50 ;  /* 0x0000000202287825 */ /* 0x001fca00078e0232 */
[----:B------:R0:W2:Y:S01]  /*5880*/  @!P6 LDG.E.U16 R36, desc[UR6][R40.64] ;  /* 0x000000062824e981 */ /* 0x0000a2000c1e1500 */
[----:B------:R-:W-:Y:S01]  /*5890*/  PRMT R48, RZ, 0x7610, R48 ;  /* 0x00007610ff307816 */ /* 0x000fe20000000030 */
[----:B------:R-:W-:Y:S01]  /*58a0*/  IMAD.WIDE R68, R2, 0x2, R56 ;  /* 0x0000000202447825 */ /* 0x000fe200078e0238 */
[----:B------:R-:W-:-:S03]  /*58b0*/  PRMT R47, RZ, 0x7610, R47 ;  /* 0x00007610ff2f7816 */ /* 0x000fc6000000002f */
[----:B------:R-:W-:Y:S01]  /*58c0*/  IMAD.WIDE R66, R2, 0x2, R54 ;  /* 0x0000000202427825 */ /* 0x000fe200078e0236 */
[----:B------:R1:W-:Y:S03]  /*58d0*/  STL.64 [R1+0xc50], R68 ;  /* 0x000c504401007387 */ /* 0x0003e60000100a00 */
[----:B------:R-:W-:Y:S01]  /*58e0*/  VIADD R2, R14, 0xffffffcd ;  /* 0xffffffcd0e027836 */ /* 0x000fe20000000000 */
[----:B------:R-:W-:Y:S04]  /*58f0*/  STL.64 [R1+0xc48], R66 ;  /* 0x000c484201007387 */ /* 0x000fe80000100a00 */
[----:B------:R-:W3:Y:S04]  /*5900*/  @!P6 LDG.E.U16 R48, desc[UR6][R68.64] ;  /* 0x000000064430e981 */ /* 0x000ee8000c1e1500 */
[----:B------:R4:W3:Y:S01]  /*5910*/  @!P6 LDG.E.U16 R47, desc[UR6][R66.64] ;  /* 0x00000006422fe981 */ /* 0x0008e2000c1e1500 */
[----:B------:R-:W-:Y:S01]  /*5920*/  ISETP.GE.U32.AND P6, PT, R2, 0x7fffff4e, PT ;  /* 0x7fffff4e0200780c */ /* 0x000fe20003fc6070 */
[----:B------:R-:W-:-:S02]  /*5930*/  IMAD R2, R164, 0x12, RZ ;  /* 0x00000012a4027824 */ /* 0x000fc400078e02ff */
[----:B-1----:R-:W3:Y:S01]  /*5940*/  LDL.LU.64 R68, [R1+0x2248] ;  /* 0x0022480001447983 */ /* 0x002ee20000300a00 */
[----:B------:R-:W-:-:S03]  /*5950*/  PRMT R30, RZ, 0x7610, R30 ;  /* 0x00007610ff1e7816 */ /* 0x000fc6000000001e */
[----:B------:R-:W-:Y:S01]  /*5960*/  STL.64 [R1+0xc40], R44 ;  /* 0x000c402c01007387 */ /* 0x000fe20000100a00 */
[----:B------:R-:W-:-:S03]  /*5970*/  PRMT R31, RZ, 0x7610, R31 ;  /* 0x00007610ff1f7816 */ /* 0x000fc6000000001f */
[----:B------:R0:W-:Y:S02]  /*5980*/  STL.64 [R1+0xc38], R40 ;  /* 0x000c382801007387 */ /* 0x0001e40000100a00 */
[----:B0-----:R-:W-:-:S05]  /*5990*/  IMAD.WIDE R40, R2, 0x2, R52 ;  /* 0x0000000202287825 */ /* 0x001fca00078e0234 */
[----:B------:R-:W3:Y:S04]  /*59a0*/  @!P4 LDG.E.U16 R31, desc[UR6][R40.64] ;  /* 0x00000006281fc981 */ /* 0x000ee8000c1e1500 */
[----:B--2---:R-:W-:Y:S04]  /*59b0*/  STL [R1+0xd0], R36 ;  /* 0x0000d02401007387 */ /* 0x004fe80000100800 */
[----:B------:R0:W-:Y:S02]  /*59c0*/  STL [R1+0xd4], R37 ;  /* 0x0000d42501007387 */ /* 0x0001e40000100800 */
[----:B0-----:R-:W-:-:S05]  /*59d0*/  IMAD.WIDE R36, R2, 0x2, R50 ;  /* 0x0000000202247825 */ /* 0x001fca00078e0232 */
[----:B------:R0:W2:Y:S01]  /*59e0*/  @!P4 LDG.E.U16 R30, desc[UR6][R36.64] ;  /* 0x00000006241ec981 */ /* 0x0000a2000c1e1500 */
[----:B------:R-:W-:Y:S01]  /*59f0*/  PRMT R46, RZ, 0x7610, R46 ;  /* 0x00007610ff2e7816 */ /* 0x000fe2000000002e */
[----:B----4-:R-:W-:Y:S01]  /*5a00*/  IMAD.WIDE R66, R2, 0x2, R56 ;  /* 0x0000000202427825 */ /* 0x010fe200078e0238 */
[----:B------:R-:W-:-:S03]  /*5a10*/  PRMT R43, RZ, 0x7610, R43 ;  /* 0x00007610ff2b7816 */ /* 0x000fc6000000002b */
[----:B------:R-:W-:Y:S01]  /*5a20*/  IMAD.WIDE R44, R2, 0x2, R54 ;  /* 0x00000002022c7825 */ /* 0x000fe200078e0236 */
[----:B------:R1:W-:Y:S03]  /*5a30*/  STL.64 [R1+0xb50], R66 ;  /* 0x000b504201007387 */ /* 0x0003e60000100a00 */
[----:B------:R-:W-:Y:S01]  /*5a40*/  VIADD R2, R14, 0xffffffc5 ;  /* 0xffffffc50e027836 */ /* 0x000fe20000000000 */
[----:B------:R-:W-:Y:S04]  /*5a50*/  STL.64 [R1+0xb48], R44 ;  /* 0x000b482c01007387 */ /* 0x000fe80000100a00 */
[----:B------:R-:W4:Y:S04]  /*5a60*/  @!P4 LDG.E.U16 R46, desc[UR6][R66.64] ;  /* 0x00000006422ec981 */ /* 0x000f28000c1e1500 */
[----:B------:R0:W4:Y:S01]  /*5a70*/  @!P4 LDG.E.U16 R43, desc[UR6][R44.64] ;  /* 0x000000062c2bc981 */ /* 0x000122000c1e1500 */
[----:B------:R-:W-:Y:S01]  /*5a80*/  ISETP.GE.U32.AND P4, PT, R2, 0x7fffff46, PT ;  /* 0x7fffff460200780c */ /* 0x000fe20003f86070 */
[----:B------:R-:W-:-:S02]  /*5a90*/  IMAD R2, R164, 0x1a, RZ ;  /* 0x0000001aa4027824 */ /* 0x000fc400078e02ff */
[----:B-1----:R-:W4:Y:S04]  /*5aa0*/  LDL.LU.64 R66, [R1+0x2240] ;  /* 0x0022400001427983 */ /* 0x002f280000300a00 */
[----:B------:R-:W-:Y:S04]  /*5ab0*/  STL.64 [R1+0xb40], R40 ;  /* 0x000b402801007387 */ /* 0x000fe80000100a00 */
[----:B------:R0:W-:Y:S01]  /*5ac0*/  STL.64 [R1+0xb38], R36 ;  /* 0x000b382401007387 */ /* 0x0001e20000100a00 */
[----:B------:R-:W-:-:S03]  /*5ad0*/  PRMT R26, RZ, 0x7610, R26 ;  /* 0x00007610ff1a7816 */ /* 0x000fc6000000001a */
[----:B---3--:R-:W-:Y:S01]  /*5ae0*/  STL [R1+0xdc], R48 ;  /* 0x0000dc3001007387 */ /* 0x008fe20000100800 */
[----:B------:R-:W-:-:S03]  /*5af0*/  PRMT R27, RZ, 0x7610, R27 ;  /* 0x00007610ff1b7816 */ /* 0x000fc6000000001b */
[----:B------:R-:W-:Y:S01]  /*5b00*/  STL [R1+0xd8], R47 ;  /* 0x0000d82f01007387 */ /* 0x000fe20000100800 */
[----:B0-----:R-:W-:-:S05]  /*5b10*/  IMAD.WIDE R36, R2, 0x2, R52 ;  /* 0x0000000202247825 */ /* 0x001fca00078e0234 */
[----:B------:R-:W3:Y:S04]  /*5b20*/  @!P0 LDG.E.U16 R27, desc[UR6][R36.64] ;  /* 0x00000006241b8981 */ /* 0x000ee8000c1e1500 */
[----:B--2---:R-:W-:Y:S04]  /*5b30*/  STL [R1+0xb0], R30 ;  /* 0x0000b01e01007387 */ /* 0x004fe80000100800 */
[----:B------:R0:W-:Y:S02]  /*5b40*/  STL [R1+0xb4], R31 ;  /* 0x0000b41f01007387 */ /* 0x0001e40000100800 */
[----:B0-----:R-:W-:-:S05]  /*5b50*/  IMAD.WIDE R30, R2, 0x2, R50 ;  /* 0x00000002021e7825 */ /* 0x001fca00078e0232 */
[----:B------:R0:W2:Y:S01]  /*5b60*/  @!P0 LDG.E.U16 R26, desc[UR6][R30.64] ;  /* 0x000000061e1a8981 */ /* 0x0000a2000c1e1500 */
[C---:B------:R-:W-:Y:S01]  /*5b70*/  IMAD.WIDE R44, R2.reuse, 0x2, R56 ;  /* 0x00000002022c7825 */ /* 0x040fe200078e0238 */
[----:B------:R-:W-:Y:S02]  /*5b80*/  PRMT R42, RZ, 0x7610, R42 ;  /* 0x00007610ff2a7816 */ /* 0x000fe4000000002a */
[----:B------:R-:W-:Y:S01]  /*5b90*/  PRMT R38, RZ, 0x7610, R38 ;  /* 0x00007610ff267816 */ /* 0x000fe20000000026 */
[----:B------:R-:W-:Y:S01]  /*5ba0*/  IMAD.WIDE R40, R2, 0x2, R54 ;  /* 0x0000000202287825 */ /* 0x000fe200078e0236 */
[----:B------:R-:W-:Y:S03]  /*5bb0*/  STL.64 [R1+0xa50], R44 ;  /* 0x000a502c01007387 */ /* 0x000fe60000100a00 */
[----:B------:R-:W-:Y:S01]  /*5bc0*/  VIADD R2, R14, 0xffffffbd ;  /* 0xffffffbd0e027836 */ /* 0x000fe20000000000 */
[----:B------:R-:W-:Y:S04]  /*5bd0*/  STL.64 [R1+0xa48], R40 ;  /* 0x000a482801007387 */ /* 0x000fe80000100a00 */
[----:B------:R-:W3:Y:S04]  /*5be0*/  @!P0 LDG.E.U16 R42, desc[UR6][R44.64] ;  /* 0x000000062c2a8981 */ /* 0x000ee8000c1e1500 */
[----:B------:R-:W-:Y:S04]  /*5bf0*/  STL.64 [R1+0xa40], R36 ;  /* 0x000a402401007387 */ /* 0x000fe80000100a00 */
[----:B------:R1:W3:Y:S01]  /*5c00*/  @!P0 LDG.E.U16 R38, desc[UR6][R40.64] ;  /* 0x0000000628268981 */ /* 0x0002e2000c1e1500 */
[----:B------:R-:W-:Y:S01]  /*5c10*/  ISETP.GE.U32.AND P0, PT, R2, 0x7fffff3e, PT ;  /* 0x7fffff3e0200780c */ /* 0x000fe20003f06070 */
[----:B------:R-:W-:-:S02]  /*5c20*/  IMAD R2, R164, 0x22, RZ ;  /* 0x00000022a4027824 */ /* 0x000fc400078e02ff */
[----:B------:R0:W-:Y:S01]  /*5c30*/  STL.64 [R1+0xa38], R30 ;  /* 0x000a381e01007387 */ /* 0x0001e20000100a00 */
[----:B------:R-:W-:-:S03]  /*5c40*/  PRMT R22, RZ, 0x7610, R22 ;  /* 0x00007610ff167816 */ /* 0x000fc60000000016 */
[----:B----4-:R-:W-:Y:S01]  /*5c50*/  STL [R1+0xbc], R46 ;  /* 0x0000bc2e01007387 */ /* 0x010fe20000100800 */
[----:B------:R-:W-:-:S03]  /*5c60*/  PRMT R23, RZ, 0x7610, R23 ;  /* 0x00007610ff177816 */ /* 0x000fc60000000017 */
[----:B------:R-:W-:Y:S01]  /*5c70*/  STL [R1+0xb8], R43 ;  /* 0x0000b82b01007387 */ /* 0x000fe20000100800 */
[----:B0-----:R-:W-:-:S05]  /*5c80*/  IMAD.WIDE R30, R2, 0x2, R52 ;  /* 0x00000002021e7825 */ /* 0x001fca00078e0234 */
[----:B------:R-:W4:Y:S04]  /*5c90*/  @!P2 LDG.E.U16 R23, desc[UR6][R30.64] ;  /* 0x000000061e17a981 */ /* 0x000f28000c1e1500 */
[----:B--2---:R-:W-:Y:S04]  /*5ca0*/  STL [R1+0xa0], R26 ;  /* 0x0000a01a01007387 */ /* 0x004fe80000100800 */
[----:B---3--:R0:W-:Y:S02]  /*5cb0*/  STL [R1+0xa4], R27 ;  /* 0x0000a41b01007387 */ /* 0x0081e40000100800 */
[----:B0-----:R-:W-:-:S05]  /*5cc0*/  IMAD.WIDE R26, R2, 0x2, R50 ;  /* 0x00000002021a7825 */ /* 0x001fca00078e0232 */
[----:B------:R0:W2:Y:S01]  /*5cd0*/  @!P2 LDG.E.U16 R22, desc[UR6][R26.64] ;  /* 0x000000061a16a981 */ /* 0x0000a2000c1e1500 */
[C---:B-1----:R-:W-:Y:S01]  /*5ce0*/  IMAD.WIDE R40, R2.reuse, 0x2, R56 ;  /* 0x0000000202287825 */ /* 0x042fe200078e0238 */
        /* <DEDUP_REMOVED lines=13> */
[----:B------:R-:W-:Y:S01]  /*5dc0*/  STL [R1+0xac], R42 ;  /* 0x0000ac2a01007387 */ /* 0x000fe20000100800 */
[----:B------:R-:W-:-:S03]  /*5dd0*/  PRMT R21, RZ, 0x7610, R21 ;  /* 0x00007610ff157816 */ /* 0x000fc60000000015 */
[----:B------:R-:W-:Y:S01]  /*5de0*/  STL [R1+0xa8], R38 ;  /* 0x0000a82601007387 */ /* 0x000fe20000100800 */
[----:B0-----:R-:W-:-:S05]  /*5df0*/  IMAD.WIDE R26, R2, 0x2, R52 ;  /* 0x00000002021a7825 */ /* 0x001fca00078e0234 */
[----:B------:R-:W3:Y:S04]  /*5e00*/  @!P5 LDG.E.U16 R21, desc[UR6][R26.64] ;  /* 0x000000061a15d981 */ /* 0x000ee8000c1e1500 */
[----:B--2---:R-:W-:Y:S04]  /*5e10*/  STL [R1+0x30], R22 ;  /* 0x0000301601007387 */ /* 0x004fe80000100800 */
[----:B----4-:R0:W-:Y:S02]  /*5e20*/  STL [R1+0x34], R23 ;  /* 0x0000341701007387 */ /* 0x0101e40000100800 */
        /* <DEDUP_REMOVED lines=9> */
[----:B------:R-:W4:Y:S04]  /*5ec0*/  @!P5 LDG.E.U16 R32, desc[UR6][R36.64] ;  /* 0x000000062420d981 */ /* 0x000f28000c1e1500 */
[----:B------:R-:W-:Y:S04]  /*5ed0*/  STL.64 [R1+0x840], R26 ;  /* 0x0008401a01007387 */ /* 0x000fe80000100a00 */
[----:B------:R1:W4:Y:S01]  /*5ee0*/  @!P5 LDG.E.U16 R29, desc[UR6][R30.64] ;  /* 0x000000061e1dd981 */ /* 0x000322000c1e1500 */
[----:B------:R-:W-:Y:S01]  /*5ef0*/  ISETP.GE.U32.AND P5, PT, R2, 0x7fffff2e, PT ;  /* 0x7fffff2e0200780c */ /* 0x000fe20003fa6070 */
[----:B------:R-:W-:-:S02]  /*5f00*/  IMAD R2, R164, 0x32, RZ ;  /* 0x00000032a4027824 */ /* 0x000fc400078e02ff */
[----:B------:R0:W-:Y:S01]  /*5f10*/  STL.64 [R1+0x838], R22 ;  /* 0x0008381601007387 */ /* 0x0001e20000100a00 */
[----:B------:R-:W-:-:S03]  /*5f20*/  PRMT R16, RZ, 0x7610, R16 ;  /* 0x00007610ff107816 */ /* 0x000fc60000000010 */
[----:B---3--:R-:W-:Y:S01]  /*5f30*/  STL [R1+0x9c], R34 ;  /* 0x00009c2201007387 */ /* 0x008fe20000100800 */
[----:B------:R-:W-:-:S03]  /*5f40*/  PRMT R17, RZ, 0x7610, R17 ;  /* 0x00007610ff117816 */ /* 0x000fc60000000011 */
[----:B------:R-:W-:Y:S01]  /*5f50*/  STL [R1+0x98], R33 ;  /* 0x0000982101007387 */ /* 0x000fe20000100800 */
[----:B0-----:R-:W-:-:S05]  /*5f60*/  IMAD.WIDE R22, R2, 0x2, R52 ;  /* 0x0000000202167825 */ /* 0x001fca00078e0234 */
[----:B------:R0:W3:Y:S01]  /*5f70*/  @!P6 LDG.E.U16 R17, desc[UR6][R22.64] ;  /* 0x000000061611e981 */ /* 0x0000e2000c1e1500 */
[----:B------:R-:W-:Y:S01]  /*5f80*/  PRMT R28, RZ, 0x7610, R28 ;  /* 0x00007610ff1c7816 */ /* 0x000fe2000000001c */
[----:B-1----:R-:W-:Y:S01]  /*5f90*/  IMAD.WIDE R30, R2, 0x2, R56 ;  /* 0x00000002021e7825 */ /* 0x002fe200078e0238 */
[----:B------:R-:W-:-:S03]  /*5fa0*/  PRMT R25, RZ, 0x7610, R25 ;  /* 0x00007610ff197816 */ /* 0x000fc60000000019 */
[C---:B------:R-:W-:Y:S01]  /*5fb0*/  IMAD.WIDE R26, R2.reuse, 0x2, R54 ;  /* 0x00000002021a7825 */ /* 0x040fe200078e0236 */
[----:B------:R-:W3:Y:S04]  /*5fc0*/  @!P6 LDG.E.U16 R28, desc[UR6][R30.64] ;  /* 0x000000061e1ce981 */ /* 0x000ee8000c1e1500 */
[----:B------:R-:W3:Y:S01]  /*5fd0*/  @!P6 LDG.E.U16 R25, desc[UR6][R26.64] ;  /* 0x000000061a19e981 */ /* 0x000ee2000c1e1500 */
[----:B------:R-:W-:Y:S02]  /*5fe0*/  PRMT R18, RZ, 0x7610, R18 ;  /* 0x00007610ff127816 */ /* 0x000fe40000000012 */
[----:B------:R-:W-:Y:S01]  /*5ff0*/  PRMT R19, RZ, 0x7610, R19 ;  /* 0x00007610ff137816 */ /* 0x000fe20000000013 */
[----:B--2---:R-:W-:Y:S04]  /*6000*/  STL [R1+0x20], R20 ;  /* 0x0000201401007387 */ /* 0x004fe80000100800 */
[----:B------:R1:W-:Y:S02]  /*6010*/  STL [R1+0x24], R21 ;  /* 0x0000241501007387 */ /* 0x0003e40000100800 */
[----:B-1----:R-:W-:-:S05]  /*6020*/  IMAD.WIDE R20, R2, 0x2, R50 ;  /* 0x0000000202147825 */ /* 0x002fca00078e0232 */
[----:B------:R1:W2:Y:S01]  /*6030*/  @!P6 LDG.E.U16 R16, desc[UR6][R20.64] ;  /* 0x000000061410e981 */ /* 0x0002a2000c1e1500 */
[----:B------:R-:W-:-:S03]  /*6040*/  VIADD R2, R14, 0xffffffa5 ;  /* 0xffffffa50e027836 */ /* 0x000fc60000000000 */
[----:B------:R-:W-:Y:S02]  /*6050*/  STL.64 [R1+0x750], R30 ;  /* 0x0007501e01007387 */ /* 0x000fe40000100a00 */
[----:B------:R-:W-:Y:S01]  /*6060*/  ISETP.GE.U32.AND P6, PT, R2, 0x7fffff26, PT ;  /* 0x7fffff260200780c */ /* 0x000fe20003fc6070 */
[----:B------:R-:W-:Y:S01]  /*6070*/  IMAD R2, R164, 0x3a, RZ ;  /* 0x0000003aa4027824 */ /* 0x000fe200078e02ff */
[----:B------:R-:W-:Y:S04]  /*6080*/  STL.64 [R1+0x748], R26 ;  /* 0x0007481a01007387 */ /* 0x000fe80000100a00 */
[----:B------:R0:W-:Y:S04]  /*6090*/  STL.64 [R1+0x740], R22 ;  /* 0x0007401601007387 */ /* 0x0001e80000100a00 */
[----:B------:R1:W-:Y:S01]  /*60a0*/  STL.64 [R1+0x738], R20 ;  /* 0x0007381401007387 */ /* 0x0003e20000100a00 */
[----:B0-----:R-:W-:-:S04]  /*60b0*/  IMAD.WIDE R22, R2, 0x2, R54 ;  /* 0x0000000202167825 */ /* 0x001fc800078e0236 */
[----:B-1----:R-:W-:Y:S01]  /*60c0*/  IMAD.WIDE R20, R2, 0x2, R52 ;  /* 0x0000000202147825 */ /* 0x002fe200078e0234 */
[----:B------:R0:W3:Y:S04]  /*60d0*/  @!P4 LDG.E.U16 R19, desc[UR6][R22.64] ;  /* 0x000000061613c981 */ /* 0x0000e8000c1e1500 */
[----:B------:R1:W3:Y:S01]  /*60e0*/  @!P4 LDG.E.U16 R18, desc[UR6][R20.64] ;  /* 0x000000061412c981 */ /* 0x0002e2000c1e1500 */
[----:B------:R-:W-:-:S03]  /*60f0*/  PRMT R24, RZ, 0x7610, R24 ;  /* 0x00007610ff187816 */ /* 0x000fc60000000018 */
[----:B----4-:R-:W-:Y:S01]  /*6100*/  STL [R1+0x2c], R32 ;  /* 0x00002c2001007387 */ /* 0x010fe20000100800 */
[----:B------:R-:W-:-:S03]  /*6110*/  PRMT R13, RZ, 0x7610, R13 ;  /* 0x00007610ff0d7816 */ /* 0x000fc6000000000d */
[----:B------:R-:W-:Y:S01]  /*6120*/  STL [R1+0x28], R29 ;  /* 0x0000281d01007387 */ /* 0x000fe20000100800 */
[----:B------:R-:W-:-:S05]  /*6130*/  IMAD.WIDE R26, R2, 0x2, R56 ;  /* 0x00000002021a7825 */ /* 0x000fca00078e0238 */
[----:B------:R-:W4:Y:S01]  /*6140*/  @!P4 LDG.E.U16 R24, desc[UR6][R26.64] ;  /* 0x000000061a18c981 */ /* 0x000f22000c1e1500 */
[----:B------:R-:W-:Y:S02]  /*6150*/  PRMT R163, RZ, 0x7610, R163 ;  /* 0x00007610ffa37816 */ /* 0x000fe400000000a3 */
[----:B------:R-:W-:Y:S02]  /*6160*/  PRMT R162, RZ, 0x7610, R162 ;  /* 0x00007610ffa27816 */ /* 0x000fe400000000a2 */
[----:B------:R-:W-:Y:S02]  /*6170*/  PRMT R161, RZ, 0x7610, R161 ;  /* 0x00007610ffa17816 */ /* 0x000fe400000000a1 */
[----:B------:R-:W-:Y:S01]  /*6180*/  PRMT R160, RZ, 0x7610, R160 ;  /* 0x00007610ffa07816 */ /* 0x000fe200000000a0 */
[----:B--2---:R-:W-:Y:S04]  /*6190*/  STL [R1+0x10], R16 ;  /* 0x0000101001007387 */ /* 0x004fe80000100800 */
[----:B---3--:R2:W-:Y:S02]  /*61a0*/  STL [R1+0x14], R17 ;  /* 0x0000141101007387 */ /* 0x0085e40000100800 */
[----:B--2---:R-:W-:-:S04]  /*61b0*/  IMAD.WIDE R16, R2, 0x2, R50 ;  /* 0x0000000202107825 */ /* 0x004fc800078e0232 */
[----:B------:R-:W-:Y:S01]  /*61c0*/  VIADD R2, R14, 0xffffff9d ;  /* 0xffffff9d0e027836 */ /* 0x000fe20000000000 */
[----:B------:R2:W3:Y:S04]  /*61d0*/  @!P4 LDG.E.U16 R13, desc[UR6][R16.64] ;  /* 0x00000006100dc981 */ /* 0x0004e8000c1e1500 */
[----:B------:R-:W-:Y:S01]  /*61e0*/  ISETP.GE.U32.AND P4, PT, R2, 0x7fffff1e, PT ;  /* 0x7fffff1e0200780c */ /* 0x000fe20003f86070 */
[----:B------:R-:W-:Y:S01]  /*61f0*/  IMAD R2, R164, 0x42, RZ ;  /* 0x00000042a4027824 */ /* 0x000fe200078e02ff */
[----:B------:R-:W-:Y:S04]  /*6200*/  STL.64 [R1+0x650], R26 ;  /* 0x0006501a01007387 */ /* 0x000fe80000100a00 */
[----:B------:R0:W-:Y:S02]  /*6210*/  STL.64 [R1+0x648], R22 ;  /* 0x0006481601007387 */ /* 0x0001e40000100a00 */
[----:B0-----:R-:W-:-:S05]  /*6220*/  IMAD.WIDE R22, R2, 0x2, R56 ;  /* 0x0000000202167825 */ /* 0x001fca00078e0238 */
[----:B------:R0:W3:Y:S04]  /*6230*/  @!P0 LDG.E.U16 R163, desc[UR6][R22.64] ;  /* 0x0000000616a38981 */ /* 0x0000e8000c1e1500 */
[----:B------:R1:W-:Y:S04]  /*6240*/  STL.64 [R1+0x640], R20 ;  /* 0x0006401401007387 */ /* 0x0003e80000100a00 */
[----:B------:R2:W-:Y:S04]  /*6250*/  STL.64 [R1+0x638], R16 ;  /* 0x0006381001007387 */ /* 0x0005e80000100a00 */
[----:B------:R-:W-:Y:S04]  /*6260*/  STL [R1+0x1c], R28 ;  /* 0x00001c1c01007387 */ /* 0x000fe80000100800 */
[----:B------:R-:W-:Y:S01]  /*6270*/  STL [R1+0x18], R25 ;  /* 0x0000181901007387 */ /* 0x000fe20000100800 */
[----:B-1----:R-:W-:-:S03]  /*6280*/  IMAD.WIDE R20, R2, 0x2, R54 ;  /* 0x0000000202147825 */ /* 0x002fc600078e0236 */
[----:B------:R-:W-:Y:S01]  /*6290*/  STL [R1+0x4], R18 ;  /* 0x0000041201007387 */ /* 0x000fe20000100800 */
[----:B--2---:R-:W-:-:S03]  /*62a0*/  IMAD.WIDE R16, R2, 0x2, R50 ;  /* 0x0000000202107825 */ /* 0x004fc600078e0232 */
[----:B------:R1:W-:Y:S04]  /*62b0*/  STL [R1+0x8], R19 ;  /* 0x0000081301007387 */ /* 0x0003e80000100800 */
[----:B------:R2:W4:Y:S04]  /*62c0*/  @!P0 LDG.E.U16 R162, desc[UR6][R20.64] ;  /* 0x0000000614a28981 */ /* 0x000528000c1e1500 */
[----:B------:R-:W4:Y:S01]  /*62d0*/  @!P0 LDG.E.U16 R160, desc[UR6][R16.64] ;  /* 0x0000000610a08981 */ /* 0x000f22000c1e1500 */
[----:B-1----:R-:W-:-:S05]  /*62e0*/  IMAD.WIDE R18, R2, 0x2, R52 ;  /* 0x0000000202127825 */ /* 0x002fca00078e0234 */
[----:B------:R1:W4:Y:S01]  /*62f0*/  @!P0 LDG.E.U16 R161, desc[UR6][R18.64] ;  /* 0x0000000612a18981 */ /* 0x000322000c1e1500 */
[----:B------:R-:W-:-:S03]  /*6300*/  VIADD R2, R14, 0xffffff95 ;  /* 0xffffff950e027836 */ /* 0x000fc60000000000 */
[----:B------:R0:W-:Y:S04]  /*6310*/  STL.64 [R1+0x550], R22 ;  /* 0x0005501601007387 */ /* 0x0001e80000100a00 */
[----:B------:R2:W-:Y:S04]  /*6320*/  STL.64 [R1+0x548], R20 ;  /* 0x0005481401007387 */ /* 0x0005e80000100a00 */
[----:B------:R1:W-:Y:S01]  /*6330*/  STL.64 [R1+0x540], R18 ;  /* 0x0005401201007387 */ /* 0x0003e20000100a00 */
[----:B------:R-:W-:Y:S01]  /*6340*/  ISETP.GE.U32.AND P0, PT, R2, 0x7fffff16, PT ;  /* 0x7fffff160200780c */ /* 0x000fe20003f06070 */
[----:B------:R-:W-:Y:S01]  /*6350*/  IMAD R2, R164, 0x4a, RZ ;  /* 0x0000004aa4027824 */ /* 0x000fe200078e02ff */
[----:B------:R-:W-:-:S03]  /*6360*/  PRMT R159, RZ, 0x7610, R159 ;  /* 0x00007610ff9f7816 */ /* 0x000fc6000000009f */
[----:B0-----:R-:W-:Y:S01]  /*6370*/  IMAD.WIDE R22, R2, 0x2, R56 ;  /* 0x0000000202167825 */ /* 0x001fe200078e0238 */
[----:B------:R-:W-:-:S04]  /*6380*/  PRMT R158, RZ, 0x7610, R158 ;  /* 0x00007610ff9e7816 */ /* 0x000fc8000000009e */
[----:B------:R0:W4:Y:S01]  /*6390*/  @!P2 LDG.E.U16 R159, desc[UR6][R22.64] ;  /* 0x00000006169fa981 */ /* 0x000122000c1e1500 */
[----:B------:R-:W-:Y:S01]  /*63a0*/  PRMT R157, RZ, 0x7610, R157 ;  /* 0x00007610ff9d7816 */ /* 0x000fe2000000009d */
[----:B--2---:R-:W-:Y:S01]  /*63b0*/  IMAD.WIDE R20, R2, 0x2, R54 ;  /* 0x0000000202147825 */ /* 0x004fe200078e0236 */
[----:B------:R-:W-:-:S03]  /*63c0*/  PRMT R156, RZ, 0x7610, R156 ;  /* 0x00007610ff9c7816 */ /* 0x000fc6000000009c */
[----:B-1----:R-:W-:Y:S01]  /*63d0*/  IMAD.WIDE R18, R2, 0x2, R52 ;  /* 0x0000000202127825 */ /* 0x002fe200078e0234 */
[----:B------:R1:W2:Y:S04]  /*63e0*/  @!P2 LDG.E.U16 R158, desc[UR6][R20.64] ;  /* 0x00000006149ea981 */ /* 0x0002a8000c1e1500 */
[----:B------:R0:W2:Y:S01]  /*63f0*/  @!P2 LDG.E.U16 R157, desc[UR6][R18.64] ;  /* 0x00000006129da981 */ /* 0x0000a2000c1e1500 */
[----:B------:R-:W-:-:S03]  /*6400*/  PRMT R155, RZ, 0x7610, R155 ;  /* 0x00007610ff9b7816 */ /* 0x000fc6000000009b */
[----:B---3--:R3:W-:Y:S02]  /*6410*/  STL [R1+0x21cc], R163 ;  /* 0x0021cca301007387 */ /* 0x0087e40000100800 */
[----:B---3--:R-:W3:Y:S02]  /*6420*/  LDC R163, c[0x0][0x3a0] ;  /* 0x0000e800ffa37b82 */ /* 0x008ee40000000800 */
[----:B------:R0:W-:Y:S02]  /*6430*/  STL.64 [R1+0x538], R16 ;  /* 0x0005381001007387 */ /* 0x0001e40000100a00 */
[----:B0-----:R-:W-:-:S05]  /*6440*/  IMAD.WIDE R16, R2, 0x2, R50 ;  /* 0x0000000202107825 */ /* 0x001fca00078e0232 */
[----:B------:R0:W2:Y:S01]  /*6450*/  @!P2 LDG.E.U16 R156, desc[UR6][R16.64] ;  /* 0x00000006109ca981 */ /* 0x0000a2000c1e1500 */
[----:B---3--:R-:W-:-:S03]  /*6460*/  VIADD R2, R163, 0xffffff8d ;  /* 0xffffff8da3027836 */ /* 0x008fc60000000000 */
[----:B----4-:R-:W-:Y:S04]  /*6470*/  STL [R1+0x21d0], R162 ;  /* 0x0021d0a201007387 */ /* 0x010fe80000100800 */
[----:B------:R-:W-:Y:S01]  /*6480*/  STL [R1+0x21d4], R161 ;  /* 0x0021d4a101007387 */ /* 0x000fe20000100800 */
[----:B------:R-:W-:Y:S01]  /*6490*/  ISETP.GE.U32.AND P2, PT, R2, 0x7fffff0e, PT ;  /* 0x7fffff0e0200780c */ /* 0x000fe20003f46070 */
[----:B------:R-:W-:Y:S02]  /*64a0*/  IMAD R2, R164, 0x52, RZ ;  /* 0x00000052a4027824 */ /* 0x000fe400078e02ff */
[----:B------:R-:W-:Y:S04]  /*64b0*/  STL [R1+0x21d8], R160 ;  /* 0x0021d8a001007387 */ /* 0x000fe80000100800 */
[----:B------:R-:W-:Y:S04]  /*64c0*/  STL [R1+0xc], R24 ;  /* 0x00000c1801007387 */ /* 0x000fe80000100800 */
[----:B------:R-:W-:Y:S04]  /*64d0*/  STL [R1], R13 ;  /* 0x0000000d01007387 */ /* 0x000fe80000100800 */
[----:B------:R3:W-:Y:S02]  /*64e0*/  STL.64 [R1+0x450], R22 ;  /* 0x0004501601007387 */ /* 0x0007e40000100a00 */
[----:B---3--:R-:W-:-:S05]  /*64f0*/  IMAD.WIDE R22, R2, 0x2, R56 ;  /* 0x0000000202167825 */ /* 0x008fca00078e0238 */
[----:B------:R3:W4:Y:S01]  /*6500*/  @!P5 LDG.E.U16 R155, desc[UR6][R22.64] ;  /* 0x00000006169bd981 */ /* 0x000722000c1e1500 */
[----:B------:R-:W-:-:S03]  /*6510*/  PRMT R154, RZ, 0x7610, R154 ;  /* 0x00007610ff9a7816 */ /* 0x000fc6000000009a */
[----:B------:R1:W-:Y:S01]  /*6520*/  STL.64 [R1+0x448], R20 ;  /* 0x0004481401007387 */ /* 0x0003e20000100a00 */
[----:B------:R-:W-:-:S03]  /*6530*/  PRMT R153, RZ, 0x7610, R153 ;  /* 0x00007610ff997816 */ /* 0x000fc60000000099 */
[----:B------:R0:W-:Y:S01]  /*6540*/  STL.64 [R1+0x440], R18 ;  /* 0x0004401201007387 */ /* 0x0001e20000100a00 */
[----:B------:R-:W-:-:S03]  /*6550*/  PRMT R152, RZ, 0x7610, R152 ;  /* 0x00007610ff987816 */ /* 0x000fc60000000098 */
[----:B------:R-:W-:Y:S04]  /*6560*/  STL [R1+0x21dc], R159 ;  /* 0x0021dc9f01007387 */ /* 0x000fe80000100800 */
[----:B------:R3:W-:Y:S01]  /*6570*/  STL.64 [R1+0x438], R16 ;  /* 0x0004381001007387 */ /* 0x0007e20000100a00 */
[----:B-1----:R-:W-:-:S04]  /*6580*/  IMAD.WIDE R20, R2, 0x2, R54 ;  /* 0x0000000202147825 */ /* 0x002fc800078e0236 */
[C---:B0-----:R-:W-:Y:S01]  /*6590*/  IMAD.WIDE R18, R2.reuse, 0x2, R52 ;  /* 0x0000000202127825 */ /* 0x041fe200078e0234 */
[----:B------:R0:W4:Y:S04]  /*65a0*/  @!P5 LDG.E.U16 R154, desc[UR6][R20.64] ;  /* 0x00000006149ad981 */ /* 0x000128000c1e1500 */
[----:B------:R1:W4:Y:S01]  /*65b0*/  @!P5 LDG.E.U16 R153, desc[UR6][R18.64] ;  /* 0x000000061299d981 */ /* 0x000322000c1e1500 */
[----:B---3--:R-:W-:-:S04]  /*65c0*/  IMAD.WIDE R16, R2, 0x2, R50 ;  /* 0x0000000202107825 */ /* 0x008fc800078e0232 */
[----:B------:R-:W-:Y:S01]  /*65d0*/  VIADD R2, R163, 0xffffff85 ;  /* 0xffffff85a3027836 */ /* 0x000fe20000000000 */
[----:B------:R3:W4:Y:S04]  /*65e0*/  @!P5 LDG.E.U16 R152, desc[UR6][R16.64] ;  /* 0x000000061098d981 */ /* 0x000728000c1e1500 */
[----:B------:R-:W-:Y:S01]  /*65f0*/  ISETP.GE.U32.AND P5, PT, R2, 0x7fffff06, PT ;  /* 0x7fffff060200780c */ /* 0x000fe20003fa6070 */
[----:B--2---:R-:W-:Y:S01]  /*6600*/  STL [R1+0x21e0], R158 ;  /* 0x0021e09e01007387 */ /* 0x004fe20000100800 */
[----:B------:R-:W-:Y:S01]  /*6610*/  IMAD R2, R164, 0x5a, RZ ;  /* 0x0000005aa4027824 */ /* 0x000fe200078e02ff */
[----:B------:R-:W-:Y:S02]  /*6620*/  PRMT R151, RZ, 0x7610, R151 ;  /* 0x00007610ff977816 */ /* 0x000fe40000000097 */
[----:B------:R-:W-:Y:S01]  /*6630*/  STL [R1+0x21e4], R157 ;  /* 0x0021e49d01007387 */ /* 0x000fe20000100800 */
[----:B------:R-:W-:-:S02]  /*6640*/  PRMT R150, RZ, 0x7610, R150 ;  /* 0x00007610ff967816 */ /* 0x000fc40000000096 */
[----:B------:R-:W-:Y:S02]  /*6650*/  PRMT R149, RZ, 0x7610, R149 ;  /* 0x00007610ff957816 */ /* 0x000fe40000000095 */
[----:B------:R-:W-:Y:S01]  /*6660*/  PRMT R148, RZ, 0x7610, R148 ;  /* 0x00007610ff947816 */ /* 0x000fe20000000094 */
[----:B------:R-:W-:Y:S04]  /*6670*/  STL [R1+0x21e8], R156 ;  /* 0x0021e89c01007387 */ /* 0x000fe80000100800 */
[----:B------:R2:W-:Y:S02]  /*6680*/  STL.64 [R1+0x350], R22 ;  /* 0x0003501601007387 */ /* 0x0005e40000100a00 */
[----:B--2---:R-:W-:-:S05]  /*6690*/  IMAD.WIDE R22, R2, 0x2, R56 ;  /* 0x0000000202167825 */ /* 0x004fca00078e0238 */
[----:B------:R2:W2:Y:S04]  /*66a0*/  @!P6 LDG.E.U16 R151, desc[UR6][R22.64] ;  /* 0x000000061697e981 */ /* 0x0004a8000c1e1500 */
[----:B------:R0:W-:Y:S04]  /*66b0*/  STL.64 [R1+0x348], R20 ;  /* 0x0003481401007387 */ /* 0x0001e80000100a00 */
[----:B------:R1:W-:Y:S01]  /*66c0*/  STL.64 [R1+0x340], R18 ;  /* 0x0003401201007387 */ /* 0x0003e20000100a00 */
[----:B0-----:R-:W-:-:S04]  /*66d0*/  IMAD.WIDE R20, R2, 0x2, R54 ;  /* 0x0000000202147825 */ /* 0x001fc800078e0236 */
[C---:B-1----:R-:W-:Y:S01]  /*66e0*/  IMAD.WIDE R18, R2.reuse, 0x2, R52 ;  /* 0x0000000202127825 */ /* 0x042fe200078e0234 */
[----:B------:R0:W2:Y:S04]  /*66f0*/  @!P6 LDG.E.U16 R150, desc[UR6][R20.64] ;  /* 0x000000061496e981 */ /* 0x0000a8000c1e1500 */
[----:B----4-:R-:W-:Y:S04]  /*6700*/  STL [R1+0x21ec], R155 ;  /* 0x0021ec9b01007387 */ /* 0x010fe80000100800 */
[----:B------:R3:W-:Y:S04]  /*6710*/  STL.64 [R1+0x338], R16 ;  /* 0x0003381001007387 */ /* 0x0007e80000100a00 */
[----:B------:R1:W4:Y:S01]  /*6720*/  @!P6 LDG.E.U16 R149, desc[UR6][R18.64] ;  /* 0x000000061295e981 */ /* 0x000322000c1e1500 */
[----:B---3--:R-:W-:-:S05]  /*6730*/  IMAD.WIDE R16, R2, 0x2, R50 ;  /* 0x0000000202107825 */ /* 0x008fca00078e0232 */
[----:B------:R3:W4:Y:S01]  /*6740*/  @!P6 LDG.E.U16 R148, desc[UR6][R16.64] ;  /* 0x000000061094e981 */ /* 0x000722000c1e1500 */
[----:B------:R-:W-:-:S03]  /*6750*/  VIADD R2, R163, 0xfffffffc ;  /* 0xfffffffca3027836 */ /* 0x000fc60000000000 */
[----:B------:R-:W-:Y:S02]  /*6760*/  STL [R1+0x21f0], R154 ;  /* 0x0021f09a01007387 */ /* 0x000fe40000100800 */
[----:B------:R-:W-:Y:S02]  /*6770*/  ISETP.GE.U32.AND P6, PT, R2, 0x7fffff7d, PT ;  /* 0x7fffff7d0200780c */ /* 0x000fe40003fc6070 */
[----:B------:R-:W-:Y:S01]  /*6780*/  STL [R1+0x21f4], R153 ;  /* 0x0021f49901007387 */ /* 0x000fe20000100800 */
[----:B------:R-:W-:-:S03]  /*6790*/  IMAD R2, R164, 0x62, RZ ;  /* 0x00000062a4027824 */ /* 0x000fc600078e02ff */
[----:B------:R-:W-:Y:S04]  /*67a0*/  STL [R1+0x21f8], R152 ;  /* 0x0021f89801007387 */ /* 0x000fe80000100800 */
[----:B------:R2:W-:Y:S01]  /*67b0*/  STL.64 [R1+0x250], R22 ;  /* 0x0002501601007387 */ /* 0x0005e20000100a00 */
[----:B------:R-:W-:-:S03]  /*67c0*/  PRMT R147, RZ, 0x7610, R147 ;  /* 0x00007610ff937816 */ /* 0x000fc60000000093 */
[----:B------:R0:W-:Y:S04]  /*67d0*/  STL.64 [R1+0x248], R20 ;  /* 0x0002481401007387 */ /* 0x0001e80000100a00 */
[----:B------:R1:W-:Y:S01]  /*67e0*/  STL.64 [R1+0x240], R18 ;  /* 0x0002401201007387 */ /* 0x0003e20000100a00 */
[----:B------:R-:W-:Y:S01]  /*67f0*/  PRMT R146, RZ, 0x7610, R146 ;  /* 0x00007610ff927816 */ /* 0x000fe20000000092 */
[----:B------:R-:W-:Y:S01]  /*6800*/  IMAD.WIDE R28, R2, 0x2, R54 ;  /* 0x00000002021c7825 */ /* 0x000fe200078e0236 */
[----:B------:R-:W-:-:S03]  /*6810*/  PRMT R145, RZ, 0x7610, R145 ;  /* 0x00007610ff917816 */ /* 0x000fc60000000091 */
[----:B------:R-:W-:Y:S01]  /*6820*/  IMAD R13, R164, 0x6a, RZ ;  /* 0x0000006aa40d7824 */ /* 0x000fe200078e02ff */
[----:B------:R-:W-:Y:S01]  /*6830*/  PRMT R144, RZ, 0x7610, R144 ;  /* 0x00007610ff907816 */ /* 0x000fe20000000090 */
[C---:B------:R-:W-:Y:S01]  /*6840*/  IMAD.WIDE R26, R2.reuse, 0x2, R52 ;  /* 0x00000002021a7825 */ /* 0x040fe200078e0234 */
[----:B------:R-:W-:Y:S01]  /*6850*/  PRMT R143, RZ, 0x7610, R143 ;  /* 0x00007610ff8f7816 */ /* 0x000fe2000000008f */
[----:B------:R-:W4:Y:S01]  /*6860*/  @!P4 LDG.E.U16 R146, desc[UR6][R28.64] ;  /* 0x000000061c92c981 */ /* 0x000f22000c1e1500 */
[----:B------:R-:W-:Y:S01]  /*6870*/  PRMT R142, RZ, 0x7610, R142 ;  /* 0x00007610ff8e7816 */ /* 0x000fe2000000008e */
[----:B------:R-:W-:Y:S01]  /*6880*/  IMAD.WIDE R24, R2, 0x2, R50 ;  /* 0x0000000202187825 */ /* 0x000fe200078e0232 */
[----:B------:R-:W-:Y:S01]  /*6890*/  PRMT R141, RZ, 0x7610, R141 ;  /* 0x00007610ff8d7816 */ /* 0x000fe2000000008d */
[----:B------:R-:W4:Y:S02]  /*68a0*/  @!P4 LDG.E.U16 R145, desc[UR6][R26.64] ;  /* 0x000000061a91c981 */ /* 0x000f24000c1e1500 */
[C---:B--2---:R-:W-:Y:S01]  /*68b0*/  IMAD.WIDE R22, R13.reuse, 0x2, R56 ;  /* 0x000000020d167825 */ /* 0x044fe200078e0238 */
[----:B------:R-:W-:Y:S01]  /*68c0*/  PRMT R140, RZ, 0x7610, R140 ;  /* 0x00007610ff8c7816 */ /* 0x000fe2000000008c */
[----:B------:R-:W2:Y:S02]  /*68d0*/  @!P4 LDG.E.U16 R144, desc[UR6][R24.64] ;  /* 0x000000061890c981 */ /* 0x000ea4000c1e1500 */
[----:B0-----:R-:W-:-:S02]  /*68e0*/  IMAD.WIDE R20, R13, 0x2, R54 ;  /* 0x000000020d147825 */ /* 0x001fc400078e0236 */
[----:B------:R-:W2:Y:S02]  /*68f0*/  @!P0 LDG.E.U16 R143, desc[UR6][R22.64] ;  /* 0x00000006168f8981 */ /* 0x000ea4000c1e1500 */
[----:B-1----:R-:W-:Y:S02]  /*6900*/  IMAD.WIDE R18, R13, 0x2, R52 ;  /* 0x000000020d127825 */ /* 0x002fe400078e0234 */
[----:B------:R-:W2:Y:S04]  /*6910*/  @!P0 LDG.E.U16 R142, desc[UR6][R20.64] ;  /* 0x00000006148e8981 */ /* 0x000ea8000c1e1500 */
[----:B------:R-:W2:Y:S04]  /*6920*/  @!P0 LDG.E.U16 R141, desc[UR6][R18.64] ;  /* 0x00000006128d8981 */ /* 0x000ea8000c1e1500 */
[----:B------:R-:W-:Y:S04]  /*6930*/  STL [R1+0x21fc], R151 ;  /* 0x0021fc9701007387 */ /* 0x000fe80000100800 */
[----:B------:R3:W-:Y:S02]  /*6940*/  STL.64 [R1+0x238], R16 ;  /* 0x0002381001007387 */ /* 0x0007e40000100a00 */
[----:B---3--:R-:W-:-:S05]  /*6950*/  IMAD.WIDE R16, R2, 0x2, R56 ;  /* 0x0000000202107825 */ /* 0x008fca00078e0238 */
[----:B------:R0:W3:Y:S04]  /*6960*/  @!P4 LDG.E.U16 R147, desc[UR6][R16.64] ;  /* 0x000000061093c981 */ /* 0x0000e8000c1e1500 */
[----:B------:R-:W-:Y:S04]  /*6970*/  STL [R1+0x2200], R150 ;  /* 0x0022009601007387 */ /* 0x000fe80000100800 */
[----:B----4-:R-:W-:Y:S04]  /*6980*/  STL [R1+0x2204], R149 ;  /* 0x0022049501007387 */ /* 0x010fe80000100800 */
[----:B------:R-:W-:Y:S04]  /*6990*/  STL [R1+0x2208], R148 ;  /* 0x0022089401007387 */ /* 0x000fe80000100800 */
[----:B------:R0:W-:Y:S02]  /*69a0*/  STL.64 [R1+0x150], R16 ;  /* 0x0001501001007387 */ /* 0x0001e40000100a00 */
[----:B0-----:R-:W-:-:S05]  /*69b0*/  IMAD.WIDE R16, R13, 0x2, R50 ;  /* 0x000000020d107825 */ /* 0x001fca00078e0232 */
[----:B------:R-:W4:Y:S01]  /*69c0*/  @!P0 LDG.E.U16 R140, desc[UR6][R16.64] ;  /* 0x00000006108c8981 */ /* 0x000f22000c1e1500 */
[----:B------:R-:W-:Y:S01]  /*69d0*/  VIADD R14, R163, 0xfffffff4 ;  /* 0xfffffff4a30e7836 */ /* 0x000fe20000000000 */
[----:B------:R-:W-:Y:S02]  /*69e0*/  PRMT R15, RZ, 0x7610, R15 ;  /* 0x00007610ff0f7816 */ /* 0x000fe4000000000f */
[----:B------:R-:W-:Y:S02]  /*69f0*/  ISETP.NE.AND P0, PT, R3, RZ, PT ;  /* 0x000000ff0300720c */ /* 0x000fe40003f05270 */
[----:B------:R-:W-:Y:S02]  /*6a00*/  ISETP.GE.U32.AND P4, PT, R14, 0x7fffff75, PT ;  /* 0x7fffff750e00780c */ /* 0x000fe40003f86070 */
[----:B------:R-:W-:Y:S02]  /*6a10*/  LOP3.LUT R48, RZ, R3, RZ, 0x33, !PT ;  /* 0x00000003ff307212 */ /* 0x000fe400078e33ff */
[----:B------:R-:W-:-:S02]  /*6a20*/  PRMT R14, RZ, 0x7610, R14 ;  /* 0x00007610ff0e7816 */ /* 0x000fc4000000000e */
[----:B------:R-:W-:Y:S02]  /*6a30*/  PRMT R13, RZ, 0x7610, R13 ;  /* 0x00007610ff0d7816 */ /* 0x000fe4000000000d */
[----:B------:R-:W-:Y:S02]  /*6a40*/  PRMT R3, RZ, 0x7610, R3 ;  /* 0x00007610ff037816 */ /* 0x000fe40000000003 */
[----:B------:R-:W-:Y:S02]  /*6a50*/  PRMT R2, RZ, 0x7610, R2 ;  /* 0x00007610ff027816 */ /* 0x000fe40000000002 */
[C---:B------:R-:W-:Y:S01]  /*6a60*/  SEL R0, R48.reuse, R0, !P0 ;  /* 0x0000000030007207 */ /* 0x040fe20004000000 */
[----:B---3--:R-:W-:Y:S04]  /*6a70*/  STL [R1+0x220c], R147 ;  /* 0x00220c9301007387 */ /* 0x008fe80000100800 */
[----:B------:R-:W-:Y:S04]  /*6a80*/  STL.64 [R1+0x50], R22 ;  /* 0x0000501601007387 */ /* 0x000fe80000100a00 */
[----:B------:R-:W-:Y:S04]  /*6a90*/  STL.64 [R1+0x148], R28 ;  /* 0x0001481c01007387 */ /* 0x000fe80000100a00 */
[----:B------:R-:W-:Y:S04]  /*6aa0*/  STL.64 [R1+0x140], R26 ;  /* 0x0001401a01007387 */ /* 0x000fe80000100a00 */
[----:B------:R-:W-:Y:S04]  /*6ab0*/  STL.64 [R1+0x138], R24 ;  /* 0x0001381801007387 */ /* 0x000fe80000100a00 */
[----:B------:R-:W-:Y:S04]  /*6ac0*/  STL.64 [R1+0x48], R20 ;  /* 0x0000481401007387 */ /* 0x000fe80000100a00 */
[----:B------:R-:W-:Y:S04]  /*6ad0*/  STL [R1+0x2210], R146 ;  /* 0x0022109201007387 */ /* 0x000fe80000100800 */
[----:B------:R0:W-:Y:S04]  /*6ae0*/  STL.64 [R1+0x40], R18 ;  /* 0x0000401201007387 */ /* 0x0001e80000100a00 */
[----:B------:R-:W-:Y:S04]  /*6af0*/  STL.64 [R1+0x38], R16 ;  /* 0x0000381001007387 */ /* 0x000fe80000100a00 */
[----:B------:R-:W-:Y:S04]  /*6b00*/  STL [R1+0x2214], R145 ;  /* 0x0022149101007387 */ /* 0x000fe80000100800 */
[----:B--2---:R-:W-:Y:S04]  /*6b10*/  STL [R1+0x2218], R144 ;  /* 0x0022189001007387 */ /* 0x004fe80000100800 */
[----:B------:R-:W-:Y:S01]  /*6b20*/  STL [R1+0x221c], R143 ;  /* 0x00221c8f01007387 */ /* 0x000fe20000100800 */
[----:B0-----:R-:W-:-:S03]  /*6b30*/  SEL R19, R48, R11, !P0 ;  /* 0x0000000b30137207 */ /* 0x001fc60004000000 */
[----:B------:R-:W-:Y:S04]  /*6b40*/  STL [R1+0x2220], R142 ;  /* 0x0022208e01007387 */ /* 0x000fe80000100800 */
[----:B------:R-:W-:Y:S01]  /*6b50*/  STL [R1+0x2224], R141 ;  /* 0x0022248d01007387 */ /* 0x000fe20000100800 */
[----:B------:R-:W-:-:S03]  /*6b60*/  SEL R23, R48, R10, !P0 ;  /* 0x0000000a30177207 */ /* 0x000fc60004000000 */
[----:B----4-:R-:W-:Y:S04]  /*6b70*/  STL [R1+0x2228], R140 ;  /* 0x0022288c01007387 */ /* 0x010fe80000100800 */
[----:B------:R-:W-:Y:S04]  /*6b80*/  STL.S16 [R1+0xec], R15 ;  /* 0x0000ec0f01007387 */ /* 0x000fe80000100600 */
[----:B------:R-:W-:Y:S04]  /*6b90*/  STL.S16 [R1+0xe8], R14 ;  /* 0x0000e80e01007387 */ /* 0x000fe80000100600 */
[----:B------:R-:W-:Y:S04]  /*6ba0*/  STL.S16 [R1+0xe4], R13 ;  /* 0x0000e40d01007387 */ /* 0x000fe80000100600 */
[----:B------:R-:W-:Y:S04]  /*6bb0*/  STL.S16 [R1+0xe0], R3 ;  /* 0x0000e00301007387 */ /* 0x000fe80000100600 */
[----:B------:R-:W-:Y:S04]  /*6bc0*/  STL.S16 [R1+0x1d8], R2 ;  /* 0x0001d80201007387 */ /* 0x000fe80000100600 */
[----:B------:R-:W-:Y:S04]  /*6bd0*/  STL [R1+0x1f40], R19 ;  /* 0x001f401301007387 */ /* 0x000fe80000100800 */
[----:B------:R-:W-:Y:S04]  /*6be0*/  STL [R1+0x127c], R0 ;  /* 0x00127c0001007387 */ /* 0x000fe80000100800 */
[----:B------:R-:W-:Y:S04]  /*6bf0*/  STL [R1+0x1f44], R23 ;  /* 0x001f441701007387 */ /* 0x000fe80000100800 */
[----:B------:R0:W-:Y:S04]  /*6c00*/  STL [R1+0x21c8], R23 ;  /* 0x0021c81701007387 */ /* 0x0001e80000100800 */
[----:B0-----:R-:W2:Y:S01]  /*6c10*/  LDL.LU R23, [R1+0xec] ;  /* 0x0000ec0001177983 */ /* 0x001ea20000300800 */
[----:B------:R-:W-:-:S02]  /*6c20*/  SEL R27, R48, R9, !P0 ;  /* 0x00000009301b7207 */ /* 0x000fc40004000000 */
[C---:B------:R-:W-:Y:S02]  /*6c30*/  SEL R31, R48.reuse, R8, !P0 ;  /* 0x00000008301f7207 */ /* 0x040fe40004000000 */
[C---:B------:R-:W-:Y:S01]  /*6c40*/  SEL R45, R48.reuse, R7, !P0 ;  /* 0x00000007302d7207 */ /* 0x040fe20004000000 */
[----:B------:R-:W-:Y:S01]  /*6c50*/  STL [R1+0x1f48], R27 ;  /* 0x001f481b01007387 */ /* 0x000fe20000100800 */
[C---:B------:R-:W-:Y:S02]  /*6c60*/  SEL R40, R48.reuse, R6, !P0 ;  /* 0x0000000630287207 */ /* 0x040fe40004000000 */
[----:B------:R-:W-:Y:S01]  /*6c70*/  SEL R41, R48, R5, !P0 ;  /* 0x0000000530297207 */ /* 0x000fe20004000000 */
[----:B------:R-:W-:Y:S04]  /*6c80*/  STL [R1+0x222c], R27 ;  /* 0x00222c1b01007387 */ /* 0x000fe80000100800 */
[----:B------:R-:W-:Y:S04]  /*6c90*/  STL [R1+0x1f4c], R31 ;  /* 0x001f4c1f01007387 */ /* 0x000fe80000100800 */
[----:B------:R-:W-:Y:S04]  /*6ca0*/  STL [R1+0x2230], R31 ;  /* 0x0022301f01007387 */ /* 0x000fe80000100800 */
[----:B------:R-:W-:Y:S01]  /*6cb0*/  STL [R1+0x1f50], R45 ;  /* 0x001f502d01007387 */ /* 0x000fe20000100800 */
[----:B------:R-:W-:-:S03]  /*6cc0*/  IMAD R18, R164, 0x3, RZ ;  /* 0x00000003a4127824 */ /* 0x000fc600078e02ff */
[----:B------:R-:W-:Y:S01]  /*6cd0*/  STL [R1+0x2234], R45 ;  /* 0x0022342d01007387 */ /* 0x000fe20000100800 */
[----:B------:R-:W-:-:S03]  /*6ce0*/  IMAD R2, R164, 0x72, RZ ;  /* 0x00000072a4027824 */ /* 0x000fc600078e02ff */
[----:B------:R-:W-:Y:S01]  /*6cf0*/  STL [R1+0x1f54], R40 ;  /* 0x001f542801007387 */ /* 0x000fe20000100800 */
[----:B------:R-:W-:-:S03]  /*6d00*/  SEL R0, R48, R4, !P0 ;  /* 0x0000000430007207 */ /* 0x000fc60004000000 */
[----:B------:R-:W-:Y:S01]  /*6d10*/  STL [R1+0x1f58], R41 ;  /* 0x001f582901007387 */ /* 0x000fe20000100800 */
[----:B------:R-:W-:-:S03]  /*6d20*/  SEL R20, R48, R12, !P0 ;  /* 0x0000000c30147207 */ /* 0x000fc60004000000 */
[----:B------:R-:W-:Y:S01]  /*6d30*/  STL.64 [R1+0x2170], R40 ;  /* 0x0021702801007387 */ /* 0x000fe20000100a00 */
[----:B------:R-:W-:-:S03]  /*6d40*/  IMAD.WIDE R6, R18, 0x2, R56 ;  /* 0x0000000212067825 */ /* 0x000fc600078e0238 */
[----:B------:R-:W-:Y:S01]  /*6d50*/  STL.64 [R1+0x2190], R40 ;  /* 0x0021902801007387 */ /* 0x000fe20000100a00 */
[----:B------:R-:W-:-:S03]  /*6d60*/  IMAD.WIDE R16, R2, 0x2, R56 ;  /* 0x0000000202107825 */ /* 0x000fc600078e0238 */
[----:B------:R0:W-:Y:S01]  /*6d70*/  STL.64 [R1+0x21b0], R40 ;  /* 0x0021b02801007387 */ /* 0x0001e20000100a00 */
[----:B------:R-:W-:-:S03]  /*6d80*/  IMAD R3, R164, 0x7a, RZ ;  /* 0x0000007aa4037824 */ /* 0x000fc600078e02ff */
[----:B------:R-:W-:Y:S04]  /*6d90*/  STL [R1+0x1278], R0 ;  /* 0x0012780001007387 */ /* 0x000fe80000100800 */
[----:B------:R-:W-:Y:S01]  /*6da0*/  STL [R1+0x1f5c], R20 ;  /* 0x001f5c1401007387 */ /* 0x000fe20000100800 */
[----:B0-----:R-:W-:-:S03]  /*6db0*/  IMAD R40, R164, 0xb, RZ ;  /* 0x0000000ba4287824 */ /* 0x001fc600078e02ff */
[----:B------:R-:W-:Y:S01]  /*6dc0*/  STL [R1+0x2238], R20 ;  /* 0x0022381401007387 */ /* 0x000fe20000100800 */
[----:B------:R-:W-:-:S03]  /*6dd0*/  IMAD.WIDE R28, R40, 0x2, R56 ;  /* 0x00000002281c7825 */ /* 0x000fc600078e0238 */
[----:B------:R-:W-:Y:S04]  /*6de0*/  STL.64 [R1+0xd30], R6 ;  /* 0x000d300601007387 */ /* 0x000fe80000100a00 */
[----:B------:R-:W-:Y:S01]  /*6df0*/  STL [R1+0x1dcc], R16 ;  /* 0x001dcc1001007387 */ /* 0x000fe20000100800 */
[----:B------:R-:W-:-:S03]  /*6e00*/  IMAD.WIDE R14, R3, 0x2, R56 ;  /* 0x00000002030e7825 */ /* 0x000fc600078e0238 */
[----:B------:R-:W-:Y:S01]  /*6e10*/  STL [R1+0x1f60], R16 ;  /* 0x001f601001007387 */ /* 0x000fe20000100800 */
[----:B------:R-:W-:-:S03]  /*6e20*/  PRMT R139, RZ, 0x7610, R139 ;  /* 0x00007610ff8b7816 */ /* 0x000fc6000000008b */
[----:B------:R-:W-:Y:S04]  /*6e30*/  STL.64 [R1+0xc30], R28 ;  /* 0x000c301c01007387 */ /* 0x000fe80000100a00 */
[----:B------:R-:W-:Y:S04]  /*6e40*/  STL [R1+0x1dc8], R17 ;  /* 0x001dc81101007387 */ /* 0x000fe80000100800 */
[----:B------:R-:W-:Y:S04]  /*6e50*/  STL [R1+0x1f64], R17 ;  /* 0x001f641101007387 */ /* 0x000fe80000100800 */
[----:B------:R-:W-:Y:S01]  /*6e60*/  STL.64 [R1+0x2178], R16 ;  /* 0x0021781001007387 */ /* 0x000fe20000100a00 */
[----:B------:R-:W-:-:S03]  /*6e70*/  IMAD.WIDE R12, R2, 0x2, R54 ;  /* 0x00000002020c7825 */ /* 0x000fc600078e0236 */
[----:B------:R-:W-:Y:S04]  /*6e80*/  STL.64 [R1+0x21a0], R16 ;  /* 0x0021a01001007387 */ /* 0x000fe80000100a00 */
[----:B------:R-:W-:Y:S01]  /*6e90*/  STL [R1+0x1dd4], R14 ;  /* 0x001dd40e01007387 */ /* 0x000fe20000100800 */
[----:B------:R-:W-:-:S03]  /*6ea0*/  IMAD.WIDE R36, R18, 0x2, R54 ;  /* 0x0000000212247825 */ /* 0x000fc600078e0236 */
[----:B------:R-:W-:Y:S04]  /*6eb0*/  STL [R1+0x1dd0], R15 ;  /* 0x001dd00f01007387 */ /* 0x000fe80000100800 */
[----:B------:R-:W-:Y:S04]  /*6ec0*/  STL [R1+0x1f68], R15 ;  /* 0x001f680f01007387 */ /* 0x000fe80000100800 */
[----:B------:R-:W3:Y:S04]  /*6ed0*/  @!P5 LDG.E.U16 R139, desc[UR6][R14.64] ;  /* 0x000000060e8bd981 */ /* 0x000ee8000c1e1500 */
[----:B------:R0:W-:Y:S01]  /*6ee0*/  STL.64 [R1+0x21a8], R14 ;  /* 0x0021a80e01007387 */ /* 0x0001e20000100a00 */
[----:B------:R-:W-:-:S06]  /*6ef0*/  PRMT R86, RZ, 0x7610, R86 ;  /* 0x00007610ff567816 */ /* 0x000fcc0000000056 */
[----:B------:R-:W4:Y:S04]  /*6f00*/  @!P2 LDG.E.U16 R86, desc[UR6][R12.64] ;  /* 0x000000060c56a981 */ /* 0x000f28000c1e1500 */
[----:B0-----:R-:W3:Y:S04]  /*6f10*/  LDL.LU R14, [R1+0xe4] ;  /* 0x0000e400010e7983 */ /* 0x001ee80000300800 */
[----:B------:R-:W3:Y:S04]  /*6f20*/  LDL.LU R15, [R1+0xe0] ;  /* 0x0000e000010f7983 */ /* 0x000ee80000300800 */
[----:B------:R-:W3:Y:S04]  /*6f30*/  LDL.LU R41, [R1+0x1d8] ;  /* 0x0001d80001297983 */ /* 0x000ee80000300800 */
[----:B------:R-:W-:Y:S04]  /*6f40*/  STL [R1+0x1ddc], R12 ;  /* 0x001ddc0c01007387 */ /* 0x000fe80000100800 */
[----:B------:R-:W-:Y:S04]  /*6f50*/  STL [R1+0x1dd8], R13 ;  /* 0x001dd80d01007387 */ /* 0x000fe80000100800 */
[----:B------:R-:W-:Y:S04]  /*6f60*/  STL.64 [R1+0xd28], R36 ;  /* 0x000d282401007387 */ /* 0x000fe80000100a00 */
[----:B------:R-:W-:Y:S04]  /*6f70*/  STL.64 [R1+0x20c0], R12 ;  /* 0x0020c00c01007387 */ /* 0x000fe80000100a00 */
[----:B------:R-:W-:Y:S04]  /*6f80*/  STL.64 [R1+0x2100], R12 ;  /* 0x0021000c01007387 */ /* 0x000fe80000100a00 */
[----:B------:R-:W-:Y:S04]  /*6f90*/  STL [R1+0x2120], R12 ;  /* 0x0021200c01007387 */ /* 0x000fe80000100800 */
[----:B------:R-:W-:Y:S04]  /*6fa0*/  STL.64 [R1+0x2140], R12 ;  /* 0x0021400c01007387 */ /* 0x000fe80000100a00 */
[----:B------:R-:W-:Y:S04]  /*6fb0*/  STL.64 [R1+0x2160], R12 ;  /* 0x0021600c01007387 */ /* 0x000fe80000100a00 */
[----:B------:R0:W-:Y:S01]  /*6fc0*/  STL.64 [R1+0x2180], R12 ;  /* 0x0021800c01007387 */ /* 0x0001e20000100a00 */
[----:B------:R-:W-:Y:S01]  /*6fd0*/  PRMT R138, RZ, 0x7610, R138 ;  /* 0x00007610ff8a7816 */ /* 0x000fe2000000008a */
[C---:B------:R-:W-:Y:S01]  /*6fe0*/  IMAD.WIDE R10, R2.reuse, 0x2, R52 ;  /* 0x00000002020a7825 */ /* 0x040fe200078e0234 */
[----:B------:R-:W-:Y:S01]  /*6ff0*/  PRMT R137, RZ, 0x7610, R137 ;  /* 0x00007610ff897816 */ /* 0x000fe20000000089 */
[----:B0-----:R-:W4:Y:S01]  /*7000*/  LDL.LU R13, [R1+0xe8] ;  /* 0x0000e800010d7983 */ /* 0x001f220000300800 */
[----:B------:R-:W-:Y:S01]  /*7010*/  PRMT R136, RZ, 0x7610, R136 ;  /* 0x00007610ff887816 */ /* 0x000fe20000000088 */
[----:B------:R-:W-:Y:S01]  /*7020*/  IMAD.WIDE R8, R2, 0x2, R50 ;  /* 0x0000000202087825 */ /* 0x000fe200078e0232 */
[----:B------:R-:W-:-:S03]  /*7030*/  SEL R34, R48, R60, !P0 ;  /* 0x0000003c30227207 */ /* 0x000fc60004000000 */
[----:B------:R-:W-:Y:S01]  /*7040*/  IMAD.WIDE R4, R3, 0x2, R52 ;  /* 0x0000000203047825 */ /* 0x000fe200078e0234 */
[----:B------:R-:W-:Y:S02]  /*7050*/  PRMT R87, RZ, 0x7610, R87 ;  /* 0x00007610ff577816 */ /* 0x000fe40000000057 */
[----:B------:R-:W-:Y:S01]  /*7060*/  PRMT R85, RZ, 0x7610, R85 ;  /* 0x00007610ff557816 */ /* 0x000fe20000000055 */
[C---:B------:R-:W-:Y:S01]  /*7070*/  VIADD R60, R163.reuse, 0xfffffffb ;  /* 0xfffffffba33c7836 */ /* 0x040fe20000000000 */
[----:B------:R-:W-:Y:S01]  /*7080*/  PRMT R84, RZ, 0x7610, R84 ;  /* 0x00007610ff547816 */ /* 0x000fe20000000054 */
[----:B------:R-:W-:Y:S01]  /*7090*/  VIADD R0, R163, 0xfffffff8 ;  /* 0xfffffff8a3007836 */ /* 0x000fe20000000000 */
[----:B------:R-:W4:Y:S04]  /*70a0*/  @!P5 LDG.E.U16 R137, desc[UR6][R4.64] ;  /* 0x000000060489d981 */ /* 0x000f28000c1e1500 */
[----:B------:R-:W4:Y:S04]  /*70b0*/  @!P2 LDG.E.U16 R87, desc[UR6][R16.64] ;  /* 0x000000061057a981 */ /* 0x000f28000c1e1500 */
[----:B------:R-:W4:Y:S04]  /*70c0*/  @!P2 LDG.E.U16 R85, desc[UR6][R10.64] ;  /* 0x000000060a55a981 */ /* 0x000f28000c1e1500 */
[----:B------:R-:W4:Y:S01]  /*70d0*/  @!P2 LDG.E.U16 R84, desc[UR6][R8.64] ;  /* 0x000000060854a981 */ /* 0x000f22000c1e1500 */
[----:B------:R-:W-:Y:S01]  /*70e0*/  ISETP.GE.U32.AND P2, PT, R0, 0x7fffff79, PT ;  /* 0x7fffff790000780c */ /* 0x000fe20003f46070 */
[----:B------:R-:W-:Y:S01]  /*70f0*/  IMAD.SHL.U32 R0, R164, 0x4, RZ ;  /* 0x00000004a4007824 */ /* 0x000fe200078e00ff */
[----:B------:R-:W-:-:S02]  /*7100*/  PRMT R142, RZ, 0x7610, R142 ;  /* 0x00007610ff8e7816 */ /* 0x000fc4000000008e */
[----:B------:R-:W-:Y:S01]  /*7110*/  PRMT R143, RZ, 0x7610, R143 ;  /* 0x00007610ff8f7816 */ /* 0x000fe2000000008f */
[----:B------:R-:W-:-:S04]  /*7120*/  IMAD.WIDE R144, R0, 0x2, R52 ;  /* 0x0000000200907825 */ /* 0x000fc800078e0234 */
[--C-:B------:R-:W-:Y:S01]  /*7130*/  IMAD.WIDE R146, R0, 0x2, R54.reuse ;  /* 0x0000000200927825 */ /* 0x100fe200078e0236 */
[----:B--2---:R0:W2:Y:S03]  /*7140*/  @!P6 LDG.E.U16 R23, desc[UR6][R6.64] ;  /* 0x000000060617e981 */ /* 0x0040a6000c1e1500 */
[----:B0-----:R-:W-:-:S04]  /*7150*/  IMAD.WIDE R6, R3, 0x2, R54 ;  /* 0x0000000203067825 */ /* 0x001fc800078e0236 */
[----:B------:R-:W-:Y:S01]  /*7160*/  IMAD.WIDE R2, R3, 0x2, R50 ;  /* 0x0000000203027825 */ /* 0x000fe200078e0232 */
[----:B------:R-:W2:Y:S04]  /*7170*/  @!P5 LDG.E.U16 R138, desc[UR6][R6.64] ;  /* 0x00000006068ad981 */ /* 0x000ea8000c1e1500 */
[----:B------:R-:W2:Y:S01]  /*7180*/  @!P5 LDG.E.U16 R136, desc[UR6][R2.64] ;  /* 0x000000060288d981 */ /* 0x000ea2000c1e1500 */
[----:B------:R-:W-:-:S13]  /*7190*/  ISETP.GE.U32.AND P5, PT, R60, 0x7fffff7c, PT ;  /* 0x7fffff7c3c00780c */ /* 0x000fda0003fa6070 */
[----:B------:R-:W2:Y:S04]  /*71a0*/  @!P5 LDG.E.U16 R142, desc[UR6][R144.64] ;  /* 0x00000006908ed981 */ /* 0x000ea8000c1e1500 */
[----:B------:R-:W2:Y:S04]  /*71b0*/  @!P5 LDG.E.U16 R143, desc[UR6][R146.64] ;  /* 0x00000006928fd981 */ /* 0x000ea8000c1e1500 */
[----:B------:R-:W-:Y:S04]  /*71c0*/  STL [R1+0x1de4], R10 ;  /* 0x001de40a01007387 */ /* 0x000fe80000100800 */
[----:B------:R-:W-:Y:S04]  /*71d0*/  STL [R1+0x1de0], R11 ;  /* 0x001de00b01007387 */ /* 0x000fe80000100800 */
[----:B------:R-:W-:Y:S04]  /*71e0*/  STL.64 [R1+0x20c8], R10 ;  /* 0x0020c80a01007387 */ /* 0x000fe80000100a00 */
[----:B------:R-:W-:Y:S04]  /*71f0*/  STL.64 [R1+0x20e0], R10 ;  /* 0x0020e00a01007387 */ /* 0x000fe80000100a00 */
[----:B------:R-:W-:Y:S01]  /*7200*/  STL.64 [R1+0x2110], R10 ;  /* 0x0021100a01007387 */ /* 0x000fe20000100a00 */
[----:B------:R-:W-:-:S03]  /*7210*/  IMAD.WIDE R24, R18, 0x2, R52 ;  /* 0x0000000212187825 */ /* 0x000fc600078e0234 */
[----:B------:R-:W-:Y:S04]  /*7220*/  STL.64 [R1+0x2130], R10 ;  /* 0x0021300a01007387 */ /* 0x000fe80000100a00 */
[----:B------:R-:W-:Y:S01]  /*7230*/  STL.64 [R1+0x2150], R10 ;  /* 0x0021500a01007387 */ /* 0x000fe20000100a00 */
[----:B------:R-:W-:-:S03]  /*7240*/  IMAD.WIDE R18, R18, 0x2, R50 ;  /* 0x0000000212127825 */ /* 0x000fc600078e0232 */
[----:B------:R-:W-:Y:S04]  /*7250*/  STL.64 [R1+0x2188], R10 ;  /* 0x0021880a01007387 */ /* 0x000fe80000100a00 */
[----:B------:R-:W-:Y:S04]  /*7260*/  STL [R1+0x1dec], R8 ;  /* 0x001dec0801007387 */ /* 0x000fe80000100800 */
[----:B------:R-:W-:Y:S04]  /*7270*/  STL [R1+0x1de8], R9 ;  /* 0x001de80901007387 */ /* 0x000fe80000100800 */
[----:B------:R-:W-:Y:S04]  /*7280*/  STL.64 [R1+0x20d0], R8 ;  /* 0x0020d00801007387 */ /* 0x000fe80000100a00 */
[----:B------:R-:W-:Y:S04]  /*7290*/  STL.64 [R1+0x21b8], R8 ;  /* 0x0021b80801007387 */ /* 0x000fe80000100a00 */
[----:B------:R-:W-:Y:S04]  /*72a0*/  STL [R1+0x1df4], R6 ;  /* 0x001df40601007387 */ /* 0x000fe80000100800 */
[----:B------:R0:W-:Y:S04]  /*72b0*/  STL.64 [R1+0xd20], R24 ;  /* 0x000d201801007387 */ /* 0x0001e80000100a00 */
[----:B------:R-:W-:Y:S04]  /*72c0*/  STL [R1+0x1df0], R7 ;  /* 0x001df00701007387 */ /* 0x000fe80000100800 */
[----:B------:R1:W-:Y:S04]  /*72d0*/  STL.64 [R1+0xd18], R18 ;  /* 0x000d181201007387 */ /* 0x0003e80000100a00 */
[----:B------:R-:W-:Y:S04]  /*72e0*/  STL.64 [R1+0x20d8], R6 ;  /* 0x0020d80601007387 */ /* 0x000fe80000100a00 */
[----:B------:R-:W-:Y:S04]  /*72f0*/  STL.64 [R1+0x20f0], R6 ;  /* 0x0020f00601007387 */ /* 0x000fe80000100a00 */
[----:B------:R-:W-:Y:S04]  /*7300*/  STL.64 [R1+0x2198], R6 ;  /* 0x0021980601007387 */ /* 0x000fe80000100a00 */
[----:B------:R-:W-:Y:S04]  /*7310*/  STL [R1+0x1dfc], R4 ;  /* 0x001dfc0401007387 */ /* 0x000fe80000100800 */
[----:B------:R-:W-:Y:S04]  /*7320*/  STL [R1+0x1df8], R5 ;  /* 0x001df80501007387 */ /* 0x000fe80000100800 */
[----:B------:R-:W-:Y:S04]  /*7330*/  STL.64 [R1+0x20e8], R4 ;  /* 0x0020e80401007387 */ /* 0x000fe80000100a00 */
[----:B------:R-:W-:Y:S01]  /*7340*/  STL.64 [R1+0x2108], R4 ;  /* 0x0021080401007387 */ /* 0x000fe20000100a00 */
[----:B------:R-:W-:-:S03]  /*7350*/  PRMT R49, RZ, 0x7610, R49 ;  /* 0x00007610ff317816 */ /* 0x000fc60000000031 */
[----:B------:R-:W-:Y:S01]  /*7360*/  STL.64 [R1+0x2128], R4 ;  /* 0x0021280401007387 */ /* 0x000fe20000100a00 */
[----:B------:R-:W-:-:S03]  /*7370*/  IMAD.WIDE R32, R40, 0x2, R54 ;  /* 0x0000000228207825 */ /* 0x000fc600078e0236 */
[----:B------:R-:W-:Y:S04]  /*7380*/  STL.64 [R1+0x2148], R4 ;  /* 0x0021480401007387 */ /* 0x000fe80000100a00 */
[----:B------:R-:W-:Y:S04]  /*7390*/  STL.64 [R1+0x2168], R4 ;  /* 0x0021680401007387 */ /* 0x000fe80000100a00 */
[----:B------:R-:W-:Y:S01]  /*73a0*/  STL [R1+0x1e04], R2 ;  /* 0x001e040201007387 */ /* 0x000fe20000100800 */
[----:B------:R-:W-:-:S03]  /*73b0*/  PRMT R165, RZ, 0x7610, R165 ;  /* 0x00007610ffa57816 */ /* 0x000fc600000000a5 */
[----:B------:R-:W-:Y:S04]  /*73c0*/  STL [R1+0x1e00], R3 ;  /* 0x001e000301007387 */ /* 0x000fe80000100800 */
[----:B------:R-:W-:Y:S04]  /*73d0*/  STL.64 [R1+0x20f8], R2 ;  /* 0x0020f80201007387 */ /* 0x000fe80000100a00 */
[----:B------:R-:W-:Y:S04]  /*73e0*/  STL.64 [R1+0x2118], R2 ;  /* 0x0021180201007387 */ /* 0x000fe80000100a00 */
[----:B---3--:R0:W3:Y:S04]  /*73f0*/  @!P6 LDG.E.U16 R14, desc[UR6][R24.64] ;  /* 0x00000006180ee981 */ /* 0x0080e8000c1e1500 */
[----:B------:R-:W-:Y:S04]  /*7400*/  STL.64 [R1+0x2138], R2 ;  /* 0x0021380201007387 */ /* 0x000fe80000100a00 */
[----:B------:R1:W3:Y:S01]  /*7410*/  @!P6 LDG.E.U16 R15, desc[UR6][R18.64] ;  /* 0x00000006120fe981 */ /* 0x0002e2000c1e1500 */
[----:B0-----:R-:W-:-:S03]  /*7420*/  SEL R24, R48, R79, !P0 ;  /* 0x0000004f30187207 */ /* 0x001fc60004000000 */
[----:B------:R-:W-:Y:S04]  /*7430*/  STL.64 [R1+0x2158], R2 ;  /* 0x0021580201007387 */ /* 0x000fe80000100a00 */
[----:B------:R0:W3:Y:S01]  /*7440*/  @!P4 LDG.E.U16 R41, desc[UR6][R28.64] ;  /* 0x000000061c29c981 */ /* 0x0000e2000c1e1500 */
[----:B-1----:R-:W-:-:S03]  /*7450*/  IMAD.WIDE R18, R40, 0x2, R52 ;  /* 0x0000000228127825 */ /* 0x002fc600078e0234 */
[----:B------:R1:W-:Y:S01]  /*7460*/  STL.64 [R1+0xc28], R32 ;  /* 0x000c282001007387 */ /* 0x0003e20000100a00 */
[----:B------:R-:W-:-:S03]  /*7470*/  SEL R44, R48, R75, !P0 ;  /* 0x0000004b302c7207 */ /* 0x000fc60004000000 */
[----:B------:R1:W3:Y:S01]  /*7480*/  @!P4 LDG.E.U16 R49, desc[UR6][R32.64] ;  /* 0x000000062031c981 */ /* 0x0002e2000c1e1500 */
[----:B0-----:R-:W-:-:S03]  /*7490*/  SEL R28, R48, R78, !P0 ;  /* 0x0000004e301c7207 */ /* 0x001fc60004000000 */
[----:B----4-:R0:W4:Y:S01]  /*74a0*/  @!P6 LDG.E.U16 R13, desc[UR6][R36.64] ;  /* 0x00000006240de981 */ /* 0x010122000c1e1500 */
[----:B------:R-:W-:-:S03]  /*74b0*/  SEL R46, R48, R74, !P0 ;  /* 0x0000004a302e7207 */ /* 0x000fc60004000000 */
[----:B------:R-:W-:Y:S01]  /*74c0*/  STL [R1+0x1f6c], R24 ;  /* 0x001f6c1801007387 */ /* 0x000fe20000100800 */
[----:B-1----:R-:W-:-:S03]  /*74d0*/  SEL R32, R48, R77, !P0 ;  /* 0x0000004d30207207 */ /* 0x002fc60004000000 */
[----:B------:R1:W-:Y:S01]  /*74e0*/  STL.64 [R1+0xc20], R18 ;  /* 0x000c201201007387 */ /* 0x0003e20000100a00 */
[----:B0-----:R-:W-:-:S03]  /*74f0*/  SEL R36, R48, R76, !P0 ;  /* 0x0000004c30247207 */ /* 0x001fc60004000000 */
[----:B------:R1:W3:Y:S01]  /*7500*/  @!P4 LDG.E.U16 R165, desc[UR6][R18.64] ;  /* 0x0000000612a5c981 */ /* 0x0002e2000c1e1500 */
[----:B------:R-:W-:-:S03]  /*7510*/  SEL R21, R48, R72, !P0 ;  /* 0x0000004830157207 */ /* 0x000fc60004000000 */
[----:B------:R-:W-:Y:S01]  /*7520*/  STL [R1+0x1f74], R28 ;  /* 0x001f741c01007387 */ /* 0x000fe20000100800 */
[----:B------:R-:W-:-:S03]  /*7530*/  SEL R25, R48, R71, !P0 ;  /* 0x0000004730197207 */ /* 0x000fc60004000000 */
[----:B------:R-:W-:Y:S01]  /*7540*/  STL [R1+0x1f78], R32 ;  /* 0x001f782001007387 */ /* 0x000fe20000100800 */
[----:B-1----:R-:W-:-:S03]  /*7550*/  SEL R19, R48, R73, !P0 ;  /* 0x0000004930137207 */ /* 0x002fc60004000000 */
[----:B------:R-:W-:Y:S01]  /*7560*/  STL [R1+0x1f7c], R36 ;  /* 0x001f7c2401007387 */ /* 0x000fe20000100800 */
[C---:B------:R-:W-:Y:S02]  /*7570*/  SEL R29, R48.reuse, R70, !P0 ;  /* 0x00000046301d7207 */ /* 0x040fe40004000000 */
[C---:B------:R-:W-:Y:S01]  /*7580*/  SEL R33, R48.reuse, R69, !P0 ;  /* 0x0000004530217207 */ /* 0x040fe20004000000 */
[----:B------:R-:W-:Y:S01]  /*7590*/  STL [R1+0x1f80], R44 ;  /* 0x001f802c01007387 */ /* 0x000fe20000100800 */
[----:B------:R-:W-:-:S03]  /*75a0*/  SEL R37, R48, R68, !P0 ;  /* 0x0000004430257207 */ /* 0x000fc60004000000 */
        /* <DEDUP_REMOVED lines=15> */
[C---:B------:R-:W-:Y:S01]  /*76a0*/  SEL R42, R48.reuse, R58, !P0 ;  /* 0x0000003a302a7207 */ /* 0x040fe20004000000 */
[----:B------:R-:W-:Y:S02]  /*76b0*/  VIADD R59, R163, 0xfffffffa ;  /* 0xfffffffaa33b7836 */ /* 0x000fe40000000000 */
[----:B------:R-:W-:Y:S01]  /*76c0*/  STL [R1+0x1fa4], R47 ;  /* 0x001fa42f01007387 */ /* 0x000fe20000100800 */
[----:B------:R-:W-:-:S03]  /*76d0*/  SEL R48, R48, R64, !P0 ;  /* 0x0000004030307207 */ /* 0x000fc60004000000 */
[----:B------:R-:W-:Y:S01]  /*76e0*/  STL [R1+0x1fa8], R18 ;  /* 0x001fa81201007387 */ /* 0x000fe20000100800 */
[----:B------:R-:W-:Y:S01]  /*76f0*/  PRMT R148, RZ, 0x7610, R148 ;  /* 0x00007610ff947816 */ /* 0x000fe20000000094 */
[C---:B------:R-:W-:Y:S01]  /*7700*/  IMAD.WIDE R150, R0.reuse, 0x2, R56 ;  /* 0x0000000200967825 */ /* 0x040fe200078e0238 */
[----:B------:R-:W-:Y:S01]  /*7710*/  PRMT R45, RZ, 0x7610, R45 ;  /* 0x00007610ff2d7816 */ /* 0x000fe2000000002d */
[----:B------:R-:W-:Y:S02]  /*7720*/  STL [R1+0x1fac], R22 ;  /* 0x001fac1601007387 */ /* 0x000fe40000100800 */
[----:B------:R-:W-:Y:S02]  /*7730*/  IMAD.WIDE R140, R0, 0x2, R50 ;  /* 0x00000002008c7825 */ /* 0x000fe400078e0232 */
[----:B------:R-:W-:Y:S02]  /*7740*/  STL [R1+0x1fb0], R26 ;  /* 0x001fb01a01007387 */ /* 0x000fe40000100800 */
[----:B------:R-:W-:-:S02]  /*7750*/  VIADD R0, R163, 0xfffffff3 ;  /* 0xfffffff3a3007836 */ /* 0x000fc40000000000 */
[----:B------:R-:W-:Y:S01]  /*7760*/  STL [R1+0x1fb4], R30 ;  /* 0x001fb41e01007387 */ /* 0x000fe20000100800 */
[----:B------:R-:W-:-:S03]  /*7770*/  ISETP.GE.U32.AND P6, PT, R59, 0x7fffff7b, PT ;  /* 0x7fffff7b3b00780c */ /* 0x000fc60003fc6070 */
[----:B------:R-:W-:Y:S01]  /*7780*/  STL [R1+0x1fb8], R34 ;  /* 0x001fb82201007387 */ /* 0x000fe20000100800 */
[----:B------:R-:W-:-:S03]  /*7790*/  VIADD R58, R163, 0xfffffff9 ;  /* 0xfffffff9a33a7836 */ /* 0x000fc60000000000 */
[----:B------:R-:W-:Y:S04]  /*77a0*/  STL [R1+0x1fbc], R38 ;  /* 0x001fbc2601007387 */ /* 0x000fe80000100800 */
[----:B------:R-:W-:Y:S04]  /*77b0*/  STL [R1+0x1fc0], R42 ;  /* 0x001fc02a01007387 */ /* 0x000fe80000100800 */
[----:B------:R-:W-:Y:S04]  /*77c0*/  STL [R1+0x1fc4], R48 ;  /* 0x001fc43001007387 */ /* 0x000fe80000100800 */
[----:B------:R-:W-:Y:S04]  /*77d0*/  STL.64 [R1+0xd10], R150 ;  /* 0x000d109601007387 */ /* 0x000fe80000100a00 */
[----:B------:R-:W3:Y:S04]  /*77e0*/  @!P5 LDG.E.U16 R148, desc[UR6][R150.64] ;  /* 0x000000069694d981 */ /* 0x000ee8000c1e1500 */
[----:B------:R0:W4:Y:S01]  /*77f0*/  @!P5 LDG.E.U16 R45, desc[UR6][R140.64] ;  /* 0x000000068c2dd981 */ /* 0x000122000c1e1500 */
[----:B------:R-:W-:Y:S01]  /*7800*/  ISETP.GE.U32.AND P5, PT, R0, 0x7fffff74, PT ;  /* 0x7fffff740000780c */ /* 0x000fe20003fa6070 */
[----:B------:R-:W-:-:S02]  /*7810*/  IMAD R0, R164, 0x5, RZ ;  /* 0x00000005a4007824 */ /* 0x000fc400078e02ff */
[----:B------:R-:W-:Y:S01]  /*7820*/  STL.64 [R1+0xd08], R146 ;  /* 0x000d089201007387 */ /* 0x000fe20000100a00 */
[----:B------:R-:W-:-:S03]  /*7830*/  ISETP.GE.U32.AND P0, PT, R58, 0x7fffff7a, PT ;  /* 0x7fffff7a3a00780c */ /* 0x000fc60003f06070 */
[----:B------:R1:W-:Y:S01]  /*7840*/  STL.64 [R1+0xd00], R144 ;  /* 0x000d009001007387 */ /* 0x0003e20000100a00 */
[----:B------:R-:W-:-:S03]  /*7850*/  PRMT R39, RZ, 0x7610, R39 ;  /* 0x00007610ff277816 */ /* 0x000fc60000000027 */
[----:B------:R0:W-:Y:S01]  /*7860*/  STL.64 [R1+0xcf8], R140 ;  /* 0x000cf88c01007387 */ /* 0x0001e20000100a00 */
[----:B------:R-:W-:Y:S01]  /*7870*/  PRMT R35, RZ, 0x7610, R35 ;  /* 0x00007610ff237816 */ /* 0x000fe20000000023 */
[C---:B------:R-:W-:Y:S01]  /*7880*/  IMAD.WIDE R58, R0.reuse, 0x2, R50 ;  /* 0x00000002003a7825 */ /* 0x040fe200078e0232 */
[----:B------:R-:W-:Y:S02]  /*7890*/  PRMT R31, RZ, 0x7610, R31 ;  /* 0x00007610ff1f7816 */ /* 0x000fe4000000001f */
[----:B------:R-:W-:Y:S01]  /*78a0*/  PRMT R27, RZ, 0x7610, R27 ;  /* 0x00007610ff1b7816 */ /* 0x000fe2000000001b */
[----:B-1----:R-:W-:-:S05]  /*78b0*/  IMAD.WIDE R144, R0, 0x2, R56 ;  /* 0x0000000200907825 */ /* 0x002fca00078e0238 */
[----:B------:R-:W4:Y:S01]  /*78c0*/  @!P6 LDG.E.U16 R27, desc[UR6][R58.64] ;  /* 0x000000063a1be981 */ /* 0x000f22000c1e1500 */
[----:B0-----:R-:W-:-:S03]  /*78d0*/  IMAD.WIDE R140, R0, 0x2, R52 ;  /* 0x00000002008c7825 */ /* 0x001fc600078e0234 */
[----:B------:R0:W4:Y:S04]  /*78e0*/  @!P6 LDG.E.U16 R39, desc[UR6][R144.64] ;  /* 0x000000069027e981 */ /* 0x000128000c1e1500 */
[----:B------:R-:W4:Y:S04]  /*78f0*/  @!P6 LDG.E.U16 R31, desc[UR6][R140.64] ;  /* 0x000000068c1fe981 */ /* 0x000f28000c1e1500 */
[----:B--2---:R-:W-:Y:S04]  /*7900*/  STL [R1+0x1234], R142 ;  /* 0x0012348e01007387 */ /* 0x004fe80000100800 */
[----:B------:R1:W-:Y:S02]  /*7910*/  STL [R1+0x1238], R143 ;  /* 0x0012388f01007387 */ /* 0x0003e40000100800 */
[----:B-1----:R-:W-:-:S04]  /*7920*/  IMAD.WIDE R142, R0, 0x2, R54 ;  /* 0x00000002008e7825 */ /* 0x002fc800078e0236 */
[----:B------:R-:W-:Y:S01]  /*7930*/  VIADD R0, R163, 0xfffffff2 ;  /* 0xfffffff2a3007836 */ /* 0x000fe20000000000 */
[----:B------:R1:W2:Y:S04]  /*7940*/  @!P6 LDG.E.U16 R35, desc[UR6][R142.64] ;  /* 0x000000068e23e981 */ /* 0x0002a8000c1e1500 */
[----:B------:R-:W-:Y:S01]  /*7950*/  ISETP.GE.U32.AND P6, PT, R0, 0x7fffff73, PT ;  /* 0x7fffff730000780c */ /* 0x000fe20003fc6070 */
[----:B------:R-:W-:Y:S01]  /*7960*/  IMAD R0, R164, 0x6, RZ ;  /* 0x00000006a4007824 */ /* 0x000fe200078e02ff */
[----:B------:R0:W-:Y:S01]  /*7970*/  STL.64 [R1+0xcf0], R144 ;  /* 0x000cf09001007387 */ /* 0x0001e20000100a00 */
[----:B------:R-:W-:Y:S02]  /*7980*/  PRMT R46, RZ, 0x7610, R46 ;  /* 0x00007610ff2e7816 */ /* 0x000fe4000000002e */
[----:B------:R-:W-:Y:S01]  /*7990*/  PRMT R44, RZ, 0x7610, R44 ;  /* 0x00007610ff2c7816 */ /* 0x000fe2000000002c */
[----:B------:R1:W-:Y:S01]  /*79a0*/  STL.64 [R1+0xce8], R142 ;  /* 0x000ce88e01007387 */ /* 0x0003e20000100a00 */
[----:B------:R-:W-:-:S03]  /*79b0*/  PRMT R36, RZ, 0x7610, R36 ;  /* 0x00007610ff247816 */ /* 0x000fc60000000024 */
[----:B------:R1:W-:Y:S01]  /*79c0*/  STL.64 [R1+0xce0], R140 ;  /* 0x000ce08c01007387 */ /* 0x0003e20000100a00 */
[----:B0-----:R-:W-:-:S03]  /*79d0*/  IMAD.WIDE R144, R0, 0x2, R56 ;  /* 0x0000000200907825 */ /* 0x001fc600078e0238 */
[----:B------:R0:W-:Y:S01]  /*79e0*/  STL.64 [R1+0xcd8], R58 ;  /* 0x000cd83a01007387 */ /* 0x0001e20000100a00 */
[----:B------:R-:W-:Y:S01]  /*79f0*/  PRMT R32, RZ, 0x7610, R32 ;  /* 0x00007610ff207816 */ /* 0x000fe20000000020 */
[C---:B-1----:R-:W-:Y:S02]  /*7a00*/  IMAD.WIDE R142, R0.reuse, 0x2, R54 ;  /* 0x00000002008e7825 */ /* 0x042fe400078e0236 */
[----:B------:R-:W2:Y:S02]  /*7a10*/  @!P0 LDG.E.U16 R46, desc[UR6][R144.64] ;  /* 0x00000006902e8981 */ /* 0x000ea4000c1e1500 */
[C---:B------:R-:W-:Y:S02]  /*7a20*/  IMAD.WIDE R140, R0.reuse, 0x2, R52 ;  /* 0x00000002008c7825 */ /* 0x040fe400078e0234 */
[----:B------:R-:W2:Y:S02]  /*7a30*/  @!P0 LDG.E.U16 R44, desc[UR6][R142.64] ;  /* 0x000000068e2c8981 */ /* 0x000ea4000c1e1500 */
[----:B0-----:R-:W-:-:S02]  /*7a40*/  IMAD.WIDE R58, R0, 0x2, R50 ;  /* 0x00000002003a7825 */ /* 0x001fc400078e0232 */
[----:B------:R-:W2:Y:S04]  /*7a50*/  @!P0 LDG.E.U16 R36, desc[UR6][R140.64] ;  /* 0x000000068c248981 */ /* 0x000ea8000c1e1500 */
[----:B------:R0:W2:Y:S01]  /*7a60*/  @!P0 LDG.E.U16 R32, desc[UR6][R58.64] ;  /* 0x000000063a208981 */ /* 0x0000a2000c1e1500 */
[----:B------:R-:W-:Y:S02]  /*7a70*/  PRMT R12, RZ, 0x7610, R12 ;  /* 0x00007610ff0c7816 */ /* 0x000fe4000000000c */
[----:B------:R-:W-:Y:S02]  /*7a80*/  PRMT R20, RZ, 0x7610, R20 ;  /* 0x00007610ff147816 */ /* 0x000fe40000000014 */
[----:B------:R-:W-:Y:S02]  /*7a90*/  PRMT R9, RZ, 0x7610, R9 ;  /* 0x00007610ff097816 */ /* 0x000fe40000000009 */
[----:B------:R-:W-:Y:S01]  /*7aa0*/  PRMT R8, RZ, 0x7610, R8 ;  /* 0x00007610ff087816 */ /* 0x000fe20000000008 */
[----:B------:R-:W-:Y:S01]  /*7ab0*/  VIADD R0, R163, 0xfffffff1 ;  /* 0xfffffff1a3007836 */ /* 0x000fe20000000000 */
[----:B---3--:R-:W-:Y:S04]  /*7ac0*/  STL [R1+0x123c], R148 ;  /* 0x00123c9401007387 */ /* 0x008fe80000100800 */
[----:B------:R-:W-:Y:S04]  /*7ad0*/  STL.64 [R1+0xcd0], R144 ;  /* 0x000cd09001007387 */ /* 0x000fe80000100a00 */
[----:B----4-:R-:W-:Y:S04]  /*7ae0*/  STL [R1+0x1230], R45 ;  /* 0x0012302d01007387 */ /* 0x010fe80000100800 */
[----:B------:R-:W-:Y:S04]  /*7af0*/  STL.64 [R1+0xcc8], R142 ;  /* 0x000cc88e01007387 */ /* 0x000fe80000100a00 */
[----:B------:R-:W-:Y:S04]  /*7b00*/  STL.64 [R1+0xcc0], R140 ;  /* 0x000cc08c01007387 */ /* 0x000fe80000100a00 */
[----:B--2---:R-:W-:Y:S04]  /*7b10*/  STL [R1+0x1fc8], R46 ;  /* 0x001fc82e01007387 */ /* 0x004fe80000100800 */
[----:B------:R0:W-:Y:S04]  /*7b20*/  STL.64 [R1+0xcb8], R58 ;  /* 0x000cb83a01007387 */ /* 0x0001e80000100a00 */
[----:B------:R-:W-:Y:S04]  /*7b30*/  STL [R1+0x1fcc], R44 ;  /* 0x001fcc2c01007387 */ /* 0x000fe80000100800 */
[----:B------:R-:W-:Y:S01]  /*7b40*/  STL [R1+0x1fd0], R36 ;  /* 0x001fd02401007387 */ /* 0x000fe20000100800 */
[----:B0-----:R-:W-:-:S03]  /*7b50*/  IMAD R58, R164, 0x7, RZ ;  /* 0x00000007a43a7824 */ /* 0x001fc600078e02ff */
[----:B------:R0:W-:Y:S01]  /*7b60*/  STL [R1+0x124c], R39 ;  /* 0x00124c2701007387 */ /* 0x0001e20000100800 */
[----:B------:R-:W-:-:S03]  /*7b70*/  IMAD.WIDE R144, R58, 0x2, R54 ;  /* 0x000000023a907825 */ /* 0x000fc600078e0236 */
[----:B------:R-:W-:Y:S01]  /*7b80*/  STL [R1+0x1fd4], R32 ;  /* 0x001fd42001007387 */ /* 0x000fe20000100800 */
[----:B------:R-:W-:-:S03]  /*7b90*/  IMAD.WIDE R146, R58, 0x2, R56 ;  /* 0x000000023a927825 */ /* 0x000fc600078e0238 */
[----:B------:R1:W-:Y:S04]  /*7ba0*/  STL [R1+0x1248], R35 ;  /* 0x0012482301007387 */ /* 0x0003e80000100800 */
[----:B------:R-:W2:Y:S04]  /*7bb0*/  LDL.LU R161, [R1+0x2e8] ;  /* 0x0002e80001a17983 */ /* 0x000ea80000300800 */
[----:B------:R-:W3:Y:S04]  /*7bc0*/  @!P2 LDG.E.U16 R12, desc[UR6][R144.64] ;  /* 0x00000006900ca981 */ /* 0x000ee8000c1e1500 */
[----:B------:R-:W4:Y:S04]  /*7bd0*/  @!P2 LDG.E.U16 R20, desc[UR6][R146.64] ;  /* 0x000000069214a981 */ /* 0x000f28000c1e1500 */
[----:B------:R-:W3:Y:S04]  /*7be0*/  LDL.LU R153, [R1+0x2e4] ;  /* 0x0002e40001997983 */ /* 0x000ee80000300800 */
[----:B------:R-:W4:Y:S04]  /*7bf0*/  LDL.LU R154, [R1+0x2e0] ;  /* 0x0002e000019a7983 */ /* 0x000f280000300800 */
[----:B------:R-:W-:Y:S01]  /*7c00*/  STL [R1+0x1244], R31 ;  /* 0x0012441f01007387 */ /* 0x000fe20000100800 */
[----:B------:R-:W-:-:S03]  /*7c10*/  IMAD.WIDE R142, R58, 0x2, R52 ;  /* 0x000000023a8e7825 */ /* 0x000fc600078e0234 */
[----:B------:R-:W4:Y:S04]  /*7c20*/  LDL.LU R155, [R1+0x2dc] ;  /* 0x0002dc00019b7983 */ /* 0x000f280000300800 */
[----:B------:R-:W-:Y:S01]  /*7c30*/  STL [R1+0x1240], R27 ;  /* 0x0012401b01007387 */ /* 0x000fe20000100800 */
[----:B------:R-:W-:-:S03]  /*7c40*/  IMAD.WIDE R140, R58, 0x2, R50 ;  /* 0x000000023a8c7825 */ /* 0x000fc600078e0232 */
[----:B------:R-:W4:Y:S04]  /*7c50*/  LDL.LU R156, [R1+0x2d8] ;  /* 0x0002d800019c7983 */ /* 0x000f280000300800 */
[----:B------:R-:W4:Y:S04]  /*7c60*/  LDL.LU R157, [R1+0x2d4] ;  /* 0x0002d400019d7983 */ /* 0x000f280000300800 */
[----:B------:R-:W4:Y:S04]  /*7c70*/  LDL.LU R158, [R1+0x2d0] ;  /* 0x0002d000019e7983 */ /* 0x000f280000300800 */
[----:B------:R-:W4:Y:S04]  /*7c80*/  LDL.LU R159, [R1+0x2cc] ;  /* 0x0002cc00019f7983 */ /* 0x000f280000300800 */
[----:B------:R-:W4:Y:S04]  /*7c90*/  LDL.LU R160, [R1+0x2c8] ;  /* 0x0002c80001a07983 */ /* 0x000f280000300800 */
[----:B------:R-:W4:Y:S01]  /*7ca0*/  LDL.LU R162, [R1+0x2c4] ;  /* 0x0002c40001a27983 */ /* 0x000f220000300800 */
[----:B------:R-:W-:-:S03]  /*7cb0*/  VIADD R59, R163, 0xfffffff0 ;  /* 0xfffffff0a33b7836 */ /* 0x000fc60000000000 */
[----:B------:R-:W-:Y:S04]  /*7cc0*/  STL.64 [R1+0xcb0], R146 ;  /* 0x000cb09201007387 */ /* 0x000fe80000100a00 */
[----:B------:R-:W4:Y:S04]  /*7cd0*/  @!P2 LDG.E.U16 R9, desc[UR6][R142.64] ;  /* 0x000000068e09a981 */ /* 0x000f28000c1e1500 */
[----:B------:R-:W-:Y:S04]  /*7ce0*/  STL.64 [R1+0xca8], R144 ;  /* 0x000ca89001007387 */ /* 0x000fe80000100a00 */
[----:B------:R-:W-:Y:S04]  /*7cf0*/  STL.64 [R1+0xca0], R142 ;  /* 0x000ca08e01007387 */ /* 0x000fe80000100a00 */
[----:B------:R-:W4:Y:S04]  /*7d00*/  @!P2 LDG.E.U16 R8, desc[UR6][R140.64] ;  /* 0x000000068c08a981 */ /* 0x000f28000c1e1500 */
[----:B------:R-:W-:Y:S04]  /*7d10*/  STL.64 [R1+0xc98], R140 ;  /* 0x000c988c01007387 */ /* 0x000fe80000100a00 */
[----:B------:R-:W4:Y:S01]  /*7d20*/  LDL.LU R163, [R1+0x2c0] ;  /* 0x0002c00001a37983 */ /* 0x000f220000300800 */
[----:B0-----:R-:W0:Y:S01]  /*7d30*/  S2R R39, SR_TID.X ;  /* 0x0000000000277919 */ /* 0x001e220000002100 */
[----:B------:R-:W-:Y:S01]  /*7d40*/  ISETP.GE.U32.AND P0, PT, R0, 0x7fffff72, PT ;  /* 0x7fffff720000780c */ /* 0x000fe20003f06070 */
[----:B------:R-:W-:-:S04]  /*7d50*/  @!UP0 UIADD3 UR8, UPT, UPT, -UR9, 0x100000, URZ ;  /* 0x0010000009088890 */ /* 0x000fc8000fffe1ff */
[----:B------:R-:W-:Y:S02]  /*7d60*/  @!UP0 USHF.L.U32 UR9, UR8, 0xb, URZ ;  /* 0x0000000b08098899 */ /* 0x000fe400080006ff */
[----:B------:R-:W-:Y:S01]  /*7d70*/  @!UP0 USHF.L.U32 UR8, UR8, 0x1, URZ ;  /* 0x0000000108088899 */ /* 0x000fe200080006ff */
[----:B------:R-:W-:-:S11]  /*7d80*/  VOTEU.ALL UP0, P1 ;  /* 0x0000000000ff7886 */ /* 0x000fd60000800000 */
[----:B------:R0:W2:Y:S02]  /*7d90*/  @!UP0 SYNCS.EXCH.64 URZ, [UR76+0x44008], UR8 ;  /* 0x044008084cff85b2 */ /* 0x0000a40008000100 */
[C---:B0-----:R-:W-:Y:S01]  /*7da0*/  IMAD.SHL.U32 R0, R39.reuse, 0x2, RZ ;  /* 0x0000000227007824 */ /* 0x041fe200078e00ff */
[----:B-1----:R-:W-:-:S04]  /*7db0*/  LOP3.LUT R35, R39, 0x40, RZ, 0xc0, !PT ;  /* 0x0000004027237812 */ /* 0x002fc800078ec0ff */
[----:B------:R-:W-:-:S05]  /*7dc0*/  LOP3.LUT R39, R0, 0x7e, RZ, 0xc0, !PT ;  /* 0x0000007e00277812 */ /* 0x000fca00078ec0ff */
[----:B------:R-:W-:-:S05]  /*7dd0*/  IMAD R0, R35, 0x100, R39 ;  /* 0x0000010023007824 */ /* 0x000fca00078e0227 */
[----:B--2---:R0:W-:Y:S04]  /*7de0*/  STS.U16 [R0+UR76], R161 ;  /* 0x000000a100007988 */ /* 0x0041e8000800044c */
[----:B0-----:R-:W2:Y:S04]  /*7df0*/  LDL.LU R161, [R1+0x2bc] ;  /* 0x0002bc0001a17983 */ /* 0x001ea80000300800 */
[----:B---3--:R0:W-:Y:S04]  /*7e00*/  STL [R1+0x1268], R12 ;  /* 0x0012680c01007387 */ /* 0x0081e80000100800 */
[----:B0-----:R-:W3:Y:S04]  /*7e10*/  LDL.LU R12, [R1+0x2b8] ;  /* 0x0002b800010c7983 */ /* 0x001ee80000300800 */
[----:B----4-:R0:W-:Y:S04]  /*7e20*/  STL [R1+0x126c], R20 ;  /* 0x00126c1401007387 */ /* 0x0101e80000100800 */
[----:B0-----:R-:W4:Y:S04]  /*7e30*/  LDL.LU R20, [R1+0x2b4] ;  /* 0x0002b40001147983 */ /* 0x001f280000300800 */
[----:B------:R-:W3:Y:S04]  /*7e40*/  LDL.LU R45, [R1+0x2b0] ;  /* 0x0002b000012d7983 */ /* 0x000ee80000300800 */
        /* <DEDUP_REMOVED lines=13> */
[----:B------:R0:W-:Y:S04]  /*7f20*/  STS.U16 [R0+UR76+0x8800], R162 ;  /* 0x008800a200007988 */ /* 0x0001e8000800044c */
[----:B------:R-:W-:Y:S04]  /*7f30*/  STL [R1+0x1264], R9 ;  /* 0x0012640901007387 */ /* 0x000fe80000100800 */
[----:B0-----:R-:W3:Y:S04]  /*7f40*/  LDL.LU R162, [R1+0x218] ;  /* 0x0002180001a27983 */ /* 0x001ee80000300800 */
[----:B------:R-:W-:Y:S04]  /*7f50*/  STL [R1+0x1260], R8 ;  /* 0x0012600801007387 */ /* 0x000fe80000100800 */
[----:B------:R-:W4:Y:S04]  /*7f60*/  LDL.LU R151, [R1+0x214] ;  /* 0x0002140001977983 */ /* 0x000f280000300800 */
[----:B------:R0:W-:Y:S04]  /*7f70*/  STS.U16 [R0+UR76+0x10800], R163 ;  /* 0x010800a300007988 */ /* 0x0001e8000800044c */
[----:B------:R-:W4:Y:S04]  /*7f80*/  LDL.LU R152, [R1+0x210] ;  /* 0x0002100001987983 */ /* 0x000f280000300800 */
[----:B0-----:R-:W4:Y:S04]  /*7f90*/  LDL.LU R163, [R1+0x20c] ;  /* 0x00020c0001a37983 */ /* 0x001f280000300800 */
[----:B------:R0:W-:Y:S04]  /*7fa0*/  STS.U16 [R0+UR76+0x8000], R153 ;  /* 0x0080009900007988 */ /* 0x0001e8000800044c */
[----:B------:R1:W-:Y:S04]  /*7fb0*/  STS.U16 [R0+UR76+0x10000], R154 ;  /* 0x0100009a00007988 */ /* 0x0003e8000800044c */
[----:B------:R1:W-:Y:S04]  /*7fc0*/  STS.U16 [R0+UR76+0x18000], R155 ;  /* 0x0180009b00007988 */ /* 0x0003e8000800044c */
[----:B0-----:R-:W4:Y:S04]  /*7fd0*/  LDL.LU R153, [R1+0x208] ;  /* 0x0002080001997983 */ /* 0x001f280000300800 */
[----:B-1----:R-:W4:Y:S04]  /*7fe0*/  LDL.LU R154, [R1+0x204] ;  /* 0x00020400019a7983 */ /* 0x002f280000300800 */
[----:B------:R0:W-:Y:S04]  /*7ff0*/  STS.U16 [R0+UR76+0x400], R156 ;  /* 0x0004009c00007988 */ /* 0x0001e8000800044c */
[----:B------:R-:W4:Y:S04]  /*8000*/  LDL.LU R155, [R1+0x200] ;  /* 0x00020000019b7983 */ /* 0x000f280000300800 */
[----:B------:R1:W-:Y:S04]  /*8010*/  STS.U16 [R0+UR76+0x8400], R157 ;  /* 0x0084009d00007988 */ /* 0x0003e8000800044c */
[----:B0-----:R-:W4:Y:S04]  /*8020*/  LDL.LU R156, [R1+0x1fc] ;  /* 0x0001fc00019c7983 */ /* 0x001f280000300800 */
[----:B------:R0:W-:Y:S04]  /*8030*/  STS.U16 [R0+UR76+0x10400], R158 ;  /* 0x0104009e00007988 */ /* 0x0001e8000800044c */
[----:B-1----:R-:W4:Y:S04]  /*8040*/  LDL.LU R157, [R1+0x1f8] ;  /* 0x0001f800019d7983 */ /* 0x002f280000300800 */
[----:B------:R1:W-:Y:S04]  /*8050*/  STS.U16 [R0+UR76+0x18400], R159 ;  /* 0x0184009f00007988 */ /* 0x0003e8000800044c */
[----:B0-----:R-:W4:Y:S04]  /*8060*/  LDL.LU R158, [R1+0x1f4] ;  /* 0x0001f400019e7983 */ /* 0x001f280000300800 */
[----:B------:R0:W-:Y:S04]  /*8070*/  STS.U16 [R0+UR76+0x800], R160 ;  /* 0x000800a000007988 */ /* 0x0001e8000800044c */
[----:B-1----:R-:W4:Y:S04]  /*8080*/  LDL.LU R159, [R1+0x1f0] ;  /* 0x0001f000019f7983 */ /* 0x002f280000300800 */
[----:B0-----:R-:W4:Y:S04]  /*8090*/  LDL.LU R160, [R1+0x1ec] ;  /* 0x0001ec0001a07983 */ /* 0x001f280000300800 */
[----:B--2---:R0:W-:Y:S04]  /*80a0*/  STS.U16 [R0+UR76+0x18800], R161 ;  /* 0x018800a100007988 */ /* 0x0041e8000800044c */
[----:B0-----:R-:W2:Y:S04]  /*80b0*/  LDL.LU R161, [R1+0x1e8] ;  /* 0x0001e80001a17983 */ /* 0x001ea80000300800 */
[----:B---3--:R0:W-:Y:S04]  /*80c0*/  STS.U16 [R0+UR76+0x1c00], R162 ;  /* 0x001c00a200007988 */ /* 0x0081e8000800044c */
[----:B0-----:R-:W3:Y:S04]  /*80d0*/  LDL.LU R162, [R1+0x1e4] ;  /* 0x0001e40001a27983 */ /* 0x001ee80000300800 */
[----:B----4-:R0:W-:Y:S04]  /*80e0*/  STS.U16 [R0+UR76+0x19c00], R163 ;  /* 0x019c00a300007988 */ /* 0x0101e8000800044c */
        /* <DEDUP_REMOVED lines=52> */
[----:B--2---:R1:W-:Y:S04]  /*8430*/  STS.U16 [R0+UR76+0x2800], R161 ;  /* 0x002800a100007988 */ /* 0x0043e8000800044c */
[----:B0-----:R-:W2:Y:S04]  /*8440*/  LDL.LU R160, [R1+0xcc] ;  /* 0x0000cc0001a07983 */ /* 0x001ea80000300800 */
[----:B-1----:R-:W2:Y:S04]  /*8450*/  LDL.LU R161, [R1+0xc8] ;  /* 0x0000c80001a17983 */ /* 0x002ea80000300800 */
[----:B---3--:R0:W-:Y:S04]  /*8460*/  STS.U16 [R0+UR76+0xa800], R162 ;  /* 0x00a800a200007988 */ /* 0x0081e8000800044c */
[----:B0-----:R-:W3:Y:S04]  /*8470*/  LDL.LU R162, [R1+0xc4] ;  /* 0x0000c40001a27983 */ /* 0x001ee80000300800 */
[----:B----4-:R0:W-:Y:S04]  /*8480*/  STS.U16 [R0+UR76+0x12800], R163 ;  /* 0x012800a300007988 */ /* 0x0101e8000800044c */
[----:B0-----:R-:W4:Y:S01]  /*8490*/  LDL.LU R163, [R1+0xc0] ;  /* 0x0000c00001a37983 */ /* 0x001f220000300800 */
[----:B------:R-:W-:-:S03]  /*84a0*/  LOP3.LUT R9, R0, 0x10, RZ, 0x3c, !PT ;  /* 0x0000001000097812 */ /* 0x000fc600078e3cff */
[----:B------:R-:W-:Y:S04]  /*84b0*/  STS.U16 [R0+UR76+0x1a800], R12 ;  /* 0x01a8000c00007988 */ /* 0x000fe8000800044c */
        /* <DEDUP_REMOVED lines=23> */
[----:B------:R0:W-:Y:S04]  /*8630*/  STS.U16 [R9+UR76+0x18480], R159 ;  /* 0x0184809f09007988 */ /* 0x0001e8000800044c */
[----:B--2---:R1:W-:Y:S04]  /*8640*/  STS.U16 [R9+UR76+0x880], R160 ;  /* 0x000880a009007988 */ /* 0x0043e8000800044c */
[----:B0-----:R-:W2:Y:S04]  /*8650*/  LDL.LU R159, [R1+0x10c] ;  /* 0x00010c00019f7983 */ /* 0x001ea80000300800 */
[----:B------:R0:W-:Y:S04]  /*8660*/  STS.U16 [R9+UR76+0x8880], R161 ;  /* 0x008880a109007988 */ /* 0x0001e8000800044c */
[----:B-1----:R-:W2:Y:S04]  /*8670*/  LDL.LU R160, [R1+0x108] ;  /* 0x0001080001a07983 */ /* 0x002ea80000300800 */
[----:B0-----:R-:W2:Y:S04]  /*8680*/  LDL.LU R161, [R1+0x104] ;  /* 0x0001040001a17983 */ /* 0x001ea80000300800 */
[----:B---3--:R0:W-:Y:S04]  /*8690*/  STS.U16 [R9+UR76+0x10880], R162 ;  /* 0x010880a209007988 */ /* 0x0081e8000800044c */
[----:B0-----:R-:W3:Y:S04]  /*86a0*/  LDL.LU R162, [R1+0x100] ;  /* 0x0001000001a27983 */ /* 0x001ee80000300800 */
[----:B----4-:R0:W-:Y:S04]  /*86b0*/  STS.U16 [R9+UR76+0x18880], R163 ;  /* 0x018880a309007988 */ /* 0x0101e8000800044c */
[----:B0-----:R-:W4:Y:S04]  /*86c0*/  LDL.LU R163, [R1+0xfc] ;  /* 0x0000fc0001a37983 */ /* 0x001f280000300800 */
        /* <DEDUP_REMOVED lines=31> */
[----:B------:R-:W4:Y:S04]  /*88c0*/  LDL.LU R20, [R1+0xf8] ;  /* 0x0000f80001147983 */ /* 0x000f280000300800 */
        /* <DEDUP_REMOVED lines=33> */
[----:B------:R-:W4:Y:S01]  /*8ae0*/  LDL.LU R153, [R1+0x34] ;  /* 0x0000340001997983 */ /* 0x000f220000300800 */
[----:B------:R-:W-:-:S03]  /*8af0*/  LOP3.LUT R8, R0, 0x20, RZ, 0x3c, !PT ;  /* 0x0000002000087812 */ /* 0x000fc600078e3cff */
        /* <DEDUP_REMOVED lines=8> */
[----:B--2---:R0:W-:Y:S04]  /*8b80*/  STS.U16 [R9+UR76+0x80], R159 ;  /* 0x0000809f09007988 */ /* 0x0041e8000800044c */
[----:B------:R-:W2:Y:S04]  /*8b90*/  LDL.LU R158, [R1+0x20] ;  /* 0x00002000019e7983 */ /* 0x000ea80000300800 */
[----:B------:R1:W-:Y:S04]  /*8ba0*/  STS.U16 [R9+UR76+0x8080], R160 ;  /* 0x008080a009007988 */ /* 0x0003e8000800044c */
[----:B0-----:R-:W2:Y:S04]  /*8bb0*/  LDL.LU R159, [R1+0x1c] ;  /* 0x00001c00019f7983 */ /* 0x001ea80000300800 */
[----:B------:R0:W-:Y:S04]  /*8bc0*/  STS.U16 [R9+UR76+0x10080], R161 ;  /* 0x010080a109007988 */ /* 0x0001e8000800044c */
[----:B-1----:R-:W2:Y:S04]  /*8bd0*/  LDL.LU R160, [R1+0x18] ;  /* 0x0000180001a07983 */ /* 0x002ea80000300800 */
[----:B---3--:R1:W-:Y:S04]  /*8be0*/  STS.U16 [R9+UR76+0x18080], R162 ;  /* 0x018080a209007988 */ /* 0x0083e8000800044c */
[----:B0-----:R-:W3:Y:S04]  /*8bf0*/  LDL.LU R161, [R1+0x14] ;  /* 0x0000140001a17983 */ /* 0x001ee80000300800 */
[----:B----4-:R0:W-:Y:S04]  /*8c00*/  STS.U16 [R8+UR76+0x100], R163 ;  /* 0x000100a308007988 */ /* 0x0101e8000800044c */
[----:B-1----:R-:W4:Y:S04]  /*8c10*/  LDL.LU R162, [R1+0x10] ;  /* 0x0000100001a27983 */ /* 0x002f280000300800 */
[----:B0-----:R-:W4:Y:S04]  /*8c20*/  LDL.LU R163, [R1+0xc] ;  /* 0x00000c0001a37983 */ /* 0x001f280000300800 */
[----:B------:R-:W4:Y:S04]  /*8c30*/  LDL.LU R58, [R1+0x8] ;  /* 0x00000800013a7983 */ /* 0x000f280000300800 */
[----:B------:R-:W4:Y:S04]  /*8c40*/  LDL.LU R9, [R1+0x4] ;  /* 0x0000040001097983 */ /* 0x000f280000300800 */
[----:B------:R-:W4:Y:S04]  /*8c50*/  LDL.LU R12, [R1] ;  /* 0x00000000010c7983 */ /* 0x000f280000300800 */
[----:B------:R0:W-:Y:S04]  /*8c60*/  STS.U16 [R8+UR76+0x8100], R20 ;  /* 0x0081001408007988 */ /* 0x0001e8000800044c */
        /* <DEDUP_REMOVED lines=42> */
[----:B--2---:R0:W-:Y:S04]  /*8f10*/  STS.U16 [R8+UR76+0x19500], R158 ;  /* 0x0195009e08007988 */ /* 0x0041e8000800044c */
[----:B-1----:R-:W2:Y:S04]  /*8f20*/  LDL.LU R157, [R1+0x21e4] ;  /* 0x0021e400019d7983 */ /* 0x002ea80000300800 */
        /* <DEDUP_REMOVED lines=8> */
[----:B------:R1:W-:Y:S04]  /*8fb0*/  STS.U16 [R8+UR76+0x1d00], R163 ;  /* 0x001d00a308007988 */ /* 0x0003e8000800044c */
[----:B0-----:R-:W2:Y:S04]  /*8fc0*/  LDL.LU R162, [R1+0x21d0] ;  /* 0x0021d00001a27983 */ /* 0x001ea80000300800 */
[----:B-1----:R-:W2:Y:S04]  /*8fd0*/  LDL.LU R163, [R1+0x21cc] ;  /* 0x0021cc0001a37983 */ /* 0x002ea80000300800 */
[----:B------:R-:W-:Y:S04]  /*8fe0*/  STS.U16 [R8+UR76+0x9d00], R58 ;  /* 0x009d003a08007988 */ /* 0x000fe8000800044c */
[----:B------:R-:W-:Y:S04]  /*8ff0*/  STS.U16 [R8+UR76+0x11d00], R9 ;  /* 0x011d000908007988 */ /* 0x000fe8000800044c */
[----:B------:R0:W-:Y:S02]  /*9000*/  STS.U16 [R8+UR76+0x19d00], R12 ;  /* 0x019d000c08007988 */ /* 0x0001e4000800044c */
[----:B0-----:R-:W-:-:S02]  /*9010*/  LOP3.LUT R12, R0, 0x30, RZ, 0x3c, !PT ;  /* 0x00000030000c7812 */ /* 0x001fc400078e3cff */
[----:B------:R-:W-:Y:S02]  /*9020*/  PRMT R17, RZ, 0x7610, R17 ;  /* 0x00007610ff117816 */ /* 0x000fe40000000011 */
[----:B------:R-:W-:Y:S02]  /*9030*/  PRMT R16, RZ, 0x7610, R16 ;  /* 0x00007610ff107816 */ /* 0x000fe40000000010 */
[----:B------:R-:W-:Y:S02]  /*9040*/  PRMT R10, RZ, 0x7610, R10 ;  /* 0x00007610ff0a7816 */ /* 0x000fe4000000000a */
[----:B------:R-:W-:Y:S01]  /*9050*/  PRMT R11, RZ, 0x7610, R11 ;  /* 0x00007610ff0b7816 */ /* 0x000fe2000000000b */
[----:B--2---:R0:W-:Y:S04]  /*9060*/  STS.U16 [R8+UR76+0x2100], R163 ;  /* 0x002100a308007988 */ /* 0x0041e8000800044c */
[----:B------:R-:W-:Y:S04]  /*9070*/  STS.U16 [R8+UR76+0xa100], R162 ;  /* 0x00a100a208007988 */ /* 0x000fe8000800044c */
[----:B----4-:R-:W-:Y:S01]  /*9080*/  STS.U16 [R8+UR76+0x12100], R161 ;  /* 0x012100a108007988 */ /* 0x010fe2000800044c */
[----:B0-----:R-:W0:Y:S03]  /*9090*/  LDC R163, c[0x0][0x3a0] ;  /* 0x0000e800ffa37b82 */ /* 0x001e260000000800 */
[----:B---3--:R-:W-:Y:S04]  /*90a0*/  STS.U16 [R8+UR76+0x1a100], R160 ;  /* 0x01a100a008007988 */ /* 0x008fe8000800044c */
        /* <DEDUP_REMOVED lines=19> */
[----:B------:R-:W-:Y:S04]  /*91e0*/  STS.U16 [R8+UR76+0x1b500], R140 ;  /* 0x01b5008c08007988 */ /* 0x000fe8000800044c */
[----:B------:R-:W-:Y:S04]  /*91f0*/  STS.U16 [R8+UR76+0x3900], R87 ;  /* 0x0039005708007988 */ /* 0x000fe8000800044c */
[----:B------:R-:W-:Y:S04]  /*9200*/  STS.U16 [R8+UR76+0xb900], R86 ;  /* 0x00b9005608007988 */ /* 0x000fe8000800044c */
[----:B------:R-:W-:Y:S04]  /*9210*/  STS.U16 [R8+UR76+0x13900], R85 ;  /* 0x0139005508007988 */ /* 0x000fe8000800044c */
[----:B------:R-:W-:Y:S01]  /*9220*/  STS.U16 [R8+UR76+0x1b900], R84 ;  /* 0x01b9005408007988 */ /* 0x000fe2000800044c */
[----:B-1----:R-:W-:-:S03]  /*9230*/  PRMT R141, RZ, 0x7610, R141 ;  /* 0x00007610ff8d7816 */ /* 0x002fc6000000008d */
[----:B------:R-:W-:Y:S04]  /*9240*/  STS.U16 [R8+UR76+0x3d00], R139 ;  /* 0x003d008b08007988 */ /* 0x000fe8000800044c */
[----:B------:R-:W-:Y:S01]  /*9250*/  STS.U16 [R8+UR76+0xbd00], R138 ;  /* 0x00bd008a08007988 */ /* 0x000fe2000800044c */
[----:B0-----:R-:W-:-:S03]  /*9260*/  VIADD R58, R163, 0xffffffec ;  /* 0xffffffeca33a7836 */ /* 0x001fc60000000000 */
[----:B------:R-:W-:Y:S04]  /*9270*/  STS.U16 [R8+UR76+0x13d00], R137 ;  /* 0x013d008908007988 */ /* 0x000fe8000800044c */
[----:B------:R0:W-:Y:S04]  /*9280*/  STS.U16 [R8+UR76+0x1bd00], R136 ;  /* 0x01bd008808007988 */ /* 0x0001e8000800044c */
[----:B------:R1:W-:Y:S01]  /*9290*/  STS.U16 [R12+UR76+0x180], R23 ;  /* 0x000180170c007988 */ /* 0x0003e2000800044c */
[----:B0-----:R-:W-:-:S03]  /*92a0*/  IMAD.WIDE R8, R40, 0x2, R50 ;  /* 0x0000000228087825 */ /* 0x001fc600078e0232 */
[----:B------:R-:W-:Y:S04]  /*92b0*/  STS.U16 [R12+UR76+0x8180], R13 ;  /* 0x0081800d0c007988 */ /* 0x000fe8000800044c */
[----:B------:R-:W-:Y:S04]  /*92c0*/  STS.U16 [R12+UR76+0x10180], R14 ;  /* 0x0101800e0c007988 */ /* 0x000fe8000800044c */
[----:B------:R0:W2:Y:S01]  /*92d0*/  @!P4 LDG.E.U16 R141, desc[UR6][R8.64] ;  /* 0x00000006088dc981 */ /* 0x0000a2000c1e1500 */
[----:B------:R-:W-:Y:S01]  /*92e0*/  ISETP.GE.U32.AND P4, PT, R58, 0x7fffff6d, PT ;  /* 0x7fffff6d3a00780c */ /* 0x000fe20003f86070 */
[----:B------:R-:W-:-:S02]  /*92f0*/  IMAD R58, R164, 0xc, RZ ;  /* 0x0000000ca43a7824 */ /* 0x000fc400078e02ff */
[----:B------:R-:W-:Y:S04]  /*9300*/  STS.U16 [R12+UR76+0x18180], R15 ;  /* 0x0181800f0c007988 */ /* 0x000fe8000800044c */
[----:B------:R3:W-:Y:S04]  /*9310*/  STS.U16 [R12+UR76+0x580], R41 ;  /* 0x000580290c007988 */ /* 0x0007e8000800044c */
[----:B-1----:R-:W4:Y:S04]  /*9320*/  LDL.LU R23, [R1+0x21c8] ;  /* 0x0021c80001177983 */ /* 0x002f280000300800 */
[----:B------:R1:W-:Y:S01]  /*9330*/  STS.U16 [R12+UR76+0x8580], R49 ;  /* 0x008580310c007988 */ /* 0x0003e2000800044c */
[----:B---3--:R-:W-:-:S03]  /*9340*/  IMAD.WIDE R40, R58, 0x2, R54 ;  /* 0x000000023a287825 */ /* 0x008fc600078e0236 */
[----:B------:R3:W-:Y:S01]  /*9350*/  STS.U16 [R12+UR76+0x10580], R165 ;  /* 0x010580a50c007988 */ /* 0x0007e2000800044c */
[----:B------:R-:W-:-:S03]  /*9360*/  IMAD.WIDE R14, R58, 0x2, R52 ;  /* 0x000000023a0e7825 */ /* 0x000fc600078e0234 */
[----:B------:R-:W2:Y:S04]  /*9370*/  @!P5 LDG.E.U16 R16, desc[UR6][R40.64] ;  /* 0x000000062810d981 */ /* 0x000ea8000c1e1500 */
[----:B-1----:R-:W4:Y:S04]  /*9380*/  LDL.LU R49, [R1+0x21c4] ;  /* 0x0021c40001317983 */ /* 0x002f280000300800 */
[----:B------:R0:W-:Y:S04]  /*9390*/  STL.64 [R1+0xc18], R8 ;  /* 0x000c180801007387 */ /* 0x0001e80000100a00 */
[----:B---3--:R-:W3:Y:S04]  /*93a0*/  LDL.LU R165, [R1+0x21c0] ;  /* 0x0021c00001a57983 */ /* 0x008ee80000300800 */
[----:B------:R-:W-:Y:S01]  /*93b0*/  STL [R1+0x20ac], R35 ;  /* 0x0020ac2301007387 */ /* 0x000fe20000100800 */
[----:B0-----:R-:W-:-:S03]  /*93c0*/  IMAD.WIDE R8, R58, 0x2, R56 ;  /* 0x000000023a087825 */ /* 0x001fc600078e0238 */
[----:B------:R-:W-:Y:S04]  /*93d0*/  STL [R1+0x20a8], R39 ;  /* 0x0020a82701007387 */ /* 0x000fe80000100800 */
[----:B------:R0:W-:Y:S04]  /*93e0*/  STL.64 [R1+0xc10], R8 ;  /* 0x000c100801007387 */ /* 0x0001e80000100a00 */
[----:B------:R1:W-:Y:S04]  /*93f0*/  STL.64 [R1+0xc08], R40 ;  /* 0x000c082801007387 */ /* 0x0003e80000100a00 */
[----:B------:R-:W3:Y:S01]  /*9400*/  @!P5 LDG.E.U16 R17, desc[UR6][R8.64] ;  /* 0x000000060811d981 */ /* 0x000ee2000c1e1500 */
[----:B------:R-:W-:-:S03]  /*9410*/  IMAD.WIDE R12, R58, 0x2, R50 ;  /* 0x000000023a0c7825 */ /* 0x000fc600078e0232 */
[----:B------:R1:W4:Y:S04]  /*9420*/  @!P5 LDG.E.U16 R11, desc[UR6][R14.64] ;  /* 0x000000060e0bd981 */ /* 0x000328000c1e1500 */
[----:B------:R1:W4:Y:S04]  /*9430*/  @!P5 LDG.E.U16 R10, desc[UR6][R12.64] ;  /* 0x000000060c0ad981 */ /* 0x000328000c1e1500 */
[----:B0-----:R-:W4:Y:S04]  /*9440*/  LDL.LU.64 R8, [R1+0x21b8] ;  /* 0x0021b80001087983 */ /* 0x001f280000300a00 */
[----:B------:R0:W-:Y:S04]  /*9450*/  STL.64 [R1+0xc00], R14 ;  /* 0x000c000e01007387 */ /* 0x0001e80000100a00 */
[----:B-1----:R-:W4:Y:S01]  /*9460*/  LDL.LU.64 R40, [R1+0x21b0] ;  /* 0x0021b00001287983 */ /* 0x002f220000300a00 */
[----:B------:R-:W-:-:S03]  /*9470*/  VIADD R58, R163, 0xffffffeb ;  /* 0xffffffeba33a7836 */ /* 0x000fc60000000000 */
[----:B------:R1:W-:Y:S02]  /*9480*/  STL.64 [R1+0xbf8], R12 ;  /* 0x000bf80c01007387 */ /* 0x0003e40000100a00 */
[----:B------:R-:W-:Y:S01]  /*9490*/  ISETP.GE.U32.AND P5, PT, R58, 0x7fffff6c, PT ;  /* 0x7fffff6c3a00780c */ /* 0x000fe20003fa6070 */
[----:B------:R-:W-:-:S04]  /*94a0*/  IMAD R58, R164, 0xd, RZ ;  /* 0x0000000da43a7824 */ /* 0x000fc800078e02ff */
[C---:B0-----:R-:W-:Y:S01]  /*94b0*/  IMAD.WIDE R14, R58.reuse, 0x2, R56 ;  /* 0x000000023a0e7825 */ /* 0x041fe200078e0238 */
[----:B------:R-:W-:Y:S02]  /*94c0*/  PRMT R6, RZ, 0x7610, R6 ;  /* 0x00007610ff067816 */ /* 0x000fe40000000006 */
[----:B------:R-:W-:Y:S01]  /*94d0*/  PRMT R7, RZ, 0x7610, R7 ;  /* 0x00007610ff077816 */ /* 0x000fe20000000007 */
[----:B-1----:R-:W-:-:S05]  /*94e0*/  IMAD.WIDE R12, R58, 0x2, R52 ;  /* 0x000000023a0c7825 */ /* 0x002fca00078e0234 */
[----:B------:R0:W4:Y:S04]  /*94f0*/  @!P6 LDG.E.U16 R7, desc[UR6][R12.64] ;  /* 0x000000060c07e981 */ /* 0x000128000c1e1500 */
[----:B--2---:R-:W-:Y:S04]  /*9500*/  STL [R1+0x1034], R16 ;  /* 0x0010341001007387 */ /* 0x004fe80000100800 */
[----:B---3--:R1:W-:Y:S02]  /*9510*/  STL [R1+0x1038], R17 ;  /* 0x0010381101007387 */ /* 0x0083e40000100800 */
[----:B-1----:R-:W-:Y:S01]  /*9520*/  IMAD.WIDE R16, R58, 0x2, R54 ;  /* 0x000000023a107825 */ /* 0x002fe200078e0236 */
[----:B----4-:R-:W-:-:S02]  /*9530*/  PRMT R40, RZ, 0x7610, R40 ;  /* 0x00007610ff287816 */ /* 0x010fc40000000028 */
[----:B------:R-:W-:-:S04]  /*9540*/  PRMT R41, RZ, 0x7610, R41 ;  /* 0x00007610ff297816 */ /* 0x000fc80000000029 */
[----:B------:R-:W2:Y:S04]  /*9550*/  @!P6 LDG.E.U16 R40, desc[UR6][R16.64] ;  /* 0x000000061028e981 */ /* 0x000ea8000c1e1500 */
[----:B------:R-:W3:Y:S04]  /*9560*/  @!P6 LDG.E.U16 R41, desc[UR6][R14.64] ;  /* 0x000000060e29e981 */ /* 0x000ee8000c1e1500 */
[----:B------:R-:W-:Y:S04]  /*9570*/  STL [R1+0x102c], R10 ;  /* 0x00102c0a01007387 */ /* 0x000fe80000100800 */
[----:B------:R1:W-:Y:S04]  /*9580*/  STL [R1+0x1030], R11 ;  /* 0x0010300b01007387 */ /* 0x0003e80000100800 */
[----:B------:R4:W-:Y:S01]  /*9590*/  STL.64 [R1+0xbf0], R14 ;  /* 0x000bf00e01007387 */ /* 0x0009e20000100a00 */
[----:B-1----:R-:W-:-:S03]  /*95a0*/  IMAD.WIDE R10, R58, 0x2, R50 ;  /* 0x000000023a0a7825 */ /* 0x002fc600078e0232 */
[----:B------:R1:W-:Y:S04]  /*95b0*/  STL.64 [R1+0xbe8], R16 ;  /* 0x000be81001007387 */ /* 0x0003e80000100a00 */
[----:B------:R0:W3:Y:S04]  /*95c0*/  @!P6 LDG.E.U16 R6, desc[UR6][R10.64] ;  /* 0x000000060a06e981 */ /* 0x0000e8000c1e1500 */
[----:B----4-:R-:W4:Y:S01]  /*95d0*/  LDL.LU.64 R14, [R1+0x21a8] ;  /* 0x0021a800010e7983 */ /* 0x010f220000300a00 */
[----:B------:R-:W-:-:S03]  /*95e0*/  VIADD R58, R163, 0xffffffea ;  /* 0xffffffeaa33a7836 */ /* 0x000fc60000000000 */
[----:B------:R0:W-:Y:S02]  /*95f0*/  STL.64 [R1+0xbe0], R12 ;  /* 0x000be00c01007387 */ /* 0x0001e40000100a00 */
[----:B------:R-:W-:Y:S01]  /*9600*/  ISETP.GE.U32.AND P6, PT, R58, 0x7fffff6b, PT ;  /* 0x7fffff6b3a00780c */ /* 0x000fe20003fc6070 */
[----:B------:R-:W-:Y:S01]  /*9610*/  IMAD R58, R164, 0xe, RZ ;  /* 0x0000000ea43a7824 */ /* 0x000fe200078e02ff */
[----:B-1----:R-:W4:Y:S01]  /*9620*/  LDL.LU.64 R16, [R1+0x21a0] ;  /* 0x0021a00001107983 */ /* 0x002f220000300a00 */
[----:B------:R-:W-:-:S03]  /*9630*/  PRMT R28, RZ, 0x7610, R28 ;  /* 0x00007610ff1c7816 */ /* 0x000fc6000000001c */
[----:B------:R1:W-:Y:S01]  /*9640*/  STL.64 [R1+0xbd8], R10 ;  /* 0x000bd80a01007387 */ /* 0x0003e20000100a00 */
[----:B------:R-:W-:Y:S02]  /*9650*/  PRMT R165, RZ, 0x7610, R165 ;  /* 0x00007610ffa57816 */ /* 0x000fe400000000a5 */
[----:B------:R-:W-:Y:S01]  /*9660*/  PRMT R24, RZ, 0x7610, R24 ;  /* 0x00007610ff187816 */ /* 0x000fe20000000018 */
[----:B0-----:R-:W-:-:S05]  /*9670*/  IMAD.WIDE R12, R58, 0x2, R54 ;  /* 0x000000023a0c7825 */ /* 0x001fca00078e0236 */
[----:B------:R-:W4:Y:S01]  /*9680*/  @!P0 LDG.E.U16 R165, desc[UR6][R12.64] ;  /* 0x000000060ca58981 */ /* 0x000f22000c1e1500 */
[----:B-1----:R-:W-:-:S05]  /*9690*/  IMAD.WIDE R10, R58, 0x2, R52 ;  /* 0x000000023a0a7825 */ /* 0x002fca00078e0234 */
[----:B------:R-:W4:Y:S04]  /*96a0*/  @!P0 LDG.E.U16 R24, desc[UR6][R10.64] ;  /* 0x000000060a188981 */ /* 0x000f28000c1e1500 */
[----:B--2---:R-:W-:Y:S04]  /*96b0*/  STL [R1+0x1024], R40 ;  /* 0x0010242801007387 */ /* 0x004fe80000100800 */
[----:B---3--:R0:W-:Y:S02]  /*96c0*/  STL [R1+0x1028], R41 ;  /* 0x0010282901007387 */ /* 0x0081e40000100800 */
[----:B0-----:R-:W-:-:S05]  /*96d0*/  IMAD.WIDE R40, R58, 0x2, R56 ;  /* 0x000000023a287825 */ /* 0x001fca00078e0238 */
[----:B------:R0:W2:Y:S04]  /*96e0*/  @!P0 LDG.E.U16 R28, desc[UR6][R40.64] ;  /* 0x00000006281c8981 */ /* 0x0000a8000c1e1500 */
[----:B------:R-:W-:Y:S01]  /*96f0*/  STL [R1+0x101c], R6 ;  /* 0x00101c0601007387 */ /* 0x000fe20000100800 */
[----:B----4-:R-:W-:-:S03]  /*9700*/  PRMT R15, RZ, 0x7610, R15 ;  /* 0x00007610ff0f7816 */ /* 0x010fc6000000000f */
[----:B------:R1:W-:Y:S02]  /*9710*/  STL [R1+0x1020], R7 ;  /* 0x0010200701007387 */ /* 0x0003e40000100800 */
[----:B-1----:R-:W-:-:S05]  /*9720*/  IMAD.WIDE R6, R58, 0x2, R50 ;  /* 0x000000023a067825 */ /* 0x002fca00078e0232 */
[----:B------:R1:W3:Y:S01]  /*9730*/  @!P0 LDG.E.U16 R15, desc[UR6][R6.64] ;  /* 0x00000006060f8981 */ /* 0x0002e2000c1e1500 */
[----:B------:R-:W-:Y:S01]  /*9740*/  VIADD R58, R163, 0xffffffe9 ;  /* 0xffffffe9a33a7836 */ /* 0x000fe20000000000 */
[----:B------:R-:W-:Y:S02]  /*9750*/  ISETP.GE.U32.AND P2, PT, R59, 0x7fffff71, PT ;  /* 0x7fffff713b00780c */ /* 0x000fe40003f46070 */
[----:B------:R0:W-:Y:S02]  /*9760*/  STL.64 [R1+0xbd0], R40 ;  /* 0x000bd02801007387 */ /* 0x0001e40000100a00 */
[----:B------:R-:W-:Y:S01]  /*9770*/  ISETP.GE.U32.AND P0, PT, R58, 0x7fffff6a, PT ;  /* 0x7fffff6a3a00780c */ /* 0x000fe20003f06070 */
[----:B------:R-:W-:Y:S01]  /*9780*/  IMAD R58, R164, 0xf, RZ ;  /* 0x0000000fa43a7824 */ /* 0x000fe200078e02ff */
[----:B------:R4:W-:Y:S01]  /*9790*/  STL.64 [R1+0xbc8], R12 ;  /* 0x000bc80c01007387 */ /* 0x0009e20000100a00 */
[----:B------:R-:W-:-:S03]  /*97a0*/  PRMT R16, RZ, 0x7610, R16 ;  /* 0x00007610ff107816 */ /* 0x000fc60000000010 */
[----:B------:R1:W-:Y:S01]  /*97b0*/  STL.64 [R1+0xbc0], R10 ;  /* 0x000bc00a01007387 */ /* 0x0003e20000100a00 */
[----:B------:R-:W-:Y:S02]  /*97c0*/  PRMT R17, RZ, 0x7610, R17 ;  /* 0x00007610ff117816 */ /* 0x000fe40000000011 */
[----:B------:R-:W-:Y:S01]  /*97d0*/  PRMT R8, RZ, 0x7610, R8 ;  /* 0x00007610ff087816 */ /* 0x000fe20000000008 */
[----:B0-----:R-:W-:Y:S01]  /*97e0*/  IMAD.WIDE R40, R58, 0x2, R54 ;  /* 0x000000023a287825 */ /* 0x001fe200078e0236 */
[----:B------:R-:W-:-:S03]  /*97f0*/  PRMT R9, RZ, 0x7610, R9 ;  /* 0x00007610ff097816 */ /* 0x000fc60000000009 */
[C---:B----4-:R-:W-:Y:S01]  /*9800*/  IMAD.WIDE R12, R58.reuse, 0x2, R52 ;  /* 0x000000023a0c7825 */ /* 0x050fe200078e0234 */
[----:B------:R-:W4:Y:S03]  /*9810*/  @!P2 LDG.E.U16 R16, desc[UR6][R40.64] ;  /* 0x000000062810a981 */ /* 0x000f26000c1e1500 */
[C---:B-1----:R-:W-:Y:S01]  /*9820*/  IMAD.WIDE R10, R58.reuse, 0x2, R50 ;  /* 0x000000023a0a7825 */ /* 0x042fe200078e0232 */
[----:B------:R0:W4:Y:S04]  /*9830*/  @!P2 LDG.E.U16 R9, desc[UR6][R12.64] ;  /* 0x000000060c09a981 */ /* 0x000128000c1e1500 */
[----:B------:R1:W4:Y:S04]  /*9840*/  @!P2 LDG.E.U16 R8, desc[UR6][R10.64] ;  /* 0x000000060a08a981 */ /* 0x000328000c1e1500 */
[----:B--2---:R-:W-:Y:S04]  /*9850*/  STL [R1+0x1fd8], R28 ;  /* 0x001fd81c01007387 */ /* 0x004fe80000100800 */
[----:B------:R2:W-:Y:S02]  /*9860*/  STL.64 [R1+0xbb8], R6 ;  /* 0x000bb80601007387 */ /* 0x0005e40000100a00 */
[----:B--2---:R-:W-:-:S05]  /*9870*/  IMAD.WIDE R6, R58, 0x2, R56 ;  /* 0x000000023a067825 */ /* 0x004fca00078e0238 */
[----:B------:R-:W2:Y:S04]  /*9880*/  @!P2 LDG.E.U16 R17, desc[UR6][R6.64] ;  /* 0x000000060611a981 */ /* 0x000ea8000c1e1500 */
[----:B------:R-:W-:Y:S04]  /*9890*/  STL [R1+0x1fdc], R165 ;  /* 0x001fdca501007387 */ /* 0x000fe80000100800 */
[----:B------:R-:W-:Y:S04]  /*98a0*/  STL [R1+0x1fe0], R24 ;  /* 0x001fe01801007387 */ /* 0x000fe80000100800 */
[----:B---3--:R-:W-:Y:S04]  /*98b0*/  STL [R1+0x1fe4], R15 ;  /* 0x001fe40f01007387 */ /* 0x008fe80000100800 */
[----:B------:R3:W-:Y:S04]  /*98c0*/  STL.64 [R1+0xbb0], R6 ;  /* 0x000bb00601007387 */ /* 0x0007e80000100a00 */
[----:B------:R0:W-:Y:S04]  /*98d0*/  STL.64 [R1+0xba8], R40 ;  /* 0x000ba82801007387 */ /* 0x0001e80000100a00 */
[----:B---3--:R-:W3:Y:S04]  /*98e0*/  LDL.LU.64 R6, [R1+0x2198] ;  /* 0x0021980001067983 */ /* 0x008ee80000300a00 */
[----:B------:R1:W-:Y:S04]  /*98f0*/  STL.64 [R1+0xba0], R12 ;  /* 0x000ba00c01007387 */ /* 0x0003e80000100a00 */
[----:B0-----:R-:W3:Y:S01]  /*9900*/  LDL.LU.64 R40, [R1+0x2190] ;  /* 0x0021900001287983 */ /* 0x001ee20000300a00 */
[----:B------:R-:W-:-:S03]  /*9910*/  VIADD R58, R163, 0xffffffe8 ;  /* 0xffffffe8a33a7836 */ /* 0x000fc60000000000 */
[----:B------:R0:W-:Y:S02]  /*9920*/  STL.64 [R1+0xb98], R10 ;  /* 0x000b980a01007387 */ /* 0x0001e40000100a00 */
[----:B------:R-:W-:Y:S01]  /*9930*/  ISETP.GE.U32.AND P2, PT, R58, 0x7fffff69, PT ;  /* 0x7fffff693a00780c */ /* 0x000fe20003f46070 */
[----:B------:R-:W-:Y:S01]  /*9940*/  IMAD R58, R164, 0x13, RZ ;  /* 0x00000013a43a7824 */ /* 0x000fe200078e02ff */
[----:B----4-:R-:W-:Y:S01]  /*9950*/  STL [R1+0x1228], R16 ;  /* 0x0012281001007387 */ /* 0x010fe20000100800 */
[----:B------:R-:W-:Y:S02]  /*9960*/  PRMT R142, RZ, 0x7610, R142 ;  /* 0x00007610ff8e7816 */ /* 0x000fe4000000008e */
[----:B------:R-:W-:Y:S01]  /*9970*/  PRMT R143, RZ, 0x7610, R143 ;  /* 0x00007610ff8f7816 */ /* 0x000fe2000000008f */
[C---:B-1----:R-:W-:Y:S01]  /*9980*/  IMAD.WIDE R12, R58.reuse, 0x2, R54 ;  /* 0x000000023a0c7825 */ /* 0x042fe200078e0236 */
[----:B------:R-:W-:Y:S02]  /*9990*/  PRMT R144, RZ, 0x7610, R144 ;  /* 0x00007610ff907816 */ /* 0x000fe40000000090 */
[----:B------:R-:W-:Y:S01]  /*99a0*/  PRMT R145, RZ, 0x7610, R145 ;  /* 0x00007610ff917816 */ /* 0x000fe20000000091 */
[C---:B0-----:R-:W-:Y:S01]  /*99b0*/  IMAD.WIDE R10, R58.reuse, 0x2, R52 ;  /* 0x000000023a0a7825 */ /* 0x041fe200078e0234 */
[----:B------:R-:W4:Y:S04]  /*99c0*/  @!P4 LDG.E.U16 R143, desc[UR6][R12.64] ;  /* 0x000000060c8fc981 */ /* 0x000f28000c1e1500 */
[----:B------:R-:W4:Y:S04]  /*99d0*/  @!P4 LDG.E.U16 R144, desc[UR6][R10.64] ;  /* 0x000000060a90c981 */ /* 0x000f28000c1e1500 */
[----:B--2---:R0:W-:Y:S04]  /*99e0*/  STL [R1+0x122c], R17 ;  /* 0x00122c1101007387 */ /* 0x0041e80000100800 */
[----:B------:R-:W-:Y:S04]  /*99f0*/  STL [R1+0x1220], R8 ;  /* 0x0012200801007387 */ /* 0x000fe80000100800 */
[----:B------:R1:W-:Y:S01]  /*9a00*/  STL [R1+0x1224], R9 ;  /* 0x0012240901007387 */ /* 0x0003e20000100800 */
[----:B0-----:R-:W-:-:S05]  /*9a10*/  IMAD.WIDE R16, R58, 0x2, R56 ;  /* 0x000000023a107825 */ /* 0x001fca00078e0238 */
[----:B------:R0:W2:Y:S01]  /*9a20*/  @!P4 LDG.E.U16 R142, desc[UR6][R16.64] ;  /* 0x00000006108ec981 */ /* 0x0000a2000c1e1500 */
[----:B-1----:R-:W-:-:S04]  /*9a30*/  IMAD.WIDE R8, R58, 0x2, R50 ;  /* 0x000000023a087825 */ /* 0x002fc800078e0232 */
[----:B------:R-:W-:Y:S01]  /*9a40*/  VIADD R58, R163, 0xffffffe4 ;  /* 0xffffffe4a33a7836 */ /* 0x000fe20000000000 */
[----:B------:R1:W2:Y:S04]  /*9a50*/  @!P4 LDG.E.U16 R145, desc[UR6][R8.64] ;  /* 0x000000060891c981 */ /* 0x0002a8000c1e1500 */
[----:B------:R-:W-:Y:S01]  /*9a60*/  ISETP.GE.U32.AND P4, PT, R58, 0x7fffff65, PT ;  /* 0x7fffff653a00780c */ /* 0x000fe20003f86070 */
[----:B------:R-:W-:Y:S01]  /*9a70*/  IMAD R58, R164, 0x14, RZ ;  /* 0x00000014a43a7824 */ /* 0x000fe200078e02ff */
[----:B------:R0:W-:Y:S04]  /*9a80*/  STL.64 [R1+0xb30], R16 ;  /* 0x000b301001007387 */ /* 0x0001e80000100a00 */
[----:B------:R1:W-:Y:S01]  /*9a90*/  STL.64 [R1+0xb28], R12 ;  /* 0x000b280c01007387 */ /* 0x0003e20000100a00 */
[----:B---3--:R-:W-:-:S03]  /*9aa0*/  PRMT R41, RZ, 0x7610, R41 ;  /* 0x00007610ff297816 */ /* 0x008fc60000000029 */
[----:B------:R3:W-:Y:S01]  /*9ab0*/  STL.64 [R1+0xb20], R10 ;  /* 0x000b200a01007387 */ /* 0x0007e20000100a00 */
[----:B------:R-:W-:Y:S01]  /*9ac0*/  PRMT R40, RZ, 0x7610, R40 ;  /* 0x00007610ff287816 */ /* 0x000fe20000000028 */
[C---:B0-----:R-:W-:Y:S02]  /*9ad0*/  IMAD.WIDE R16, R58.reuse, 0x2, R52 ;  /* 0x000000023a107825 */ /* 0x041fe400078e0234 */
[----:B------:R0:W-:Y:S02]  /*9ae0*/  STL.64 [R1+0xb18], R8 ;  /* 0x000b180801007387 */ /* 0x0001e40000100a00 */
[----:B-1----:R-:W-:-:S04]  /*9af0*/  IMAD.WIDE R12, R58, 0x2, R54 ;  /* 0x000000023a0c7825 */ /* 0x002fc800078e0236 */
[----:B---3--:R-:W-:Y:S01]  /*9b00*/  IMAD.WIDE R10, R58, 0x2, R56 ;  /* 0x000000023a0a7825 */ /* 0x008fe200078e0238 */
[----:B------:R-:W-:Y:S01]  /*9b10*/  PRMT R6, RZ, 0x7610, R6 ;  /* 0x00007610ff067816 */ /* 0x000fe20000000006 */
[----:B------:R-:W3:Y:S01]  /*9b20*/  @!P5 LDG.E.U16 R40, desc[UR6][R12.64] ;  /* 0x000000060c28d981 */ /* 0x000ee2000c1e1500 */
[----:B------:R-:W-:-:S03]  /*9b30*/  PRMT R7, RZ, 0x7610, R7 ;  /* 0x00007610ff077816 */ /* 0x000fc60000000007 */
[----:B------:R1:W-:Y:S01]  /*9b40*/  STL.64 [R1+0xb10], R10 ;  /* 0x000b100a01007387 */ /* 0x0003e20000100a00 */
[----:B0-----:R-:W-:-:S03]  /*9b50*/  IMAD.WIDE R8, R58, 0x2, R50 ;  /* 0x000000023a087825 */ /* 0x001fc600078e0232 */
[----:B------:R0:W-:Y:S04]  /*9b60*/  STL.64 [R1+0xb08], R12 ;  /* 0x000b080c01007387 */ /* 0x0001e80000100a00 */
[----:B------:R-:W2:Y:S04]  /*9b70*/  @!P5 LDG.E.U16 R41, desc[UR6][R10.64] ;  /* 0x000000060a29d981 */ /* 0x000ea8000c1e1500 */
[----:B------:R-:W4:Y:S04]  /*9b80*/  @!P5 LDG.E.U16 R6, desc[UR6][R8.64] ;  /* 0x000000060806d981 */ /* 0x000f28000c1e1500 */
[----:B------:R0:W4:Y:S04]  /*9b90*/  @!P5 LDG.E.U16 R7, desc[UR6][R16.64] ;  /* 0x000000061007d981 */ /* 0x000128000c1e1500 */
[----:B-1----:R-:W4:Y:S04]  /*9ba0*/  LDL.LU.64 R10, [R1+0x2188] ;  /* 0x00218800010a7983 */ /* 0x002f280000300a00 */
[----:B------:R1:W-:Y:S04]  /*9bb0*/  STL.64 [R1+0xb00], R16 ;  /* 0x000b001001007387 */ /* 0x0003e80000100a00 */
[----:B0-----:R-:W4:Y:S01]  /*9bc0*/  LDL.LU.64 R12, [R1+0x2180] ;  /* 0x00218000010c7983 */ /* 0x001f220000300a00 */
[----:B------:R-:W-:-:S05]  /*9bd0*/  VIADD R58, R163, 0xffffffe3 ;  /* 0xffffffe3a33a7836 */ /* 0x000fca0000000000 */
[----:B------:R-:W-:Y:S01]  /*9be0*/  ISETP.GE.U32.AND P5, PT, R58, 0x7fffff64, PT ;  /* 0x7fffff643a00780c */ /* 0x000fe20003fa6070 */
[----:B------:R-:W-:Y:S01]  /*9bf0*/  IMAD R58, R164, 0x15, RZ ;  /* 0x00000015a43a7824 */ /* 0x000fe200078e02ff */
[----:B------:R0:W-:Y:S03]  /*9c00*/  STL.64 [R1+0xaf8], R8 ;  /* 0x000af80801007387 */ /* 0x0001e60000100a00 */
[C---:B-1----:R-:W-:Y:S01]  /*9c10*/  IMAD.WIDE R16, R58.reuse, 0x2, R56 ;  /* 0x000000023a107825 */ /* 0x042fe200078e0238 */
[----:B------:R-:W-:Y:S02]  /*9c20*/  PRMT R4, RZ, 0x7610, R4 ;  /* 0x00007610ff047816 */ /* 0x000fe40000000004 */
[----:B------:R-:W-:Y:S01]  /*9c30*/  PRMT R5, RZ, 0x7610, R5 ;  /* 0x00007610ff057816 */ /* 0x000fe20000000005 */
[----:B0-----:R-:W-:-:S05]  /*9c40*/  IMAD.WIDE R8, R58, 0x2, R52 ;  /* 0x000000023a087825 */ /* 0x001fca00078e0234 */
[----:B------:R0:W4:Y:S04]  /*9c50*/  @!P6 LDG.E.U16 R5, desc[UR6][R8.64] ;  /* 0x000000060805e981 */ /* 0x000128000c1e1500 */
[----:B---3--:R-:W-:Y:S04]  /*9c60*/  STL [R1+0xf34], R40 ;  /* 0x000f342801007387 */ /* 0x008fe80000100800 */
[----:B--2---:R1:W-:Y:S04]  /*9c70*/  STL [R1+0xf38], R41 ;  /* 0x000f382901007387 */ /* 0x0043e80000100800 */
[----:B----4-:R-:W-:Y:S01]  /*9c80*/  STL [R1+0xf2c], R6 ;  /* 0x000f2c0601007387 */ /* 0x010fe20000100800 */
[----:B-1----:R-:W-:-:S03]  /*9c90*/  IMAD.WIDE R40, R58, 0x2, R54 ;  /* 0x000000023a287825 */ /* 0x002fc600078e0236 */
[----:B------:R-:W-:Y:S04]  /*9ca0*/  STL [R1+0xf30], R7 ;  /* 0x000f300701007387 */ /* 0x000fe80000100800 */
[----:B------:R1:W-:Y:S01]  /*9cb0*/  STL.64 [R1+0xaf0], R16 ;  /* 0x000af01001007387 */ /* 0x0003e20000100a00 */
[----:B------:R-:W-:Y:S02]  /*9cc0*/  PRMT R13, RZ, 0x7610, R13 ;  /* 0x00007610ff0d7816 */ /* 0x000fe4000000000d */
[----:B------:R-:W-:Y:S01]  /*9cd0*/  PRMT R12, RZ, 0x7610, R12 ;  /* 0x00007610ff0c7816 */ /* 0x000fe2000000000c */
[----:B------:R2:W-:Y:S04]  /*9ce0*/  STL.64 [R1+0xae8], R40 ;  /* 0x000ae82801007387 */ /* 0x0005e80000100a00 */
[----:B------:R-:W3:Y:S04]  /*9cf0*/  @!P6 LDG.E.U16 R13, desc[UR6][R16.64] ;  /* 0x00000006100de981 */ /* 0x000ee8000c1e1500 */
[----:B------:R-:W4:Y:S04]  /*9d00*/  @!P6 LDG.E.U16 R12, desc[UR6][R40.64] ;  /* 0x00000006280ce981 */ /* 0x000f28000c1e1500 */
[----:B-1----:R-:W3:Y:S01]  /*9d10*/  LDL.LU.64 R16, [R1+0x2178] ;  /* 0x0021780001107983 */ /* 0x002ee20000300a00 */
[----:B------:R-:W-:-:S03]  /*9d20*/  IMAD.WIDE R6, R58, 0x2, R50 ;  /* 0x000000023a067825 */ /* 0x000fc600078e0232 */
[----:B------:R0:W-:Y:S04]  /*9d30*/  STL.64 [R1+0xae0], R8 ;  /* 0x000ae00801007387 */ /* 0x0001e80000100a00 */
[----:B------:R1:W3:Y:S04]  /*9d40*/  @!P6 LDG.E.U16 R4, desc[UR6][R6.64] ;  /* 0x000000060604e981 */ /* 0x0002e8000c1e1500 */
[----:B--2---:R-:W2:Y:S01]  /*9d50*/  LDL.LU.64 R40, [R1+0x2170] ;  /* 0x0021700001287983 */ /* 0x004ea20000300a00 */
[----:B------:R-:W-:-:S03]  /*9d60*/  VIADD R58, R163, 0xffffffe2 ;  /* 0xffffffe2a33a7836 */ /* 0x000fc60000000000 */
[----:B------:R1:W-:Y:S02]  /*9d70*/  STL.64 [R1+0xad8], R6 ;  /* 0x000ad80601007387 */ /* 0x0003e40000100a00 */
[----:B------:R-:W-:Y:S01]  /*9d80*/  ISETP.GE.U32.AND P6, PT, R58, 0x7fffff63, PT ;  /* 0x7fffff633a00780c */ /* 0x000fe20003fc6070 */
[----:B------:R-:W-:Y:S01]  /*9d90*/  IMAD R58, R164, 0x16, RZ ;  /* 0x00000016a43a7824 */ /* 0x000fe200078e02ff */
[----:B------:R-:W-:-:S03]  /*9da0*/  PRMT R20, RZ, 0x7610, R20 ;  /* 0x00007610ff147816 */ /* 0x000fc60000000014 */
[----:B0-----:R-:W-:-:S04]  /*9db0*/  IMAD.WIDE R8, R58, 0x2, R54 ;  /* 0x000000023a087825 */ /* 0x001fc800078e0236 */
[----:B-1----:R-:W-:-:S05]  /*9dc0*/  IMAD.WIDE R6, R58, 0x2, R52 ;  /* 0x000000023a067825 */ /* 0x002fca00078e0234 */
[----:B------:R-:W2:Y:S04]  /*9dd0*/  @!P0 LDG.E.U16 R20, desc[UR6][R6.64] ;  /* 0x0000000606148981 */ /* 0x000ea8000c1e1500 */
[----:B----4-:R-:W-:Y:S04]  /*9de0*/  STL [R1+0x1014], R12 ;  /* 0x0010140c01007387 */ /* 0x010fe80000100800 */
[----:B---3--:R0:W-:Y:S01]  /*9df0*/  STL [R1+0x1018], R13 ;  /* 0x0010180d01007387 */ /* 0x0081e20000100800 */
[----:B------:R-:W-:Y:S01]  /*9e00*/  PRMT R17, RZ, 0x7610, R17 ;  /* 0x00007610ff117816 */ /* 0x000fe20000000011 */
[----:B0-----:R-:W-:-:S05]  /*9e10*/  IMAD.WIDE R12, R58, 0x2, R56 ;  /* 0x000000023a0c7825 */ /* 0x001fca00078e0238 */
[----:B------:R0:W3:Y:S01]  /*9e20*/  @!P0 LDG.E.U16 R17, desc[UR6][R12.64] ;  /* 0x000000060c118981 */ /* 0x0000e2000c1e1500 */
[----:B------:R-:W-:Y:S02]  /*9e30*/  PRMT R16, RZ, 0x7610, R16 ;  /* 0x00007610ff107816 */ /* 0x000fe40000000010 */
[----:B--2---:R-:W-:Y:S01]  /*9e40*/  PRMT R41, RZ, 0x7610, R41 ;  /* 0x00007610ff297816 */ /* 0x004fe20000000029 */
[----:B------:R-:W-:Y:S04]  /*9e50*/  STL [R1+0x100c], R4 ;  /* 0x00100c0401007387 */ /* 0x000fe80000100800 */
[----:B------:R1:W-:Y:S04]  /*9e60*/  STL [R1+0x1010], R5 ;  /* 0x0010100501007387 */ /* 0x0003e80000100800 */
[----:B------:R2:W4:Y:S01]  /*9e70*/  @!P0 LDG.E.U16 R16, desc[UR6][R8.64] ;  /* 0x0000000608108981 */ /* 0x000522000c1e1500 */
[----:B-1----:R-:W-:-:S05]  /*9e80*/  IMAD.WIDE R4, R58, 0x2, R50 ;  /* 0x000000023a047825 */ /* 0x002fca00078e0232 */
[----:B------:R1:W4:Y:S01]  /*9e90*/  @!P0 LDG.E.U16 R41, desc[UR6][R4.64] ;  /* 0x0000000604298981 */ /* 0x000322000c1e1500 */
[----:B------:R-:W-:-:S03]  /*9ea0*/  VIADD R58, R163, 0xffffffe1 ;  /* 0xffffffe1a33a7836 */ /* 0x000fc60000000000 */
        /* <DEDUP_REMOVED lines=10> */
[C---:B--2---:R-:W-:Y:S01]  /*9f50*/  IMAD.WIDE R8, R58.reuse, 0x2, R52 ;  /* 0x000000023a087825 */ /* 0x044fe200078e0234 */
[----:B------:R-:W2:Y:S03]  /*9f60*/  @!P2 LDG.E.U16 R10, desc[UR6][R12.64] ;  /* 0x000000060c0aa981 */ /* 0x000ea6000c1e1500 */
[C---:B-1----:R-:W-:Y:S01]  /*9f70*/  IMAD.WIDE R6, R58.reuse, 0x2, R50 ;  /* 0x000000023a067825 */ /* 0x042fe200078e0232 */
[----:B------:R0:W2:Y:S04]  /*9f80*/  @!P2 LDG.E.U16 R3, desc[UR6][R8.64] ;  /* 0x000000060803a981 */ /* 0x0000a8000c1e1500 */
[----:B------:R1:W2:Y:S04]  /*9f90*/  @!P2 LDG.E.U16 R2, desc[UR6][R6.64] ;  /* 0x000000060602a981 */ /* 0x0002a8000c1e1500 */
[----:B---3--:R-:W-:Y:S04]  /*9fa0*/  STL [R1+0x1fe8], R17 ;  /* 0x001fe81101007387 */ /* 0x008fe80000100800 */
[----:B------:R3:W-:Y:S02]  /*9fb0*/  STL.64 [R1+0xab8], R4 ;  /* 0x000ab80401007387 */ /* 0x0007e40000100a00 */
[----:B---3--:R-:W-:-:S05]  /*9fc0*/  IMAD.WIDE R4, R58, 0x2, R56 ;  /* 0x000000023a047825 */ /* 0x008fca00078e0238 */
[----:B------:R-:W3:Y:S04]  /*9fd0*/  @!P2 LDG.E.U16 R11, desc[UR6][R4.64] ;  /* 0x00000006040ba981 */ /* 0x000ee8000c1e1500 */
[----:B----4-:R-:W-:Y:S04]  /*9fe0*/  STL [R1+0x1fec], R16 ;  /* 0x001fec1001007387 */ /* 0x010fe80000100800 */
[----:B------:R-:W-:Y:S04]  /*9ff0*/  STL [R1+0x1ff0], R20 ;  /* 0x001ff01401007387 */ /* 0x000fe80000100800 */
[----:B------:R-:W-:Y:S04]  /*a000*/  STL [R1+0x1ff4], R41 ;  /* 0x001ff42901007387 */ /* 0x000fe80000100800 */
[----:B------:R4:W-:Y:S04]  /*a010*/  STL.64 [R1+0xab0], R4 ;  /* 0x000ab00401007387 */ /* 0x0009e80000100a00 */
[----:B------:R0:W-:Y:S04]  /*a020*/  STL.64 [R1+0xaa8], R12 ;  /* 0x000aa80c01007387 */ /* 0x0001e80000100a00 */
[----:B----4-:R-:W4:Y:S04]  /*a030*/  LDL.LU.64 R4, [R1+0x2168] ;  /* 0x0021680001047983 */ /* 0x010f280000300a00 */
[----:B------:R1:W-:Y:S04]  /*a040*/  STL.64 [R1+0xaa0], R8 ;  /* 0x000aa00801007387 */ /* 0x0003e80000100a00 */
[----:B0-----:R-:W4:Y:S01]  /*a050*/  LDL.LU.64 R12, [R1+0x2160] ;  /* 0x00216000010c7983 */ /* 0x001f220000300a00 */
[----:B------:R-:W-:-:S03]  /*a060*/  VIADD R58, R163, 0xffffffe0 ;  /* 0xffffffe0a33a7836 */ /* 0x000fc60000000000 */
[----:B------:R0:W-:Y:S02]  /*a070*/  STL.64 [R1+0xa98], R6 ;  /* 0x000a980601007387 */ /* 0x0001e40000100a00 */
[----:B------:R-:W-:Y:S01]  /*a080*/  ISETP.GE.U32.AND P2, PT, R58, 0x7fffff61, PT ;  /* 0x7fffff613a00780c */ /* 0x000fe20003f46070 */
[----:B------:R-:W-:Y:S01]  /*a090*/  IMAD R58, R164, 0x1b, RZ ;  /* 0x0000001ba43a7824 */ /* 0x000fe200078e02ff */
[----:B--2---:R-:W-:Y:S01]  /*a0a0*/  STL [R1+0x1218], R10 ;  /* 0x0012180a01007387 */ /* 0x004fe20000100800 */
[----:B------:R-:W-:Y:S02]  /*a0b0*/  PRMT R146, RZ, 0x7610, R146 ;  /* 0x00007610ff927816 */ /* 0x000fe40000000092 */
[----:B------:R-:W-:Y:S01]  /*a0c0*/  PRMT R155, RZ, 0x7610, R155 ;  /* 0x00007610ff9b7816 */ /* 0x000fe2000000009b */
[C---:B-1----:R-:W-:Y:S01]  /*a0d0*/  IMAD.WIDE R8, R58.reuse, 0x2, R54 ;  /* 0x000000023a087825 */ /* 0x042fe200078e0236 */
[----:B------:R-:W-:Y:S02]  /*a0e0*/  PRMT R156, RZ, 0x7610, R156 ;  /* 0x00007610ff9c7816 */ /* 0x000fe4000000009c */
[----:B------:R-:W-:Y:S01]  /*a0f0*/  PRMT R157, RZ, 0x7610, R157 ;  /* 0x00007610ff9d7816 */ /* 0x000fe2000000009d */
[C---:B0-----:R-:W-:Y:S01]  /*a100*/  IMAD.WIDE R6, R58.reuse, 0x2, R52 ;  /* 0x000000023a067825 */ /* 0x041fe200078e0234 */
[----:B------:R-:W2:Y:S04]  /*a110*/  @!P4 LDG.E.U16 R155, desc[UR6][R8.64] ;  /* 0x00000006089bc981 */ /* 0x000ea8000c1e1500 */
[----:B------:R-:W2:Y:S04]  /*a120*/  @!P4 LDG.E.U16 R156, desc[UR6][R6.64] ;  /* 0x00000006069cc981 */ /* 0x000ea8000c1e1500 */
[----:B---3--:R0:W-:Y:S04]  /*a130*/  STL [R1+0x121c], R11 ;  /* 0x00121c0b01007387 */ /* 0x0081e80000100800 */
[----:B------:R-:W-:Y:S04]  /*a140*/  STL [R1+0x1210], R2 ;  /* 0x0012100201007387 */ /* 0x000fe80000100800 */
[----:B------:R1:W-:Y:S01]  /*a150*/  STL [R1+0x1214], R3 ;  /* 0x0012140301007387 */ /* 0x0003e20000100800 */
[----:B0-----:R-:W-:-:S05]  /*a160*/  IMAD.WIDE R10, R58, 0x2, R56 ;  /* 0x000000023a0a7825 */ /* 0x001fca00078e0238 */
[----:B------:R0:W3:Y:S01]  /*a170*/  @!P4 LDG.E.U16 R146, desc[UR6][R10.64] ;  /* 0x000000060a92c981 */ /* 0x0000e2000c1e1500 */
[----:B-1----:R-:W-:-:S04]  /*a180*/  IMAD.WIDE R2, R58, 0x2, R50 ;  /* 0x000000023a027825 */ /* 0x002fc800078e0232 */
[----:B------:R-:W-:Y:S01]  /*a190*/  VIADD R58, R163, 0xffffffdc ;  /* 0xffffffdca33a7836 */ /* 0x000fe20000000000 */
[----:B------:R1:W2:Y:S04]  /*a1a0*/  @!P4 LDG.E.U16 R157, desc[UR6][R2.64] ;  /* 0x00000006029dc981 */ /* 0x0002a8000c1e1500 */
[----:B------:R-:W-:Y:S01]  /*a1b0*/  ISETP.GE.U32.AND P4, PT, R58, 0x7fffff5d, PT ;  /* 0x7fffff5d3a00780c */ /* 0x000fe20003f86070 */
[----:B------:R0:W-:Y:S01]  /*a1c0*/  STL.64 [R1+0xa30], R10 ;  /* 0x000a300a01007387 */ /* 0x0001e20000100a00 */
[----:B------:R-:W-:-:S03]  /*a1d0*/  IMAD R58, R164, 0x1c, RZ ;  /* 0x0000001ca43a7824 */ /* 0x000fc600078e02ff */
[----:B------:R1:W-:Y:S01]  /*a1e0*/  STL.64 [R1+0xa28], R8 ;  /* 0x000a280801007387 */ /* 0x0003e20000100a00 */
[----:B----4-:R-:W-:-:S03]  /*a1f0*/  PRMT R4, RZ, 0x7610, R4 ;  /* 0x00007610ff047816 */ /* 0x010fc60000000004 */
[----:B------:R4:W-:Y:S01]  /*a200*/  STL.64 [R1+0xa20], R6 ;  /* 0x000a200601007387 */ /* 0x0009e20000100a00 */
[----:B------:R-:W-:-:S03]  /*a210*/  PRMT R13, RZ, 0x7610, R13 ;  /* 0x00007610ff0d7816 */ /* 0x000fc6000000000d */
[----:B------:R4:W-:Y:S01]  /*a220*/  STL.64 [R1+0xa18], R2 ;  /* 0x000a180201007387 */ /* 0x0009e20000100a00 */
[----:B------:R-:W-:Y:S01]  /*a230*/  PRMT R5, RZ, 0x7610, R5 ;  /* 0x00007610ff057816 */ /* 0x000fe20000000005 */
[----:B0-----:R-:W-:Y:S01]  /*a240*/  IMAD.WIDE R10, R58, 0x2, R54 ;  /* 0x000000023a0a7825 */ /* 0x001fe200078e0236 */
[----:B------:R-:W-:-:S03]  /*a250*/  PRMT R12, RZ, 0x7610, R12 ;  /* 0x00007610ff0c7816 */ /* 0x000fc6000000000c */
[----:B-1----:R-:W-:-:S03]  /*a260*/  IMAD.WIDE R8, R58, 0x2, R52 ;  /* 0x000000023a087825 */ /* 0x002fc600078e0234 */
[----:B------:R-:W2:Y:S01]  /*a270*/  @!P5 LDG.E.U16 R12, desc[UR6][R10.64] ;  /* 0x000000060a0cd981 */ /* 0x000ea2000c1e1500 */
[----:B----4-:R-:W-:-:S03]  /*a280*/  IMAD.WIDE R6, R58, 0x2, R50 ;  /* 0x000000023a067825 */ /* 0x010fc600078e0232 */
[----:B------:R0:W4:Y:S01]  /*a290*/  @!P5 LDG.E.U16 R5, desc[UR6][R8.64] ;  /* 0x000000060805d981 */ /* 0x000122000c1e1500 */
[----:B------:R-:W-:-:S03]  /*a2a0*/  IMAD.WIDE R2, R58, 0x2, R56 ;  /* 0x000000023a027825 */ /* 0x000fc600078e0238 */
[----:B------:R1:W2:Y:S04]  /*a2b0*/  @!P5 LDG.E.U16 R4, desc[UR6][R6.64] ;  /* 0x000000060604d981 */ /* 0x0002a8000c1e1500 */
[----:B------:R0:W-:Y:S04]  /*a2c0*/  STL.64 [R1+0xa10], R2 ;  /* 0x000a100201007387 */ /* 0x0001e80000100a00 */
[----:B------:R0:W-:Y:S04]  /*a2d0*/  STL.64 [R1+0xa08], R10 ;  /* 0x000a080a01007387 */ /* 0x0001e80000100a00 */
[----:B------:R-:W3:Y:S04]  /*a2e0*/  @!P5 LDG.E.U16 R13, desc[UR6][R2.64] ;  /* 0x00000006020dd981 */ /* 0x000ee8000c1e1500 */
[----:B0-----:R-:W3:Y:S04]  /*a2f0*/  LDL.LU.64 R2, [R1+0x2158] ;  /* 0x0021580001027983 */ /* 0x001ee80000300a00 */
[----:B------:R0:W-:Y:S04]  /*a300*/  STL.64 [R1+0xa00], R8 ;  /* 0x000a000801007387 */ /* 0x0001e80000100a00 */
[----:B------:R-:W3:Y:S01]  /*a310*/  LDL.LU.64 R10, [R1+0x2150] ;  /* 0x00215000010a7983 */ /* 0x000ee20000300a00 */
[----:B------:R-:W-:-:S03]  /*a320*/  VIADD R58, R163, 0xffffffdb ;  /* 0xffffffdba33a7836 */ /* 0x000fc60000000000 */
[----:B------:R1:W-:Y:S02]  /*a330*/  STL.64 [R1+0x9f8], R6 ;  /* 0x0009f80601007387 */ /* 0x0003e40000100a00 */
[----:B------:R-:W-:Y:S01]  /*a340*/  ISETP.GE.U32.AND P5, PT, R58, 0x7fffff5c, PT ;  /* 0x7fffff5c3a00780c */ /* 0x000fe20003fa6070 */
[----:B------:R-:W-:-:S04]  /*a350*/  IMAD R58, R164, 0x1d, RZ ;  /* 0x0000001da43a7824 */ /* 0x000fc800078e02ff */
[----:B0-----:R-:W-:-:S04]  /*a360*/  IMAD.WIDE R8, R58, 0x2, R52 ;  /* 0x000000023a087825 */ /* 0x001fc800078e0234 */
[C---:B-1----:R-:W-:Y:S01]  /*a370*/  IMAD.WIDE R6, R58.reuse, 0x2, R50 ;  /* 0x000000023a067825 */ /* 0x042fe200078e0232 */
[----:B--2---:R-:W-:Y:S04]  /*a380*/  STL [R1+0xf1c], R4 ;  /* 0x000f1c0401007387 */ /* 0x004fe80000100800 */
[----:B----4-:R0:W-:Y:S04]  /*a390*/  STL [R1+0xf20], R5 ;  /* 0x000f200501007387 */ /* 0x0101e80000100800 */
[----:B------:R-:W-:Y:S04]  /*a3a0*/  STL [R1+0xf24], R12 ;  /* 0x000f240c01007387 */ /* 0x000fe80000100800 */
[----:B---3--:R1:W-:Y:S01]  /*a3b0*/  STL [R1+0xf28], R13 ;  /* 0x000f280d01007387 */ /* 0x0083e20000100800 */
[----:B0-----:R-:W-:-:S04]  /*a3c0*/  IMAD.WIDE R4, R58, 0x2, R56 ;  /* 0x000000023a047825 */ /* 0x001fc800078e0238 */
[----:B-1----:R-:W-:Y:S01]  /*a3d0*/  IMAD.WIDE R12, R58, 0x2, R54 ;  /* 0x000000023a0c7825 */ /* 0x002fe200078e0236 */
[----:B------:R-:W-:Y:S02]  /*a3e0*/  PRMT R10, RZ, 0x7610, R10 ;  /* 0x00007610ff0a7816 */ /* 0x000fe4000000000a */
[----:B------:R-:W-:-:S04]  /*a3f0*/  PRMT R11, RZ, 0x7610, R11 ;  /* 0x00007610ff0b7816 */ /* 0x000fc8000000000b */
[----:B------:R-:W2:Y:S04]  /*a400*/  @!P6 LDG.E.U16 R10, desc[UR6][R12.64] ;  /* 0x000000060c0ae981 */ /* 0x000ea8000c1e1500 */
[----:B------:R-:W3:Y:S01]  /*a410*/  @!P6 LDG.E.U16 R11, desc[UR6][R4.64] ;  /* 0x00000006040be981 */ /* 0x000ee2000c1e1500 */
[----:B------:R-:W-:Y:S02]  /*a420*/  PRMT R2, RZ, 0x7610, R2 ;  /* 0x00007610ff027816 */ /* 0x000fe40000000002 */
[----:B------:R-:W-:-:S04]  /*a430*/  PRMT R3, RZ, 0x7610, R3 ;  /* 0x00007610ff037816 */ /* 0x000fc80000000003 */
[----:B------:R-:W4:Y:S04]  /*a440*/  @!P6 LDG.E.U16 R2, desc[UR6][R6.64] ;  /* 0x000000060602e981 */ /* 0x000f28000c1e1500 */
[----:B------:R0:W4:Y:S01]  /*a450*/  @!P6 LDG.E.U16 R3, desc[UR6][R8.64] ;  /* 0x000000060803e981 */ /* 0x000122000c1e1500 */
[----:B------:R-:W-:-:S03]  /*a460*/  VIADD R58, R163, 0xffffffda ;  /* 0xffffffdaa33a7836 */ /* 0x000fc60000000000 */
[----:B------:R1:W-:Y:S02]  /*a470*/  STL.64 [R1+0x9f0], R4 ;  /* 0x0009f00401007387 */ /* 0x0003e40000100a00 */
[----:B------:R-:W-:Y:S02]  /*a480*/  ISETP.GE.U32.AND P6, PT, R58, 0x7fffff5b, PT ;  /* 0x7fffff5b3a00780c */ /* 0x000fe40003fc6070 */
[----:B------:R0:W-:Y:S01]  /*a490*/  STL.64 [R1+0x9e8], R12 ;  /* 0x0009e80c01007387 */ /* 0x0001e20000100a00 */
[----:B------:R-:W-:Y:S01]  /*a4a0*/  IMAD R58, R164, 0x1e, RZ ;  /* 0x0000001ea43a7824 */ /* 0x000fe200078e02ff */
[----:B------:R-:W-:Y:S02]  /*a4b0*/  PRMT R40, RZ, 0x7610, R40 ;  /* 0x00007610ff287816 */ /* 0x000fe40000000028 */
[----:B-1----:R-:W4:Y:S04]  /*a4c0*/  LDL.LU.64 R4, [R1+0x2148] ;  /* 0x0021480001047983 */ /* 0x002f280000300a00 */
        /* <DEDUP_REMOVED lines=11> */
[----:B---3--:R0:W-:Y:S02]  /*a580*/  STL [R1+0x1008], R11 ;  /* 0x0010080b01007387 */ /* 0x0081e40000100800 */
[----:B0-----:R-:W-:-:S05]  /*a590*/  IMAD.WIDE R10, R58, 0x2, R56 ;  /* 0x000000023a0a7825 */ /* 0x001fca00078e0238 */
[----:B------:R0:W2:Y:S04]  /*a5a0*/  @!P0 LDG.E.U16 R40, desc[UR6][R10.64] ;  /* 0x000000060a288981 */ /* 0x0000a8000c1e1500 */
[----:B----4-:R-:W-:Y:S04]  /*a5b0*/  STL [R1+0xffc], R2 ;  /* 0x000ffc0201007387 */ /* 0x010fe80000100800 */
[----:B------:R1:W-:Y:S02]  /*a5c0*/  STL [R1+0x1000], R3 ;  /* 0x0010000301007387 */ /* 0x0003e40000100800 */
[----:B-1----:R-:W-:-:S05]  /*a5d0*/  IMAD.WIDE R2, R58, 0x2, R50 ;  /* 0x000000023a027825 */ /* 0x002fca00078e0232 */
[----:B------:R1:W3:Y:S01]  /*a5e0*/  @!P0 LDG.E.U16 R27, desc[UR6][R2.64] ;  /* 0x00000006021b8981 */ /* 0x0002e2000c1e1500 */
        /* <DEDUP_REMOVED lines=25> */
[----:B---3--:R-:W3:Y:S01]  /*a780*/  LDL.LU.64 R2, [R1+0x2138] ;  /* 0x0021380001027983 */ /* 0x008ee20000300a00 */
[----:B------:R-:W-:-:S03]  /*a790*/  VIADD R58, R163, 0xffffffd8 ;  /* 0xffffffd8a33a7836 */ /* 0x000fc60000000000 */
[----:B------:R1:W-:Y:S02]  /*a7a0*/  STL.64 [R1+0x9a0], R8 ;  /* 0x0009a00801007387 */ /* 0x0003e40000100a00 */
[----:B------:R-:W-:Y:S02]  /*a7b0*/  ISETP.GE.U32.AND P2, PT, R58, 0x7fffff59, PT ;  /* 0x7fffff593a00780c */ /* 0x000fe40003f46070 */
[----:B0-----:R-:W3:Y:S01]  /*a7c0*/  LDL.LU.64 R10, [R1+0x2130] ;  /* 0x00213000010a7983 */ /* 0x001ee20000300a00 */
[----:B------:R-:W-:-:S03]  /*a7d0*/  IMAD R58, R164, 0x23, RZ ;  /* 0x00000023a43a7824 */ /* 0x000fc600078e02ff */
[----:B------:R0:W-:Y:S01]  /*a7e0*/  STL.64 [R1+0x998], R6 ;  /* 0x0009980601007387 */ /* 0x0001e20000100a00 */
[----:B------:R-:W-:-:S03]  /*a7f0*/  PRMT R158, RZ, 0x7610, R158 ;  /* 0x00007610ff9e7816 */ /* 0x000fc6000000009e */
[----:B----4-:R-:W-:Y:S01]  /*a800*/  STL [R1+0x1208], R12 ;  /* 0x0012080c01007387 */ /* 0x010fe20000100800 */
[----:B------:R-:W-:Y:S01]  /*a810*/  PRMT R159, RZ, 0x7610, R159 ;  /* 0x00007610ff9f7816 */ /* 0x000fe2000000009f */
[C---:B-1----:R-:W-:Y:S01]  /*a820*/  IMAD.WIDE R8, R58.reuse, 0x2, R54 ;  /* 0x000000023a087825 */ /* 0x042fe200078e0236 */
[----:B------:R-:W-:Y:S02]  /*a830*/  PRMT R160, RZ, 0x7610, R160 ;  /* 0x00007610ffa07816 */ /* 0x000fe400000000a0 */
[----:B------:R-:W-:Y:S02]  /*a840*/  PRMT R161, RZ, 0x7610, R161 ;  /* 0x00007610ffa17816 */ /* 0x000fe400000000a1 */
[----:B------:R1:W4:Y:S01]  /*a850*/  @!P4 LDG.E.U16 R159, desc[UR6][R8.64] ;  /* 0x00000006089fc981 */ /* 0x000322000c1e1500 */
[----:B0-----:R-:W-:-:S05]  /*a860*/  IMAD.WIDE R6, R58, 0x2, R52 ;  /* 0x000000023a067825 */ /* 0x001fca00078e0234 */
[----:B------:R0:W4:Y:S04]  /*a870*/  @!P4 LDG.E.U16 R160, desc[UR6][R6.64] ;  /* 0x0000000606a0c981 */ /* 0x000128000c1e1500 */
[----:B--2---:R2:W-:Y:S04]  /*a880*/  STL [R1+0x120c], R13 ;  /* 0x00120c0d01007387 */ /* 0x0045e80000100800 */
[----:B------:R-:W-:Y:S04]  /*a890*/  STL [R1+0x1200], R4 ;  /* 0x0012000401007387 */ /* 0x000fe80000100800 */
[----:B------:R0:W-:Y:S01]  /*a8a0*/  STL [R1+0x1204], R5 ;  /* 0x0012040501007387 */ /* 0x0001e20000100800 */
[----:B--2---:R-:W-:-:S05]  /*a8b0*/  IMAD.WIDE R12, R58, 0x2, R56 ;  /* 0x000000023a0c7825 */ /* 0x004fca00078e0238 */
[----:B------:R2:W4:Y:S01]  /*a8c0*/  @!P4 LDG.E.U16 R158, desc[UR6][R12.64] ;  /* 0x000000060c9ec981 */ /* 0x000522000c1e1500 */
[----:B0-----:R-:W-:-:S04]  /*a8d0*/  IMAD.WIDE R4, R58, 0x2, R50 ;  /* 0x000000023a047825 */ /* 0x001fc800078e0232 */
[----:B------:R-:W-:Y:S01]  /*a8e0*/  VIADD R58, R163, 0xffffffd4 ;  /* 0xffffffd4a33a7836 */ /* 0x000fe20000000000 */
[----:B------:R0:W4:Y:S04]  /*a8f0*/  @!P4 LDG.E.U16 R161, desc[UR6][R4.64] ;  /* 0x0000000604a1c981 */ /* 0x000128000c1e1500 */
[----:B------:R-:W-:Y:S01]  /*a900*/  ISETP.GE.U32.AND P4, PT, R58, 0x7fffff55, PT ;  /* 0x7fffff553a00780c */ /* 0x000fe20003f86070 */
[----:B------:R-:W-:Y:S01]  /*a910*/  IMAD R58, R164, 0x24, RZ ;  /* 0x00000024a43a7824 */ /* 0x000fe200078e02ff */
[----:B------:R-:W-:Y:S01]  /*a920*/  STL.64 [R1+0x930], R12 ;  /* 0x0009300c01007387 */ /* 0x000fe20000100a00 */
[----:B---3--:R-:W-:-:S03]  /*a930*/  PRMT R2, RZ, 0x7610, R2 ;  /* 0x00007610ff027816 */ /* 0x008fc60000000002 */
[----:B------:R1:W-:Y:S01]  /*a940*/  STL.64 [R1+0x928], R8 ;  /* 0x0009280801007387 */ /* 0x0003e20000100a00 */
[----:B------:R-:W-:-:S03]  /*a950*/  PRMT R3, RZ, 0x7610, R3 ;  /* 0x00007610ff037816 */ /* 0x000fc60000000003 */
[----:B------:R3:W-:Y:S01]  /*a960*/  STL.64 [R1+0x920], R6 ;  /* 0x0009200601007387 */ /* 0x0007e20000100a00 */
[----:B-1----:R-:W-:-:S04]  /*a970*/  IMAD.WIDE R8, R58, 0x2, R52 ;  /* 0x000000023a087825 */ /* 0x002fc800078e0234 */
[C---:B---3--:R-:W-:Y:S01]  /*a980*/  IMAD.WIDE R6, R58.reuse, 0x2, R50 ;  /* 0x000000023a067825 */ /* 0x048fe200078e0232 */
[----:B------:R-:W3:Y:S04]  /*a990*/  @!P5 LDG.E.U16 R3, desc[UR6][R8.64] ;  /* 0x000000060803d981 */ /* 0x000ee8000c1e1500 */
[----:B------:R-:W3:Y:S01]  /*a9a0*/  @!P5 LDG.E.U16 R2, desc[UR6][R6.64] ;  /* 0x000000060602d981 */ /* 0x000ee2000c1e1500 */
[----:B------:R-:W-:Y:S01]  /*a9b0*/  PRMT R140, RZ, 0x7610, R140 ;  /* 0x00007610ff8c7816 */ /* 0x000fe2000000008c */
[C---:B--2---:R-:W-:Y:S01]  /*a9c0*/  IMAD.WIDE R12, R58.reuse, 0x2, R54 ;  /* 0x000000023a0c7825 */ /* 0x044fe200078e0236 */
[----:B------:R-:W-:Y:S01]  /*a9d0*/  PRMT R11, RZ, 0x7610, R11 ;  /* 0x00007610ff0b7816 */ /* 0x000fe2000000000b */
[----:B------:R0:W-:Y:S05]  /*a9e0*/  STL.64 [R1+0x918], R4 ;  /* 0x0009180401007387 */ /* 0x0001ea0000100a00 */
[----:B------:R1:W2:Y:S01]  /*a9f0*/  @!P5 LDG.E.U16 R11, desc[UR6][R12.64] ;  /* 0x000000060c0bd981 */ /* 0x0002a2000c1e1500 */
[----:B0-----:R-:W-:-:S04]  /*aa00*/  IMAD.WIDE R4, R58, 0x2, R56 ;  /* 0x000000023a047825 */ /* 0x001fc800078e0238 */
[----:B------:R-:W-:Y:S01]  /*aa10*/  VIADD R58, R163, 0xffffffd3 ;  /* 0xffffffd3a33a7836 */ /* 0x000fe20000000000 */
[----:B------:R-:W2:Y:S04]  /*aa20*/  @!P5 LDG.E.U16 R140, desc[UR6][R4.64] ;  /* 0x00000006048cd981 */ /* 0x000ea8000c1e1500 */
[----:B------:R0:W-:Y:S01]  /*aa30*/  STL.64 [R1+0x910], R4 ;  /* 0x0009100401007387 */ /* 0x0001e20000100a00 */
[----:B------:R-:W-:Y:S01]  /*aa40*/  ISETP.GE.U32.AND P5, PT, R58, 0x7fffff54, PT ;  /* 0x7fffff543a00780c */ /* 0x000fe20003fa6070 */
[----:B------:R-:W-:Y:S02]  /*aa50*/  IMAD R58, R164, 0x25, RZ ;  /* 0x00000025a43a7824 */ /* 0x000fe400078e02ff */
[----:B------:R1:W-:Y:S01]  /*aa60*/  STL.64 [R1+0x908], R12 ;  /* 0x0009080c01007387 */ /* 0x0003e20000100a00 */
[----:B------:R-:W-:-:S02]  /*aa70*/  PRMT R27, RZ, 0x7610, R27 ;  /* 0x00007610ff1b7816 */ /* 0x000fc4000000001b */
[----:B------:R-:W-:Y:S01]  /*aa80*/  PRMT R31, RZ, 0x7610, R31 ;  /* 0x00007610ff1f7816 */ /* 0x000fe2000000001f */
[----:B0-----:R-:W2:Y:S01]  /*aa90*/  LDL.LU.64 R4, [R1+0x2128] ;  /* 0x0021280001047983 */ /* 0x001ea20000300a00 */
[----:B------:R-:W-:-:S03]  /*aaa0*/  PRMT R45, RZ, 0x7610, R45 ;  /* 0x00007610ff2d7816 */ /* 0x000fc6000000002d */
[----:B------:R0:W-:Y:S01]  /*aab0*/  STL.64 [R1+0x900], R8 ;  /* 0x0009000801007387 */ /* 0x0001e20000100a00 */
[----:B------:R-:W-:-:S03]  /*aac0*/  PRMT R10, RZ, 0x7610, R10 ;  /* 0x00007610ff0a7816 */ /* 0x000fc6000000000a */
[----:B------:R0:W-:Y:S01]  /*aad0*/  STL.64 [R1+0x8f8], R6 ;  /* 0x0008f80601007387 */ /* 0x0001e20000100a00 */
[----:B-1----:R-:W-:-:S05]  /*aae0*/  IMAD.WIDE R12, R58, 0x2, R56 ;  /* 0x000000023a0c7825 */ /* 0x002fca00078e0238 */
[----:B------:R-:W2:Y:S01]  /*aaf0*/  @!P6 LDG.E.U16 R10, desc[UR6][R12.64] ;  /* 0x000000060c0ae981 */ /* 0x000ea2000c1e1500 */
[----:B0-----:R-:W-:-:S04]  /*ab00*/  IMAD.WIDE R8, R58, 0x2, R54 ;  /* 0x000000023a087825 */ /* 0x001fc800078e0236 */
[----:B------:R-:W-:Y:S01]  /*ab10*/  IMAD.WIDE R6, R58, 0x2, R52 ;  /* 0x000000023a067825 */ /* 0x000fe200078e0234 */
[----:B------:R-:W2:Y:S04]  /*ab20*/  @!P6 LDG.E.U16 R27, desc[UR6][R8.64] ;  /* 0x00000006081be981 */ /* 0x000ea8000c1e1500 */
[----:B------:R-:W2:Y:S01]  /*ab30*/  @!P6 LDG.E.U16 R31, desc[UR6][R6.64] ;  /* 0x00000006061fe981 */ /* 0x000ea2000c1e1500 */
[----:B------:R-:W-:-:S03]  /*ab40*/  PRMT R23, RZ, 0x7610, R23 ;  /* 0x00007610ff177816 */ /* 0x000fc60000000017 */
[----:B---3--:R-:W-:Y:S04]  /*ab50*/  STL [R1+0xf0c], R2 ;  /* 0x000f0c0201007387 */ /* 0x008fe80000100800 */
[----:B------:R0:W-:Y:S02]  /*ab60*/  STL [R1+0xf10], R3 ;  /* 0x000f100301007387 */ /* 0x0001e40000100800 */
[----:B0-----:R-:W-:-:S04]  /*ab70*/  IMAD.WIDE R2, R58, 0x2, R50 ;  /* 0x000000023a027825 */ /* 0x001fc800078e0232 */
[----:B------:R-:W-:Y:S01]  /*ab80*/  VIADD R58, R163, 0xffffffd2 ;  /* 0xffffffd2a33a7836 */ /* 0x000fe20000000000 */
[----:B------:R0:W3:Y:S04]  /*ab90*/  @!P6 LDG.E.U16 R45, desc[UR6][R2.64] ;  /* 0x00000006022de981 */ /* 0x0000e8000c1e1500 */
[----:B------:R1:W-:Y:S01]  /*aba0*/  STL.64 [R1+0x8f0], R12 ;  /* 0x0008f00c01007387 */ /* 0x0003e20000100a00 */
[----:B------:R-:W-:Y:S01]  /*abb0*/  ISETP.GE.U32.AND P6, PT, R58, 0x7fffff53, PT ;  /* 0x7fffff533a00780c */ /* 0x000fe20003fc6070 */
[----:B------:R-:W-:Y:S02]  /*abc0*/  IMAD R58, R164, 0x26, RZ ;  /* 0x00000026a43a7824 */ /* 0x000fe400078e02ff */
[----:B------:R-:W-:Y:S04]  /*abd0*/  STL.64 [R1+0x8e8], R8 ;  /* 0x0008e80801007387 */ /* 0x000fe80000100a00 */
[----:B-1----:R-:W4:Y:S04]  /*abe0*/  LDL.LU R12, [R1+0x2120] ;  /* 0x00212000010c7983 */ /* 0x002f280000300800 */
[----:B------:R-:W-:Y:S04]  /*abf0*/  STL.64 [R1+0x8e0], R6 ;  /* 0x0008e00601007387 */ /* 0x000fe80000100a00 */
[----:B------:R0:W-:Y:S02]  /*ac00*/  STL.64 [R1+0x8d8], R2 ;  /* 0x0008d80201007387 */ /* 0x0001e40000100a00 */
[----:B0-----:R-:W-:-:S05]  /*ac10*/  IMAD.WIDE R2, R58, 0x2, R56 ;  /* 0x000000023a027825 */ /* 0x001fca00078e0238 */
[----:B------:R-:W4:Y:S04]  /*ac20*/  @!P0 LDG.E.U16 R23, desc[UR6][R2.64] ;  /* 0x0000000602178981 */ /* 0x000f28000c1e1500 */
[----:B--2---:R-:W-:Y:S04]  /*ac30*/  STL [R1+0x2008], R27 ;  /* 0x0020081b01007387 */ /* 0x004fe80000100800 */
[----:B------:R-:W-:Y:S01]  /*ac40*/  STL [R1+0x200c], R31 ;  /* 0x00200c1f01007387 */ /* 0x000fe20000100800 */
[----:B------:R-:W-:Y:S01]  /*ac50*/  PRMT R4, RZ, 0x7610, R4 ;  /* 0x00007610ff047816 */ /* 0x000fe20000000004 */
[----:B------:R-:W-:Y:S01]  /*ac60*/  IMAD.WIDE R8, R58, 0x2, R52 ;  /* 0x000000023a087825 */ /* 0x000fe200078e0234 */
[----:B------:R-:W-:-:S03]  /*ac70*/  PRMT R5, RZ, 0x7610, R5 ;  /* 0x00007610ff057816 */ /* 0x000fc60000000005 */
[----:B------:R-:W-:-:S03]  /*ac80*/  IMAD.WIDE R6, R58, 0x2, R50 ;  /* 0x000000023a067825 */ /* 0x000fc600078e0232 */
[----:B------:R-:W2:Y:S04]  /*ac90*/  @!P0 LDG.E.U16 R5, desc[UR6][R8.64] ;  /* 0x0000000608058981 */ /* 0x000ea8000c1e1500 */
[----:B------:R-:W2:Y:S04]  /*aca0*/  @!P0 LDG.E.U16 R4, desc[UR6][R6.64] ;  /* 0x0000000606048981 */ /* 0x000ea8000c1e1500 */
[----:B---3--:R-:W-:Y:S04]  /*acb0*/  STL [R1+0x2010], R45 ;  /* 0x0020102d01007387 */ /* 0x008fe80000100800 */
[----:B------:R-:W-:Y:S04]  /*acc0*/  STL [R1+0xf18], R140 ;  /* 0x000f188c01007387 */ /* 0x000fe80000100800 */
[----:B------:R-:W-:Y:S04]  /*acd0*/  STL [R1+0xf14], R11 ;  /* 0x000f140b01007387 */ /* 0x000fe80000100800 */
[----:B------:R0:W-:Y:S01]  /*ace0*/  STL [R1+0xff8], R10 ;  /* 0x000ff80a01007387 */ /* 0x0001e20000100800 */
[----:B----4-:R-:W-:-:S03]  /*acf0*/  PRMT R12, RZ, 0x7610, R12 ;  /* 0x00007610ff0c7816 */ /* 0x010fc6000000000c */
[----:B------:R1:W-:Y:S01]  /*ad00*/  STL.64 [R1+0x8d0], R2 ;  /* 0x0008d00201007387 */ /* 0x0003e20000100a00 */
[----:B0-----:R-:W-:-:S05]  /*ad10*/  IMAD.WIDE R10, R58, 0x2, R54 ;  /* 0x000000023a0a7825 */ /* 0x001fca00078e0236 */
[----:B------:R0:W-:Y:S04]  /*ad20*/  STL.64 [R1+0x8c8], R10 ;  /* 0x0008c80a01007387 */ /* 0x0001e80000100a00 */
[----:B-1----:R-:W3:Y:S04]  /*ad30*/  LDL.LU.64 R2, [R1+0x2118] ;  /* 0x0021180001027983 */ /* 0x002ee80000300a00 */
[----:B------:R-:W-:Y:S04]  /*ad40*/  STL.64 [R1+0x8c0], R8 ;  /* 0x0008c00801007387 */ /* 0x000fe80000100a00 */
[----:B------:R-:W4:Y:S04]  /*ad50*/  @!P0 LDG.E.U16 R12, desc[UR6][R10.64] ;  /* 0x000000060a0c8981 */ /* 0x000f28000c1e1500 */
[----:B------:R-:W-:Y:S04]  /*ad60*/  STL [R1+0x2014], R23 ;  /* 0x0020141701007387 */ /* 0x000fe80000100800 */
[----:B------:R1:W-:Y:S04]  /*ad70*/  STL.64 [R1+0x8b8], R6 ;  /* 0x0008b80601007387 */ /* 0x0003e80000100a00 */
[----:B0-----:R-:W4:Y:S01]  /*ad80*/  LDL.LU.64 R10, [R1+0x2110] ;  /* 0x00211000010a7983 */ /* 0x001f220000300a00 */
[----:B------:R-:W-:-:S05]  /*ad90*/  VIADD R58, R163, 0xffffffd1 ;  /* 0xffffffd1a33a7836 */ /* 0x000fca0000000000 */
[----:B------:R-:W-:Y:S01]  /*ada0*/  ISETP.GE.U32.AND P0, PT, R58, 0x7fffff52, PT ;  /* 0x7fffff523a00780c */ /* 0x000fe20003f06070 */
[----:B------:R-:W-:Y:S01]  /*adb0*/  IMAD R58, R164, 0x27, RZ ;  /* 0x00000027a43a7824 */ /* 0x000fe200078e02ff */
[----:B--2---:R-:W-:Y:S04]  /*adc0*/  STL [R1+0x1154], R4 ;  /* 0x0011540401007387 */ /* 0x004fe80000100800 */
[----:B------:R0:W-:Y:S01]  /*add0*/  STL [R1+0x1158], R5 ;  /* 0x0011580501007387 */ /* 0x0001e20000100800 */
[----:B-1----:R-:W-:-:S04]  /*ade0*/  IMAD.WIDE R6, R58, 0x2, R50 ;  /* 0x000000023a067825 */ /* 0x002fc800078e0232 */
[----:B------:R-:W-:-:S04]  /*adf0*/  IMAD.WIDE R8, R58, 0x2, R52 ;  /* 0x000000023a087825 */ /* 0x000fc800078e0234 */
[----:B0-----:R-:W-:Y:S01]  /*ae00*/  IMAD.WIDE R4, R58, 0x2, R56 ;  /* 0x000000023a047825 */ /* 0x001fe200078e0238 */
[----:B---3--:R-:W-:Y:S02]  /*ae10*/  PRMT R2, RZ, 0x7610, R2 ;  /* 0x00007610ff027816 */ /* 0x008fe40000000002 */
[----:B------:R-:W-:-:S04]  /*ae20*/  PRMT R3, RZ, 0x7610, R3 ;  /* 0x00007610ff037816 */ /* 0x000fc80000000003 */
[----:B------:R-:W2:Y:S04]  /*ae30*/  @!P2 LDG.E.U16 R2, desc[UR6][R6.64] ;  /* 0x000000060602a981 */ /* 0x000ea8000c1e1500 */
[----:B----4-:R0:W-:Y:S04]  /*ae40*/  STL [R1+0x115c], R12 ;  /* 0x00115c0c01007387 */ /* 0x0101e80000100800 */
[----:B------:R1:W3:Y:S01]  /*ae50*/  @!P2 LDG.E.U16 R3, desc[UR6][R8.64] ;  /* 0x000000060803a981 */ /* 0x0002e2000c1e1500 */
[----:B------:R-:W-:Y:S01]  /*ae60*/  PRMT R10, RZ, 0x7610, R10 ;  /* 0x00007610ff0a7816 */ /* 0x000fe2000000000a */
[----:B0-----:R-:W-:Y:S01]  /*ae70*/  IMAD.WIDE R12, R58, 0x2, R54 ;  /* 0x000000023a0c7825 */ /* 0x001fe200078e0236 */
[----:B------:R-:W-:-:S04]  /*ae80*/  PRMT R11, RZ, 0x7610, R11 ;  /* 0x00007610ff0b7816 */ /* 0x000fc8000000000b */
[----:B------:R-:W4:Y:S04]  /*ae90*/  @!P2 LDG.E.U16 R10, desc[UR6][R12.64] ;  /* 0x000000060c0aa981 */ /* 0x000f28000c1e1500 */
[----:B------:R-:W2:Y:S04]  /*aea0*/  @!P2 LDG.E.U16 R11, desc[UR6][R4.64] ;  /* 0x00000006040ba981 */ /* 0x000ea8000c1e1500 */
[----:B------:R0:W-:Y:S04]  /*aeb0*/  STL.64 [R1+0x8b0], R4 ;  /* 0x0008b00401007387 */ /* 0x0001e80000100a00 */
[----:B------:R1:W-:Y:S04]  /*aec0*/  STL.64 [R1+0x8a8], R12 ;  /* 0x0008a80c01007387 */ /* 0x0003e80000100a00 */
[----:B0-----:R-:W3:Y:S04]  /*aed0*/  LDL.LU.64 R4, [R1+0x2108] ;  /* 0x0021080001047983 */ /* 0x001ee80000300a00 */
[----:B------:R0:W-:Y:S04]  /*aee0*/  STL.64 [R1+0x8a0], R8 ;  /* 0x0008a00801007387 */ /* 0x0001e80000100a00 */
[----:B-1----:R-:W3:Y:S01]  /*aef0*/  LDL.LU.64 R12, [R1+0x2100] ;  /* 0x00210000010c7983 */ /* 0x002ee20000300a00 */
[----:B------:R-:W-:-:S03]  /*af00*/  VIADD R58, R163, 0xffffffd0 ;  /* 0xffffffd0a33a7836 */ /* 0x000fc60000000000 */
[----:B------:R1:W-:Y:S02]  /*af10*/  STL.64 [R1+0x898], R6 ;  /* 0x0008980601007387 */ /* 0x0003e40000100a00 */
[----:B------:R-:W-:Y:S01]  /*af20*/  ISETP.GE.U32.AND P2, PT, R58, 0x7fffff51, PT ;  /* 0x7fffff513a00780c */ /* 0x000fe20003f46070 */
[----:B------:R-:W-:Y:S01]  /*af30*/  IMAD R58, R164, 0x2b, RZ ;  /* 0x0000002ba43a7824 */ /* 0x000fe200078e02ff */
[----:B------:R-:W-:Y:S02]  /*af40*/  PRMT R162, RZ, 0x7610, R162 ;  /* 0x00007610ffa27816 */ /* 0x000fe400000000a2 */
[----:B------:R-:W-:Y:S01]  /*af50*/  PRMT R147, RZ, 0x7610, R147 ;  /* 0x00007610ff937816 */ /* 0x000fe20000000093 */
[C---:B0-----:R-:W-:Y:S01]  /*af60*/  IMAD.WIDE R8, R58.reuse, 0x2, R54 ;  /* 0x000000023a087825 */ /* 0x041fe200078e0236 */
[----:B------:R-:W-:Y:S02]  /*af70*/  PRMT R148, RZ, 0x7610, R148 ;  /* 0x00007610ff947816 */ /* 0x000fe40000000094 */
[----:B------:R-:W-:Y:S01]  /*af80*/  PRMT R149, RZ, 0x7610, R149 ;  /* 0x00007610ff957816 */ /* 0x000fe20000000095 */
[C---:B-1----:R-:W-:Y:S01]  /*af90*/  IMAD.WIDE R6, R58.reuse, 0x2, R52 ;  /* 0x000000023a067825 */ /* 0x042fe200078e0234 */
[----:B------:R-:W3:Y:S04]  /*afa0*/  @!P4 LDG.E.U16 R147, desc[UR6][R8.64] ;  /* 0x000000060893c981 */ /* 0x000ee8000c1e1500 */
[----:B------:R0:W3:Y:S04]  /*afb0*/  @!P4 LDG.E.U16 R148, desc[UR6][R6.64] ;  /* 0x000000060694c981 */ /* 0x0000e8000c1e1500 */
[----:B----4-:R-:W-:Y:S04]  /*afc0*/  STL [R1+0x11f8], R10 ;  /* 0x0011f80a01007387 */ /* 0x010fe80000100800 */
[----:B--2---:R1:W-:Y:S04]  /*afd0*/  STL [R1+0x11fc], R11 ;  /* 0x0011fc0b01007387 */ /* 0x0043e80000100800 */
[----:B------:R-:W-:Y:S04]  /*afe0*/  STL [R1+0x11f0], R2 ;  /* 0x0011f00201007387 */ /* 0x000fe80000100800 */
[----:B---3--:R2:W-:Y:S01]  /*aff0*/  STL [R1+0x11f4], R3 ;  /* 0x0011f40301007387 */ /* 0x0085e20000100800 */
[----:B-1----:R-:W-:-:S05]  /*b000*/  IMAD.WIDE R10, R58, 0x2, R56 ;  /* 0x000000023a0a7825 */ /* 0x002fca00078e0238 */
[----:B------:R-:W3:Y:S01]  /*b010*/  @!P4 LDG.E.U16 R162, desc[UR6][R10.64] ;  /* 0x000000060aa2c981 */ /* 0x000ee2000c1e1500 */
[----:B--2---:R-:W-:-:S04]  /*b020*/  IMAD.WIDE R2, R58, 0x2, R50 ;  /* 0x000000023a027825 */ /* 0x004fc800078e0232 */
[----:B------:R-:W-:Y:S01]  /*b030*/  VIADD R58, R163, 0xffffffcc ;  /* 0xffffffcca33a7836 */ /* 0x000fe20000000000 */
[----:B------:R1:W2:Y:S04]  /*b040*/  @!P4 LDG.E.U16 R149, desc[UR6][R2.64] ;  /* 0x000000060295c981 */ /* 0x0002a8000c1e1500 */
[----:B------:R-:W-:Y:S01]  /*b050*/  ISETP.GE.U32.AND P4, PT, R58, 0x7fffff4d, PT ;  /* 0x7fffff4d3a00780c */ /* 0x000fe20003f86070 */
[----:B------:R-:W-:Y:S01]  /*b060*/  IMAD R58, R164, 0x2c, RZ ;  /* 0x0000002ca43a7824 */ /* 0x000fe200078e02ff */
[----:B------:R-:W-:Y:S01]  /*b070*/  STL.64 [R1+0x830], R10 ;  /* 0x0008300a01007387 */ /* 0x000fe20000100a00 */
[----:B------:R-:W-:-:S03]  /*b080*/  PRMT R12, RZ, 0x7610, R12 ;  /* 0x00007610ff0c7816 */ /* 0x000fc6000000000c */
[----:B------:R-:W-:Y:S01]  /*b090*/  STL.64 [R1+0x828], R8 ;  /* 0x0008280801007387 */ /* 0x000fe20000100a00 */
[----:B------:R-:W-:-:S03]  /*b0a0*/  PRMT R13, RZ, 0x7610, R13 ;  /* 0x00007610ff0d7816 */ /* 0x000fc6000000000d */
[----:B------:R0:W-:Y:S04]  /*b0b0*/  STL.64 [R1+0x820], R6 ;  /* 0x0008200601007387 */ /* 0x0001e80000100a00 */
[----:B------:R1:W-:Y:S01]  /*b0c0*/  STL.64 [R1+0x818], R2 ;  /* 0x0008180201007387 */ /* 0x0003e20000100a00 */
[----:B------:R-:W-:Y:S01]  /*b0d0*/  PRMT R4, RZ, 0x7610, R4 ;  /* 0x00007610ff047816 */ /* 0x000fe20000000004 */
[----:B0-----:R-:W-:-:S04]  /*b0e0*/  IMAD.WIDE R6, R58, 0x2, R54 ;  /* 0x000000023a067825 */ /* 0x001fc800078e0236 */
[C---:B-1----:R-:W-:Y:S01]  /*b0f0*/  IMAD.WIDE R2, R58.reuse, 0x2, R56 ;  /* 0x000000023a027825 */ /* 0x042fe200078e0238 */
[----:B------:R-:W4:Y:S01]  /*b100*/  @!P5 LDG.E.U16 R12, desc[UR6][R6.64] ;  /* 0x00000006060cd981 */ /* 0x000f22000c1e1500 */
[----:B------:R-:W-:Y:S02]  /*b110*/  PRMT R5, RZ, 0x7610, R5 ;  /* 0x00007610ff057816 */ /* 0x000fe40000000005 */
[C---:B------:R-:W-:Y:S01]  /*b120*/  IMAD.WIDE R8, R58.reuse, 0x2, R50 ;  /* 0x000000023a087825 */ /* 0x040fe200078e0232 */
[----:B------:R-:W2:Y:S03]  /*b130*/  @!P5 LDG.E.U16 R13, desc[UR6][R2.64] ;  /* 0x00000006020dd981 */ /* 0x000ea6000c1e1500 */
[----:B------:R-:W-:Y:S01]  /*b140*/  IMAD.WIDE R10, R58, 0x2, R52 ;  /* 0x000000023a0a7825 */ /* 0x000fe200078e0234 */
[----:B------:R-:W3:Y:S04]  /*b150*/  @!P5 LDG.E.U16 R4, desc[UR6][R8.64] ;  /* 0x000000060804d981 */ /* 0x000ee8000c1e1500 */
[----:B------:R0:W3:Y:S01]  /*b160*/  @!P5 LDG.E.U16 R5, desc[UR6][R10.64] ;  /* 0x000000060a05d981 */ /* 0x0000e2000c1e1500 */
[----:B------:R-:W-:-:S03]  /*b170*/  VIADD R58, R163, 0xffffffcb ;  /* 0xffffffcba33a7836 */ /* 0x000fc60000000000 */
[----:B------:R1:W-:Y:S02]  /*b180*/  STL.64 [R1+0x810], R2 ;  /* 0x0008100201007387 */ /* 0x0003e40000100a00 */
[----:B------:R-:W-:Y:S02]  /*b190*/  ISETP.GE.U32.AND P5, PT, R58, 0x7fffff4c, PT ;  /* 0x7fffff4c3a00780c */ /* 0x000fe40003fa6070 */
[----:B------:R0:W-:Y:S01]  /*b1a0*/  STL.64 [R1+0x808], R6 ;  /* 0x0008080601007387 */ /* 0x0001e20000100a00 */
[----:B------:R-:W-:Y:S01]  /*b1b0*/  IMAD R58, R164, 0x2d, RZ ;  /* 0x0000002da43a7824 */ /* 0x000fe200078e02ff */
[----:B------:R-:W-:Y:S02]  /*b1c0*/  PRMT R40, RZ, 0x7610, R40 ;  /* 0x00007610ff287816 */ /* 0x000fe40000000028 */
[----:B-1----:R-:W3:Y:S04]  /*b1d0*/  LDL.LU.64 R2, [R1+0x20f8] ;  /* 0x0020f80001027983 */ /* 0x002ee80000300a00 */
[----:B------:R1:W-:Y:S04]  /*b1e0*/  STL.64 [R1+0x800], R10 ;  /* 0x0008000a01007387 */ /* 0x0003e80000100a00 */
[----:B0-----:R-:W3:Y:S04]  /*b1f0*/  LDL.LU.64 R6, [R1+0x20f0] ;  /* 0x0020f00001067983 */ /* 0x001ee80000300a00 */
[----:B------:R0:W-:Y:S01]  /*b200*/  STL.64 [R1+0x7f8], R8 ;  /* 0x0007f80801007387 */ /* 0x0001e20000100a00 */
[----:B------:R-:W-:-:S02]  /*b210*/  PRMT R41, RZ, 0x7610, R41 ;  /* 0x00007610ff297816 */ /* 0x000fc40000000029 */
[----:B------:R-:W-:Y:S01]  /*b220*/  PRMT R20, RZ, 0x7610, R20 ;  /* 0x00007610ff147816 */ /* 0x000fe20000000014 */
[----:B-1----:R-:W-:Y:S01]  /*b230*/  IMAD.WIDE R10, R58, 0x2, R54 ;  /* 0x000000023a0a7825 */ /* 0x002fe200078e0236 */
[----:B------:R-:W-:-:S04]  /*b240*/  PRMT R16, RZ, 0x7610, R16 ;  /* 0x00007610ff107816 */ /* 0x000fc80000000010 */
[----:B------:R-:W3:Y:S01]  /*b250*/  @!P6 LDG.E.U16 R41, desc[UR6][R10.64] ;  /* 0x000000060a29e981 */ /* 0x000ee2000c1e1500 */
[----:B0-----:R-:W-:-:S05]  /*b260*/  IMAD.WIDE R8, R58, 0x2, R52 ;  /* 0x000000023a087825 */ /* 0x001fca00078e0234 */
[----:B------:R-:W3:Y:S04]  /*b270*/  @!P6 LDG.E.U16 R20, desc[UR6][R8.64] ;  /* 0x000000060814e981 */ /* 0x000ee8000c1e1500 */
[----:B----4-:R-:W-:Y:S04]  /*b280*/  STL [R1+0xf04], R12 ;  /* 0x000f040c01007387 */ /* 0x010fe80000100800 */
[----:B--2---:R0:W-:Y:S04]  /*b290*/  STL [R1+0xf08], R13 ;  /* 0x000f080d01007387 */ /* 0x0041e80000100800 */
[----:B---3--:R-:W-:Y:S01]  /*b2a0*/  STL [R1+0xefc], R4 ;  /* 0x000efc0401007387 */ /* 0x008fe20000100800 */
[----:B0-----:R-:W-:-:S03]  /*b2b0*/  IMAD.WIDE R12, R58, 0x2, R56 ;  /* 0x000000023a0c7825 */ /* 0x001fc600078e0238 */
[----:B------:R0:W-:Y:S04]  /*b2c0*/  STL [R1+0xf00], R5 ;  /* 0x000f000501007387 */ /* 0x0001e80000100800 */
[----:B------:R1:W2:Y:S01]  /*b2d0*/  @!P6 LDG.E.U16 R40, desc[UR6][R12.64] ;  /* 0x000000060c28e981 */ /* 0x0002a2000c1e1500 */
[----:B0-----:R-:W-:-:S05]  /*b2e0*/  IMAD.WIDE R4, R58, 0x2, R50 ;  /* 0x000000023a047825 */ /* 0x001fca00078e0232 */
        /* <DEDUP_REMOVED lines=10> */
[----:B-1----:R-:W-:Y:S01]  /*b390*/  IMAD.WIDE R12, R58, 0x2, R52 ;  /* 0x000000023a0c7825 */ /* 0x002fe200078e0234 */
[----:B------:R-:W-:-:S03]  /*b3a0*/  PRMT R7, RZ, 0x7610, R7 ;  /* 0x00007610ff077816 */ /* 0x000fc60000000007 */
[----:B----4-:R-:W-:-:S03]  /*b3b0*/  IMAD.WIDE R10, R58, 0x2, R54 ;  /* 0x000000023a0a7825 */ /* 0x010fc600078e0236 */
[----:B------:R1:W4:Y:S01]  /*b3c0*/  @!P0 LDG.E.U16 R7, desc[UR6][R12.64] ;  /* 0x000000060c078981 */ /* 0x000322000c1e1500 */
[----:B0-----:R-:W-:-:S03]  /*b3d0*/  IMAD.WIDE R8, R58, 0x2, R50 ;  /* 0x000000023a087825 */ /* 0x001fc600078e0232 */
[----:B------:R-:W4:Y:S04]  /*b3e0*/  @!P0 LDG.E.U16 R132, desc[UR6][R10.64] ;  /* 0x000000060a848981 */ /* 0x000f28000c1e1500 */
[----:B------:R-:W4:Y:S04]  /*b3f0*/  @!P0 LDG.E.U16 R6, desc[UR6][R8.64] ;  /* 0x0000000608068981 */ /* 0x000f28000c1e1500 */
[----:B--2---:R-:W-:Y:S04]  /*b400*/  STL [R1+0x2018], R40 ;  /* 0x0020182801007387 */ /* 0x004fe80000100800 */
[----:B------:R0:W-:Y:S04]  /*b410*/  STL.64 [R1+0x7d8], R4 ;  /* 0x0007d80401007387 */ /* 0x0001e80000100a00 */
[----:B------:R-:W-:Y:S04]  /*b420*/  STL [R1+0x201c], R41 ;  /* 0x00201c2901007387 */ /* 0x000fe80000100800 */
[----:B------:R-:W-:Y:S01]  /*b430*/  STL [R1+0x2020], R20 ;  /* 0x0020201401007387 */ /* 0x000fe20000100800 */
[----:B0-----:R-:W-:-:S03]  /*b440*/  IMAD.WIDE R4, R58, 0x2, R56 ;  /* 0x000000023a047825 */ /* 0x001fc600078e0238 */
[----:B---3--:R-:W-:Y:S04]  /*b450*/  STL [R1+0x2024], R16 ;  /* 0x0020241001007387 */ /* 0x008fe80000100800 */
[----:B------:R0:W-:Y:S04]  /*b460*/  STL.64 [R1+0x7d0], R4 ;  /* 0x0007d00401007387 */ /* 0x0001e80000100a00 */
[----:B------:R2:W-:Y:S04]  /*b470*/  STL.64 [R1+0x7c8], R10 ;  /* 0x0007c80a01007387 */ /* 0x0005e80000100a00 */
[----:B------:R-:W3:Y:S04]  /*b480*/  @!P0 LDG.E.U16 R133, desc[UR6][R4.64] ;  /* 0x0000000604858981 */ /* 0x000ee8000c1e1500 */
[----:B0-----:R-:W3:Y:S04]  /*b490*/  LDL.LU.64 R4, [R1+0x20e8] ;  /* 0x0020e80001047983 */ /* 0x001ee80000300a00 */
[----:B------:R1:W-:Y:S04]  /*b4a0*/  STL.64 [R1+0x7c0], R12 ;  /* 0x0007c00c01007387 */ /* 0x0003e80000100a00 */
[----:B--2---:R-:W2:Y:S01]  /*b4b0*/  LDL.LU.64 R10, [R1+0x20e0] ;  /* 0x0020e000010a7983 */ /* 0x004ea20000300a00 */
[----:B------:R-:W-:Y:S01]  /*b4c0*/  VIADD R58, R163, 0xffffffc9 ;  /* 0xffffffc9a33a7836 */ /* 0x000fe20000000000 */
[----:B------:R-:W-:-:S04]  /*b4d0*/  PRMT R136, RZ, 0x7610, R136 ;  /* 0x00007610ff887816 */ /* 0x000fc80000000088 */
[----:B------:R-:W-:Y:S01]  /*b4e0*/  ISETP.GE.U32.AND P0, PT, R58, 0x7fffff4a, PT ;  /* 0x7fffff4a3a00780c */ /* 0x000fe20003f06070 */
[----:B------:R-:W-:Y:S01]  /*b4f0*/  IMAD R58, R164, 0x2f, RZ ;  /* 0x0000002fa43a7824 */ /* 0x000fe200078e02ff */
[----:B------:R0:W-:Y:S01]  /*b500*/  STL.64 [R1+0x7b8], R8 ;  /* 0x0007b80801007387 */ /* 0x0001e20000100a00 */
[----:B------:R-:W-:-:S03]  /*b510*/  PRMT R137, RZ, 0x7610, R137 ;  /* 0x00007610ff897816 */ /* 0x000fc60000000089 */
[----:B----4-:R-:W-:Y:S01]  /*b520*/  STL [R1+0x1144], R6 ;  /* 0x0011440601007387 */ /* 0x010fe20000100800 */
[----:B-1----:R-:W-:-:S03]  /*b530*/  IMAD.WIDE R12, R58, 0x2, R50 ;  /* 0x000000023a0c7825 */ /* 0x002fc600078e0232 */
[----:B------:R1:W-:Y:S01]  /*b540*/  STL [R1+0x1148], R7 ;  /* 0x0011480701007387 */ /* 0x0003e20000100800 */
[----:B0-----:R-:W-:-:S03]  /*b550*/  IMAD.WIDE R8, R58, 0x2, R54 ;  /* 0x000000023a087825 */ /* 0x001fc600078e0236 */
[----:B------:R-:W-:Y:S04]  /*b560*/  STL [R1+0x114c], R132 ;  /* 0x00114c8401007387 */ /* 0x000fe80000100800 */
[----:B------:R-:W4:Y:S01]  /*b570*/  @!P2 LDG.E.U16 R136, desc[UR6][R8.64] ;  /* 0x000000060888a981 */ /* 0x000f22000c1e1500 */
[----:B-1----:R-:W-:-:S05]  /*b580*/  IMAD.WIDE R6, R58, 0x2, R56 ;  /* 0x000000023a067825 */ /* 0x002fca00078e0238 */
[----:B------:R-:W4:Y:S04]  /*b590*/  @!P2 LDG.E.U16 R137, desc[UR6][R6.64] ;  /* 0x000000060689a981 */ /* 0x000f28000c1e1500 */
[----:B---3--:R0:W-:Y:S02]  /*b5a0*/  STL [R1+0x1150], R133 ;  /* 0x0011508501007387 */ /* 0x0081e40000100800 */
[----:B0-----:R-:W-:Y:S01]  /*b5b0*/  IMAD.WIDE R132, R58, 0x2, R52 ;  /* 0x000000023a847825 */ /* 0x001fe200078e0234 */
[----:B--2---:R-:W-:Y:S02]  /*b5c0*/  PRMT R10, RZ, 0x7610, R10 ;  /* 0x00007610ff0a7816 */ /* 0x004fe4000000000a */
[----:B------:R-:W-:-:S04]  /*b5d0*/  PRMT R11, RZ, 0x7610, R11 ;  /* 0x00007610ff0b7816 */ /* 0x000fc8000000000b */
[----:B------:R-:W2:Y:S04]  /*b5e0*/  @!P2 LDG.E.U16 R10, desc[UR6][R12.64] ;  /* 0x000000060c0aa981 */ /* 0x000ea8000c1e1500 */
[----:B------:R0:W3:Y:S01]  /*b5f0*/  @!P2 LDG.E.U16 R11, desc[UR6][R132.64] ;  /* 0x00000006840ba981 */ /* 0x0000e2000c1e1500 */
[----:B------:R-:W-:-:S03]  /*b600*/  VIADD R58, R163, 0xffffffc8 ;  /* 0xffffffc8a33a7836 */ /* 0x000fc60000000000 */
[----:B------:R1:W-:Y:S04]  /*b610*/  STL.64 [R1+0x7b0], R6 ;  /* 0x0007b00601007387 */ /* 0x0003e80000100a00 */
[----:B------:R0:W-:Y:S01]  /*b620*/  STL.64 [R1+0x7a8], R8 ;  /* 0x0007a80801007387 */ /* 0x0001e20000100a00 */
[----:B------:R-:W-:Y:S01]  /*b630*/  ISETP.GE.U32.AND P2, PT, R58, 0x7fffff49, PT ;  /* 0x7fffff493a00780c */ /* 0x000fe20003f46070 */
[----:B------:R-:W-:Y:S02]  /*b640*/  IMAD R58, R164, 0x33, RZ ;  /* 0x00000033a43a7824 */ /* 0x000fe400078e02ff */
[----:B-1----:R-:W3:Y:S04]  /*b650*/  LDL.LU.64 R6, [R1+0x20d8] ;  /* 0x0020d80001067983 */ /* 0x002ee80000300a00 */
[----:B------:R1:W-:Y:S04]  /*b660*/  STL.64 [R1+0x7a0], R132 ;  /* 0x0007a08401007387 */ /* 0x0003e80000100a00 */
[----:B0-----:R-:W3:Y:S04]  /*b670*/  LDL.LU.64 R8, [R1+0x20d0] ;  /* 0x0020d00001087983 */ /* 0x001ee80000300a00 */
[----:B------:R0:W-:Y:S01]  /*b680*/  STL.64 [R1+0x798], R12 ;  /* 0x0007980c01007387 */ /* 0x0001e20000100a00 */
[----:B------:R-:W-:-:S03]  /*b690*/  PRMT R40, RZ, 0x7610, R40 ;  /* 0x00007610ff287816 */ /* 0x000fc60000000028 */
[----:B----4-:R-:W-:Y:S01]  /*b6a0*/  STL [R1+0x11e8], R136 ;  /* 0x0011e88801007387 */ /* 0x010fe20000100800 */
[----:B------:R-:W-:-:S03]  /*b6b0*/  PRMT R150, RZ, 0x7610, R150 ;  /* 0x00007610ff967816 */ /* 0x000fc60000000096 */
[----:B------:R4:W-:Y:S01]  /*b6c0*/  STL [R1+0x11ec], R137 ;  /* 0x0011ec8901007387 */ /* 0x0009e20000100800 */
[----:B------:R-:W-:Y:S01]  /*b6d0*/  PRMT R151, RZ, 0x7610, R151 ;  /* 0x00007610ff977816 */ /* 0x000fe20000000097 */
[----:B-1----:R-:W-:Y:S01]  /*b6e0*/  IMAD.WIDE R132, R58, 0x2, R54 ;  /* 0x000000023a847825 */ /* 0x002fe200078e0236 */
[----:B------:R-:W-:-:S03]  /*b6f0*/  PRMT R152, RZ, 0x7610, R152 ;  /* 0x00007610ff987816 */ /* 0x000fc60000000098 */
[C---:B0-----:R-:W-:Y:S01]  /*b700*/  IMAD.WIDE R12, R58.reuse, 0x2, R52 ;  /* 0x000000023a0c7825 */ /* 0x041fe200078e0234 */
[----:B------:R-:W3:Y:S03]  /*b710*/  @!P4 LDG.E.U16 R150, desc[UR6][R132.64] ;  /* 0x000000068496c981 */ /* 0x000ee6000c1e1500 */
[----:B----4-:R-:W-:Y:S01]  /*b720*/  IMAD.WIDE R136, R58, 0x2, R56 ;  /* 0x000000023a887825 */ /* 0x010fe200078e0238 */
[----:B------:R0:W4:Y:S04]  /*b730*/  @!P4 LDG.E.U16 R151, desc[UR6][R12.64] ;  /* 0x000000060c97c981 */ /* 0x000128000c1e1500 */
[----:B------:R-:W4:Y:S01]  /*b740*/  @!P4 LDG.E.U16 R40, desc[UR6][R136.64] ;  /* 0x000000068828c981 */ /* 0x000f22000c1e1500 */
[----:B------:R-:W-:-:S02]  /*b750*/  PRMT R138, RZ, 0x7610, R138 ;  /* 0x00007610ff8a7816 */ /* 0x000fc4000000008a */
[----:B------:R-:W-:Y:S01]  /*b760*/  PRMT R139, RZ, 0x7610, R139 ;  /* 0x00007610ff8b7816 */ /* 0x000fe2000000008b */
[----:B--2---:R-:W-:Y:S04]  /*b770*/  STL [R1+0x11e0], R10 ;  /* 0x0011e00a01007387 */ /* 0x004fe80000100800 */
[----:B---3--:R1:W-:Y:S02]  /*b780*/  STL [R1+0x11e4], R11 ;  /* 0x0011e40b01007387 */ /* 0x0083e40000100800 */
[----:B-1----:R-:W-:-:S04]  /*b790*/  IMAD.WIDE R10, R58, 0x2, R50 ;  /* 0x000000023a0a7825 */ /* 0x002fc800078e0232 */
[----:B------:R-:W-:Y:S01]  /*b7a0*/  VIADD R58, R163, 0xffffffc4 ;  /* 0xffffffc4a33a7836 */ /* 0x000fe20000000000 */
[----:B------:R1:W2:Y:S04]  /*b7b0*/  @!P4 LDG.E.U16 R152, desc[UR6][R10.64] ;  /* 0x000000060a98c981 */ /* 0x0002a8000c1e1500 */
[----:B------:R-:W-:Y:S01]  /*b7c0*/  ISETP.GE.U32.AND P4, PT, R58, 0x7fffff45, PT ;  /* 0x7fffff453a00780c */ /* 0x000fe20003f86070 */
[----:B------:R-:W-:Y:S01]  /*b7d0*/  IMAD R58, R164, 0x34, RZ ;  /* 0x00000034a43a7824 */ /* 0x000fe200078e02ff */
[----:B------:R-:W-:Y:S04]  /*b7e0*/  STL.64 [R1+0x730], R136 ;  /* 0x0007308801007387 */ /* 0x000fe80000100a00 */
[----:B------:R-:W-:Y:S04]  /*b7f0*/  STL.64 [R1+0x728], R132 ;  /* 0x0007288401007387 */ /* 0x000fe80000100a00 */
[----:B------:R0:W-:Y:S04]  /*b800*/  STL.64 [R1+0x720], R12 ;  /* 0x0007200c01007387 */ /* 0x0001e80000100a00 */
[----:B------:R1:W-:Y:S01]  /*b810*/  STL.64 [R1+0x718], R10 ;  /* 0x0007180a01007387 */ /* 0x0003e20000100a00 */
[----:B0-----:R-:W-:-:S04]  /*b820*/  IMAD.WIDE R12, R58, 0x2, R54 ;  /* 0x000000023a0c7825 */ /* 0x001fc800078e0236 */
[C---:B-1----:R-:W-:Y:S01]  /*b830*/  IMAD.WIDE R10, R58.reuse, 0x2, R56 ;  /* 0x000000023a0a7825 */ /* 0x042fe200078e0238 */
[----:B------:R-:W3:Y:S04]  /*b840*/  @!P5 LDG.E.U16 R138, desc[UR6][R12.64] ;  /* 0x000000060c8ad981 */ /* 0x000ee8000c1e1500 */
[----:B------:R-:W2:Y:S01]  /*b850*/  @!P5 LDG.E.U16 R139, desc[UR6][R10.64] ;  /* 0x000000060a8bd981 */ /* 0x000ea2000c1e1500 */
[----:B------:R-:W-:Y:S01]  /*b860*/  PRMT R128, RZ, 0x7610, R128 ;  /* 0x00007610ff807816 */ /* 0x000fe20000000080 */
[----:B------:R-:W-:Y:S01]  /*b870*/  IMAD.WIDE R132, R58, 0x2, R50 ;  /* 0x000000023a847825 */ /* 0x000fe200078e0232 */
[----:B------:R-:W-:-:S03]  /*b880*/  PRMT R129, RZ, 0x7610, R129 ;  /* 0x00007610ff817816 */ /* 0x000fc60000000081 */
[----:B------:R-:W-:Y:S01]  /*b890*/  IMAD.WIDE R136, R58, 0x2, R52 ;  /* 0x000000023a887825 */ /* 0x000fe200078e0234 */
[----:B------:R0:W-:Y:S03]  /*b8a0*/  STL.64 [R1+0x710], R10 ;  /* 0x0007100a01007387 */ /* 0x0001e60000100a00 */
[----:B------:R-:W-:Y:S01]  /*b8b0*/  VIADD R58, R163, 0xffffffc3 ;  /* 0xffffffc3a33a7836 */ /* 0x000fe20000000000 */
[----:B------:R-:W4:Y:S04]  /*b8c0*/  @!P5 LDG.E.U16 R128, desc[UR6][R132.64] ;  /* 0x000000068480d981 */ /* 0x000f28000c1e1500 */
[----:B------:R1:W-:Y:S04]  /*b8d0*/  STL.64 [R1+0x708], R12 ;  /* 0x0007080c01007387 */ /* 0x0003e80000100a00 */
[----:B------:R1:W4:Y:S01]  /*b8e0*/  @!P5 LDG.E.U16 R129, desc[UR6][R136.64] ;  /* 0x000000068881d981 */ /* 0x000322000c1e1500 */
[----:B------:R-:W-:Y:S01]  /*b8f0*/  ISETP.GE.U32.AND P5, PT, R58, 0x7fffff44, PT ;  /* 0x7fffff443a00780c */ /* 0x000fe20003fa6070 */
[----:B------:R-:W-:-:S02]  /*b900*/  IMAD R58, R164, 0x35, RZ ;  /* 0x00000035a43a7824 */ /* 0x000fc400078e02ff */
[----:B0-----:R-:W4:Y:S04]  /*b910*/  LDL.LU.64 R10, [R1+0x20c8] ;  /* 0x0020c800010a7983 */ /* 0x001f280000300a00 */
[----:B------:R-:W-:Y:S01]  /*b920*/  STL.64 [R1+0x700], R136 ;  /* 0x0007008801007387 */ /* 0x000fe20000100a00 */
[----:B------:R-:W-:-:S03]  /*b930*/  PRMT R17, RZ, 0x7610, R17 ;  /* 0x00007610ff117816 */ /* 0x000fc60000000011 */
[----:B-1----:R-:W4:Y:S04]  /*b940*/  LDL.LU.64 R12, [R1+0x20c0] ;  /* 0x0020c000010c7983 */ /* 0x002f280000300a00 */
[----:B------:R-:W-:Y:S04]  /*b950*/  STL.64 [R1+0x6f8], R132 ;  /* 0x0006f88401007387 */ /* 0x000fe80000100a00 */
[----:B---3--:R-:W-:Y:S04]  /*b960*/  STL [R1+0xef4], R138 ;  /* 0x000ef48a01007387 */ /* 0x008fe80000100800 */
[----:B--2---:R0:W-:Y:S02]  /*b970*/  STL [R1+0xef8], R139 ;  /* 0x000ef88b01007387 */ /* 0x0041e40000100800 */
[----:B0-----:R-:W-:-:S05]  /*b980*/  IMAD.WIDE R138, R58, 0x2, R56 ;  /* 0x000000023a8a7825 */ /* 0x001fca00078e0238 */
[----:B------:R0:W2:Y:S01]  /*b990*/  @!P6 LDG.E.U16 R17, desc[UR6][R138.64] ;  /* 0x000000068a11e981 */ /* 0x0000a2000c1e1500 */
[----:B------:R-:W-:Y:S01]  /*b9a0*/  PRMT R15, RZ, 0x7610, R15 ;  /* 0x00007610ff0f7816 */ /* 0x000fe2000000000f */
[C---:B------:R-:W-:Y:S01]  /*b9b0*/  IMAD.WIDE R136, R58.reuse, 0x2, R54 ;  /* 0x000000023a887825 */ /* 0x040fe200078e0236 */
[----:B------:R-:W-:Y:S01]  /*b9c0*/  PRMT R24, RZ, 0x7610, R24 ;  /* 0x00007610ff187816 */ /* 0x000fe20000000018 */
[----:B----4-:R-:W-:Y:S01]  /*b9d0*/  STL [R1+0xeec], R128 ;  /* 0x000eec8001007387 */ /* 0x010fe20000100800 */
[----:B------:R-:W-:Y:S01]  /*b9e0*/  PRMT R165, RZ, 0x7610, R165 ;  /* 0x00007610ffa57816 */ /* 0x000fe200000000a5 */
[C---:B------:R-:W-:Y:S02]  /*b9f0*/  IMAD.WIDE R132, R58.reuse, 0x2, R52 ;  /* 0x000000023a847825 */ /* 0x040fe400078e0234 */
[----:B------:R1:W-:Y:S04]  /*ba00*/  STL [R1+0xef0], R129 ;  /* 0x000ef08101007387 */ /* 0x0003e80000100800 */
[----:B------:R3:W4:Y:S04]  /*ba10*/  @!P6 LDG.E.U16 R15, desc[UR6][R136.64] ;  /* 0x00000006880fe981 */ /* 0x000728000c1e1500 */
[----:B------:R0:W4:Y:S01]  /*ba20*/  @!P6 LDG.E.U16 R24, desc[UR6][R132.64] ;  /* 0x000000068418e981 */ /* 0x000122000c1e1500 */
[----:B-1----:R-:W-:-:S04]  /*ba30*/  IMAD.WIDE R128, R58, 0x2, R50 ;  /* 0x000000023a807825 */ /* 0x002fc800078e0232 */
[----:B------:R-:W-:Y:S01]  /*ba40*/  VIADD R58, R163, 0xffffffc2 ;  /* 0xffffffc2a33a7836 */ /* 0x000fe20000000000 */
[----:B------:R1:W4:Y:S04]  /*ba50*/  @!P6 LDG.E.U16 R165, desc[UR6][R128.64] ;  /* 0x0000000680a5e981 */ /* 0x000328000c1e1500 */
[----:B------:R-:W-:Y:S01]  /*ba60*/  ISETP.GE.U32.AND P6, PT, R58, 0x7fffff43, PT ;  /* 0x7fffff433a00780c */ /* 0x000fe20003fc6070 */
[----:B------:R-:W-:Y:S01]  /*ba70*/  IMAD R58, R164, 0x36, RZ ;  /* 0x00000036a43a7824 */ /* 0x000fe200078e02ff */
[----:B------:R0:W-:Y:S01]  /*ba80*/  STL.64 [R1+0x6f0], R138 ;  /* 0x0006f08a01007387 */ /* 0x0001e20000100a00 */
[----:B------:R-:W-:-:S03]  /*ba90*/  PRMT R134, RZ, 0x7610, R134 ;  /* 0x00007610ff867816 */ /* 0x000fc60000000086 */
[----:B------:R3:W-:Y:S01]  /*baa0*/  STL.64 [R1+0x6e8], R136 ;  /* 0x0006e88801007387 */ /* 0x0007e20000100a00 */
[----:B------:R-:W-:-:S03]  /*bab0*/  PRMT R135, RZ, 0x7610, R135 ;  /* 0x00007610ff877816 */ /* 0x000fc60000000087 */
[----:B------:R1:W-:Y:S01]  /*bac0*/  STL.64 [R1+0x6e0], R132 ;  /* 0x0006e08401007387 */ /* 0x0003e20000100a00 */
[----:B------:R-:W-:Y:S02]  /*bad0*/  PRMT R126, RZ, 0x7610, R126 ;  /* 0x00007610ff7e7816 */ /* 0x000fe4000000007e */
[----:B------:R-:W-:Y:S01]  /*bae0*/  PRMT R127, RZ, 0x7610, R127 ;  /* 0x00007610ff7f7816 */ /* 0x000fe2000000007f */
[----:B0-----:R-:W-:-:S04]  /*baf0*/  IMAD.WIDE R138, R58, 0x2, R56 ;  /* 0x000000023a8a7825 */ /* 0x001fc800078e0238 */
[C---:B---3--:R-:W-:Y:S01]  /*bb00*/  IMAD.WIDE R136, R58.reuse, 0x2, R54 ;  /* 0x000000023a887825 */ /* 0x048fe200078e0236 */
[----:B------:R-:W3:Y:S03]  /*bb10*/  @!P0 LDG.E.U16 R135, desc[UR6][R138.64] ;  /* 0x000000068a878981 */ /* 0x000ee6000c1e1500 */
[C---:B-1----:R-:W-:Y:S01]  /*bb20*/  IMAD.WIDE R132, R58.reuse, 0x2, R52 ;  /* 0x000000023a847825 */ /* 0x042fe200078e0234 */
[----:B------:R-:W3:Y:S04]  /*bb30*/  @!P0 LDG.E.U16 R134, desc[UR6][R136.64] ;  /* 0x0000000688868981 */ /* 0x000ee8000c1e1500 */
[----:B------:R0:W3:Y:S04]  /*bb40*/  @!P0 LDG.E.U16 R127, desc[UR6][R132.64] ;  /* 0x00000006847f8981 */ /* 0x0000e8000c1e1500 */
[----:B--2---:R-:W-:Y:S04]  /*bb50*/  STL [R1+0x2028], R17 ;  /* 0x0020281101007387 */ /* 0x004fe80000100800 */
[----:B------:R1:W-:Y:S02]  /*bb60*/  STL.64 [R1+0x6d8], R128 ;  /* 0x0006d88001007387 */ /* 0x0003e40000100a00 */
[----:B-1----:R-:W-:-:S05]  /*bb70*/  IMAD.WIDE R128, R58, 0x2, R50 ;  /* 0x000000023a807825 */ /* 0x002fca00078e0232 */
[----:B------:R1:W2:Y:S01]  /*bb80*/  @!P0 LDG.E.U16 R126, desc[UR6][R128.64] ;  /* 0x00000006807e8981 */ /* 0x0002a2000c1e1500 */
[----:B------:R-:W-:-:S03]  /*bb90*/  VIADD R58, R163, 0xffffffc1 ;  /* 0xffffffc1a33a7836 */ /* 0x000fc60000000000 */
[----:B----4-:R-:W-:Y:S04]  /*bba0*/  STL [R1+0x202c], R15 ;  /* 0x00202c0f01007387 */ /* 0x010fe80000100800 */
[----:B------:R-:W-:Y:S01]  /*bbb0*/  STL [R1+0x2030], R24 ;  /* 0x0020301801007387 */ /* 0x000fe20000100800 */
[----:B------:R-:W-:-:S03]  /*bbc0*/  ISETP.GE.U32.AND P0, PT, R58, 0x7fffff42, PT ;  /* 0x7fffff423a00780c */ /* 0x000fc60003f06070 */
[----:B------:R-:W-:Y:S01]  /*bbd0*/  STL [R1+0x2034], R165 ;  /* 0x002034a501007387 */ /* 0x000fe20000100800 */
[----:B------:R-:W-:-:S03]  /*bbe0*/  IMAD R58, R164, 0x37, RZ ;  /* 0x00000037a43a7824 */ /* 0x000fc600078e02ff */
[----:B------:R-:W-:Y:S04]  /*bbf0*/  STL.64 [R1+0x6d0], R138 ;  /* 0x0006d08a01007387 */ /* 0x000fe80000100a00 */
[----:B------:R-:W-:Y:S01]  /*bc00*/  STL.64 [R1+0x6c8], R136 ;  /* 0x0006c88801007387 */ /* 0x000fe20000100a00 */
[----:B------:R-:W-:-:S03]  /*bc10*/  PRMT R130, RZ, 0x7610, R130 ;  /* 0x00007610ff827816 */ /* 0x000fc60000000082 */
[----:B------:R0:W-:Y:S01]  /*bc20*/  STL.64 [R1+0x6c0], R132 ;  /* 0x0006c08401007387 */ /* 0x0001e20000100a00 */
[----:B------:R-:W-:-:S03]  /*bc30*/  PRMT R131, RZ, 0x7610, R131 ;  /* 0x00007610ff837816 */ /* 0x000fc60000000083 */
[----:B------:R1:W-:Y:S01]  /*bc40*/  STL.64 [R1+0x6b8], R128 ;  /* 0x0006b88001007387 */ /* 0x0003e20000100a00 */
[----:B------:R-:W-:-:S03]  /*bc50*/  PRMT R122, RZ, 0x7610, R122 ;  /* 0x00007610ff7a7816 */ /* 0x000fc6000000007a */
[----:B---3--:R-:W-:Y:S01]  /*bc60*/  STL [R1+0x113c], R134 ;  /* 0x00113c8601007387 */ /* 0x008fe20000100800 */
[----:B------:R-:W-:-:S03]  /*bc70*/  PRMT R123, RZ, 0x7610, R123 ;  /* 0x00007610ff7b7816 */ /* 0x000fc6000000007b */
[----:B------:R3:W-:Y:S01]  /*bc80*/  STL [R1+0x1140], R135 ;  /* 0x0011408701007387 */ /* 0x0007e20000100800 */
[----:B0-----:R-:W-:-:S04]  /*bc90*/  IMAD.WIDE R132, R58, 0x2, R54 ;  /* 0x000000023a847825 */ /* 0x001fc800078e0236 */
[C---:B-1----:R-:W-:Y:S01]  /*bca0*/  IMAD.WIDE R128, R58.reuse, 0x2, R52 ;  /* 0x000000023a807825 */ /* 0x042fe200078e0234 */
[----:B------:R-:W4:Y:S03]  /*bcb0*/  @!P2 LDG.E.U16 R130, desc[UR6][R132.64] ;  /* 0x000000068482a981 */ /* 0x000f26000c1e1500 */
[C---:B---3--:R-:W-:Y:S01]  /*bcc0*/  IMAD.WIDE R134, R58.reuse, 0x2, R56 ;  /* 0x000000023a867825 */ /* 0x048fe200078e0238 */
[----:B------:R0:W3:Y:S04]  /*bcd0*/  @!P2 LDG.E.U16 R123, desc[UR6][R128.64] ;  /* 0x00000006807ba981 */ /* 0x0000e8000c1e1500 */
[----:B------:R-:W3:Y:S04]  /*bce0*/  @!P2 LDG.E.U16 R131, desc[UR6][R134.64] ;  /* 0x000000068683a981 */ /* 0x000ee8000c1e1500 */
[----:B--2---:R-:W-:Y:S04]  /*bcf0*/  STL [R1+0x1134], R126 ;  /* 0x0011347e01007387 */ /* 0x004fe80000100800 */
[----:B------:R1:W-:Y:S02]  /*bd00*/  STL [R1+0x1138], R127 ;  /* 0x0011387f01007387 */ /* 0x0003e40000100800 */
        /* <DEDUP_REMOVED lines=9> */
[----:B------:R-:W-:Y:S02]  /*bda0*/  PRMT R118, RZ, 0x7610, R118 ;  /* 0x00007610ff767816 */ /* 0x000fe40000000076 */
[----:B------:R-:W-:Y:S01]  /*bdb0*/  PRMT R119, RZ, 0x7610, R119 ;  /* 0x00007610ff777816 */ /* 0x000fe20000000077 */
[----:B----4-:R-:W-:Y:S01]  /*bdc0*/  STL [R1+0x11d8], R130 ;  /* 0x0011d88201007387 */ /* 0x010fe20000100800 */
[----:B------:R-:W-:Y:S01]  /*bdd0*/  PRMT R153, RZ, 0x7610, R153 ;  /* 0x00007610ff997816 */ /* 0x000fe20000000099 */
[C---:B0-----:R-:W-:Y:S01]  /*bde0*/  IMAD.WIDE R128, R58.reuse, 0x2, R54 ;  /* 0x000000023a807825 */ /* 0x041fe200078e0236 */
[----:B------:R-:W-:Y:S01]  /*bdf0*/  PRMT R154, RZ, 0x7610, R154 ;  /* 0x00007610ff9a7816 */ /* 0x000fe2000000009a */
[----:B---3--:R0:W-:Y:S02]  /*be00*/  STL [R1+0x11dc], R131 ;  /* 0x0011dc8301007387 */ /* 0x0081e40000100800 */
[----:B-1----:R-:W-:-:S03]  /*be10*/  IMAD.WIDE R126, R58, 0x2, R52 ;  /* 0x000000023a7e7825 */ /* 0x002fc600078e0234 */
[----:B------:R1:W3:Y:S04]  /*be20*/  @!P4 LDG.E.U16 R154, desc[UR6][R128.64] ;  /* 0x00000006809ac981 */ /* 0x0002e8000c1e1500 */
[----:B------:R4:W3:Y:S01]  /*be30*/  @!P4 LDG.E.U16 R119, desc[UR6][R126.64] ;  /* 0x000000067e77c981 */ /* 0x0008e2000c1e1500 */
[----:B0-----:R-:W-:-:S05]  /*be40*/  IMAD.WIDE R130, R58, 0x2, R56 ;  /* 0x000000023a827825 */ /* 0x001fca00078e0238 */
[----:B------:R-:W3:Y:S01]  /*be50*/  @!P4 LDG.E.U16 R153, desc[UR6][R130.64] ;  /* 0x000000068299c981 */ /* 0x000ee2000c1e1500 */
[----:B------:R-:W-:Y:S02]  /*be60*/  PRMT R124, RZ, 0x7610, R124 ;  /* 0x00007610ff7c7816 */ /* 0x000fe4000000007c */
[----:B------:R-:W-:Y:S01]  /*be70*/  PRMT R125, RZ, 0x7610, R125 ;  /* 0x00007610ff7d7816 */ /* 0x000fe2000000007d */
[----:B--2---:R-:W-:Y:S04]  /*be80*/  STL [R1+0x11d0], R122 ;  /* 0x0011d07a01007387 */ /* 0x004fe80000100800 */
[----:B------:R0:W-:Y:S02]  /*be90*/  STL [R1+0x11d4], R123 ;  /* 0x0011d47b01007387 */ /* 0x0001e40000100800 */
[----:B0-----:R-:W-:-:S04]  /*bea0*/  IMAD.WIDE R122, R58, 0x2, R50 ;  /* 0x000000023a7a7825 */ /* 0x001fc800078e0232 */
[----:B------:R-:W-:Y:S01]  /*beb0*/  VIADD R58, R163, 0xffffffbc ;  /* 0xffffffbca33a7836 */ /* 0x000fe20000000000 */
[----:B------:R0:W2:Y:S04]  /*bec0*/  @!P4 LDG.E.U16 R118, desc[UR6][R122.64] ;  /* 0x000000067a76c981 */ /* 0x0000a8000c1e1500 */
[----:B------:R-:W-:Y:S01]  /*bed0*/  ISETP.GE.U32.AND P4, PT, R58, 0x7fffff3d, PT ;  /* 0x7fffff3d3a00780c */ /* 0x000fe20003f86070 */
[----:B------:R-:W-:Y:S01]  /*bee0*/  IMAD R58, R164, 0x3c, RZ ;  /* 0x0000003ca43a7824 */ /* 0x000fe200078e02ff */
[----:B------:R-:W-:Y:S04]  /*bef0*/  STL.64 [R1+0x630], R130 ;  /* 0x0006308201007387 */ /* 0x000fe80000100a00 */
[----:B------:R1:W-:Y:S04]  /*bf00*/  STL.64 [R1+0x628], R128 ;  /* 0x0006288001007387 */ /* 0x0003e80000100a00 */
[----:B------:R4:W-:Y:S01]  /*bf10*/  STL.64 [R1+0x620], R126 ;  /* 0x0006207e01007387 */ /* 0x0009e20000100a00 */
[----:B-1----:R-:W-:-:S04]  /*bf20*/  IMAD.WIDE R128, R58, 0x2, R56 ;  /* 0x000000023a807825 */ /* 0x002fc800078e0238 */
[----:B----4-:R-:W-:Y:S01]  /*bf30*/  IMAD.WIDE R126, R58, 0x2, R54 ;  /* 0x000000023a7e7825 */ /* 0x010fe200078e0236 */
[----:B------:R-:W4:Y:S04]  /*bf40*/  @!P5 LDG.E.U16 R125, desc[UR6][R128.64] ;  /* 0x00000006807dd981 */ /* 0x000f28000c1e1500 */
[----:B------:R-:W4:Y:S01]  /*bf50*/  @!P5 LDG.E.U16 R124, desc[UR6][R126.64] ;  /* 0x000000067e7cd981 */ /* 0x000f22000c1e1500 */
[----:B------:R-:W-:-:S03]  /*bf60*/  PRMT R114, RZ, 0x7610, R114 ;  /* 0x00007610ff727816 */ /* 0x000fc60000000072 */
[----:B------:R0:W-:Y:S01]  /*bf70*/  STL.64 [R1+0x618], R122 ;  /* 0x0006187a01007387 */ /* 0x0001e20000100a00 */
[----:B------:R-:W-:Y:S01]  /*bf80*/  PRMT R115, RZ, 0x7610, R115 ;  /* 0x00007610ff737816 */ /* 0x000fe20000000073 */
[----:B0-----:R-:W-:-:S05]  /*bf90*/  IMAD.WIDE R122, R58, 0x2, R52 ;  /* 0x000000023a7a7825 */ /* 0x001fca00078e0234 */
[----:B------:R0:W4:Y:S01]  /*bfa0*/  @!P5 LDG.E.U16 R115, desc[UR6][R122.64] ;  /* 0x000000067a73d981 */ /* 0x000122000c1e1500 */
[----:B------:R-:W-:-:S03]  /*bfb0*/  PRMT R28, RZ, 0x7610, R28 ;  /* 0x00007610ff1c7816 */ /* 0x000fc6000000001c */
[----:B--2---:R-:W-:Y:S04]  /*bfc0*/  STL [R1+0xe08], R118 ;  /* 0x000e087601007387 */ /* 0x004fe80000100800 */
[----:B---3--:R1:W-:Y:S02]  /*bfd0*/  STL [R1+0xe0c], R119 ;  /* 0x000e0c7701007387 */ /* 0x0083e40000100800 */
[----:B-1----:R-:W-:-:S04]  /*bfe0*/  IMAD.WIDE R118, R58, 0x2, R50 ;  /* 0x000000023a767825 */ /* 0x002fc800078e0232 */
[----:B------:R-:W-:Y:S01]  /*bff0*/  VIADD R58, R163, 0xffffffbb ;  /* 0xffffffbba33a7836 */ /* 0x000fe20000000000 */
[----:B------:R1:W2:Y:S04]  /*c000*/  @!P5 LDG.E.U16 R114, desc[UR6][R118.64] ;  /* 0x000000067672d981 */ /* 0x0002a8000c1e1500 */
[----:B------:R-:W-:Y:S01]  /*c010*/  STL.64 [R1+0x610], R128 ;  /* 0x0006108001007387 */ /* 0x000fe20000100a00 */
[----:B------:R-:W-:Y:S01]  /*c020*/  ISETP.GE.U32.AND P5, PT, R58, 0x7fffff3c, PT ;  /* 0x7fffff3c3a00780c */ /* 0x000fe20003fa6070 */
[----:B------:R-:W-:Y:S02]  /*c030*/  IMAD R58, R164, 0x3d, RZ ;  /* 0x0000003da43a7824 */ /* 0x000fe400078e02ff */
[----:B------:R-:W-:Y:S04]  /*c040*/  STL.64 [R1+0x608], R126 ;  /* 0x0006087e01007387 */ /* 0x000fe80000100a00 */
[----:B------:R-:W-:Y:S04]  /*c050*/  STL.64 [R1+0x600], R122 ;  /* 0x0006007a01007387 */ /* 0x000fe80000100a00 */
[----:B------:R-:W-:Y:S04]  /*c060*/  STL.64 [R1+0x5f8], R118 ;  /* 0x0005f87601007387 */ /* 0x000fe80000100a00 */
[----:B----4-:R-:W-:Y:S04]  /*c070*/  STL [R1+0xee4], R124 ;  /* 0x000ee47c01007387 */ /* 0x010fe80000100800 */
[----:B------:R3:W-:Y:S02]  /*c080*/  STL [R1+0xee8], R125 ;  /* 0x000ee87d01007387 */ /* 0x0007e40000100800 */
[----:B---3--:R-:W-:-:S05]  /*c090*/  IMAD.WIDE R124, R58, 0x2, R56 ;  /* 0x000000023a7c7825 */ /* 0x008fca00078e0238 */
[----:B------:R3:W4:Y:S01]  /*c0a0*/  @!P6 LDG.E.U16 R28, desc[UR6][R124.64] ;  /* 0x000000067c1ce981 */ /* 0x000722000c1e1500 */
[----:B------:R-:W-:Y:S01]  /*c0b0*/  PRMT R32, RZ, 0x7610, R32 ;  /* 0x00007610ff207816 */ /* 0x000fe20000000020 */
[C---:B0-----:R-:W-:Y:S01]  /*c0c0*/  IMAD.WIDE R122, R58.reuse, 0x2, R54 ;  /* 0x000000023a7a7825 */ /* 0x041fe200078e0236 */
[----:B------:R-:W-:Y:S02]  /*c0d0*/  PRMT R36, RZ, 0x7610, R36 ;  /* 0x00007610ff247816 */ /* 0x000fe40000000024 */
[----:B------:R-:W-:Y:S01]  /*c0e0*/  PRMT R44, RZ, 0x7610, R44 ;  /* 0x00007610ff2c7816 */ /* 0x000fe2000000002c */
[----:B-1----:R-:W-:Y:S01]  /*c0f0*/  IMAD.WIDE R118, R58, 0x2, R52 ;  /* 0x000000023a767825 */ /* 0x002fe200078e0234 */
[----:B------:R0:W4:Y:S04]  /*c100*/  @!P6 LDG.E.U16 R32, desc[UR6][R122.64] ;  /* 0x000000067a20e981 */ /* 0x000128000c1e1500 */
[----:B------:R1:W4:Y:S01]  /*c110*/  @!P6 LDG.E.U16 R36, desc[UR6][R118.64] ;  /* 0x000000067624e981 */ /* 0x000322000c1e1500 */
[----:B------:R-:W-:-:S02]  /*c120*/  PRMT R120, RZ, 0x7610, R120 ;  /* 0x00007610ff787816 */ /* 0x000fc40000000078 */
[----:B------:R-:W-:Y:S02]  /*c130*/  PRMT R121, RZ, 0x7610, R121 ;  /* 0x00007610ff797816 */ /* 0x000fe40000000079 */
[----:B------:R-:W-:Y:S02]  /*c140*/  PRMT R110, RZ, 0x7610, R110 ;  /* 0x00007610ff6e7816 */ /* 0x000fe4000000006e */
[----:B------:R-:W-:Y:S01]  /*c150*/  PRMT R111, RZ, 0x7610, R111 ;  /* 0x00007610ff6f7816 */ /* 0x000fe2000000006f */
[----:B--2---:R-:W-:Y:S04]  /*c160*/  STL [R1+0xedc], R114 ;  /* 0x000edc7201007387 */ /* 0x004fe80000100800 */
[----:B------:R2:W-:Y:S02]  /*c170*/  STL [R1+0xee0], R115 ;  /* 0x000ee07301007387 */ /* 0x0005e40000100800 */
[----:B--2---:R-:W-:-:S04]  /*c180*/  IMAD.WIDE R114, R58, 0x2, R50 ;  /* 0x000000023a727825 */ /* 0x004fc800078e0232 */
[----:B------:R-:W-:Y:S01]  /*c190*/  VIADD R58, R163, 0xffffffba ;  /* 0xffffffbaa33a7836 */ /* 0x000fe20000000000 */
[----:B------:R2:W2:Y:S04]  /*c1a0*/  @!P6 LDG.E.U16 R44, desc[UR6][R114.64] ;  /* 0x00000006722ce981 */ /* 0x0004a8000c1e1500 */
[----:B------:R-:W-:Y:S01]  /*c1b0*/  ISETP.GE.U32.AND P6, PT, R58, 0x7fffff3b, PT ;  /* 0x7fffff3b3a00780c */ /* 0x000fe20003fc6070 */
[----:B------:R-:W-:Y:S01]  /*c1c0*/  IMAD R58, R164, 0x3e, RZ ;  /* 0x0000003ea43a7824 */ /* 0x000fe200078e02ff */
[----:B------:R3:W-:Y:S04]  /*c1d0*/  STL.64 [R1+0x5f0], R124 ;  /* 0x0005f07c01007387 */ /* 0x0007e80000100a00 */
[----:B------:R0:W-:Y:S04]  /*c1e0*/  STL.64 [R1+0x5e8], R122 ;  /* 0x0005e87a01007387 */ /* 0x0001e80000100a00 */
[----:B------:R1:W-:Y:S01]  /*c1f0*/  STL.64 [R1+0x5e0], R118 ;  /* 0x0005e07601007387 */ /* 0x0003e20000100a00 */
[----:B---3--:R-:W-:-:S03]  /*c200*/  IMAD.WIDE R124, R58, 0x2, R56 ;  /* 0x000000023a7c7825 */ /* 0x008fc600078e0238 */
[----:B----4-:R-:W-:Y:S01]  /*c210*/  STL [R1+0x2038], R28 ;  /* 0x0020381c01007387 */ /* 0x010fe20000100800 */
[----:B0-----:R-:W-:-:S03]  /*c220*/  IMAD.WIDE R122, R58, 0x2, R54 ;  /* 0x000000023a7a7825 */ /* 0x001fc600078e0236 */
[----:B------:R2:W-:Y:S01]  /*c230*/  STL.64 [R1+0x5d8], R114 ;  /* 0x0005d87201007387 */ /* 0x0005e20000100a00 */
[----:B-1----:R-:W-:-:S03]  /*c240*/  IMAD.WIDE R118, R58, 0x2, R52 ;  /* 0x000000023a767825 */ /* 0x002fc600078e0234 */
[----:B------:R-:W3:Y:S04]  /*c250*/  @!P0 LDG.E.U16 R120, desc[UR6][R122.64] ;  /* 0x000000067a788981 */ /* 0x000ee8000c1e1500 */
[----:B------:R-:W4:Y:S01]  /*c260*/  @!P0 LDG.E.U16 R121, desc[UR6][R124.64] ;  /* 0x000000067c798981 */ /* 0x000f22000c1e1500 */
[----:B--2---:R-:W-:-:S03]  /*c270*/  IMAD.WIDE R114, R58, 0x2, R50 ;  /* 0x000000023a727825 */ /* 0x004fc600078e0232 */
[----:B------:R0:W2:Y:S04]  /*c280*/  @!P0 LDG.E.U16 R111, desc[UR6][R118.64] ;  /* 0x00000006766f8981 */ /* 0x0000a8000c1e1500 */
[----:B------:R1:W2:Y:S01]  /*c290*/  @!P0 LDG.E.U16 R110, desc[UR6][R114.64] ;  /* 0x00000006726e8981 */ /* 0x0002a2000c1e1500 */
[----:B------:R-:W-:-:S03]  /*c2a0*/  VIADD R58, R163, 0xffffffb9 ;  /* 0xffffffb9a33a7836 */ /* 0x000fc60000000000 */
[----:B------:R-:W-:Y:S02]  /*c2b0*/  STL [R1+0x203c], R32 ;  /* 0x00203c2001007387 */ /* 0x000fe40000100800 */
[----:B------:R-:W-:Y:S02]  /*c2c0*/  ISETP.GE.U32.AND P0, PT, R58, 0x7fffff3a, PT ;  /* 0x7fffff3a3a00780c */ /* 0x000fe40003f06070 */
[----:B------:R-:W-:Y:S01]  /*c2d0*/  STL [R1+0x2040], R36 ;  /* 0x0020402401007387 */ /* 0x000fe20000100800 */
[----:B------:R-:W-:Y:S01]  /*c2e0*/  IMAD R58, R164, 0x3f, RZ ;  /* 0x0000003fa43a7824 */ /* 0x000fe200078e02ff */
[----:B------:R-:W-:Y:S02]  /*c2f0*/  PRMT R116, RZ, 0x7610, R116 ;  /* 0x00007610ff747816 */ /* 0x000fe40000000074 */
[----:B------:R-:W-:Y:S02]  /*c300*/  PRMT R117, RZ, 0x7610, R117 ;  /* 0x00007610ff757816 */ /* 0x000fe40000000075 */
[----:B------:R-:W-:-:S02]  /*c310*/  PRMT R106, RZ, 0x7610, R106 ;  /* 0x00007610ff6a7816 */ /* 0x000fc4000000006a */
[----:B------:R-:W-:Y:S01]  /*c320*/  PRMT R107, RZ, 0x7610, R107 ;  /* 0x00007610ff6b7816 */ /* 0x000fe2000000006b */
[----:B------:R-:W-:Y:S04]  /*c330*/  STL [R1+0x2044], R44 ;  /* 0x0020442c01007387 */ /* 0x000fe80000100800 */
[----:B------:R-:W-:Y:S04]  /*c340*/  STL.64 [R1+0x5d0], R124 ;  /* 0x0005d07c01007387 */ /* 0x000fe80000100a00 */
[----:B------:R-:W-:Y:S04]  /*c350*/  STL.64 [R1+0x5c8], R122 ;  /* 0x0005c87a01007387 */ /* 0x000fe80000100a00 */
[----:B------:R0:W-:Y:S04]  /*c360*/  STL.64 [R1+0x5c0], R118 ;  /* 0x0005c07601007387 */ /* 0x0001e80000100a00 */
[----:B------:R1:W-:Y:S01]  /*c370*/  STL.64 [R1+0x5b8], R114 ;  /* 0x0005b87201007387 */ /* 0x0003e20000100a00 */
[----:B0-----:R-:W-:-:S03]  /*c380*/  IMAD.WIDE R118, R58, 0x2, R54 ;  /* 0x000000023a767825 */ /* 0x001fc600078e0236 */
[----:B---3--:R-:W-:Y:S04]  /*c390*/  STL [R1+0x112c], R120 ;  /* 0x00112c7801007387 */ /* 0x008fe80000100800 */
[----:B----4-:R0:W-:Y:S01]  /*c3a0*/  STL [R1+0x1130], R121 ;  /* 0x0011307901007387 */ /* 0x0101e20000100800 */
[----:B-1----:R-:W-:-:S03]  /*c3b0*/  IMAD.WIDE R114, R58, 0x2, R52 ;  /* 0x000000023a727825 */ /* 0x002fc600078e0234 */
[----:B------:R-:W3:Y:S04]  /*c3c0*/  @!P2 LDG.E.U16 R116, desc[UR6][R118.64] ;  /* 0x000000067674a981 */ /* 0x000ee8000c1e1500 */
[----:B------:R1:W4:Y:S01]  /*c3d0*/  @!P2 LDG.E.U16 R107, desc[UR6][R114.64] ;  /* 0x00000006726ba981 */ /* 0x000322000c1e1500 */
[----:B0-----:R-:W-:-:S03]  /*c3e0*/  IMAD.WIDE R120, R58, 0x2, R56 ;  /* 0x000000023a787825 */ /* 0x001fc600078e0238 */
[----:B--2---:R-:W-:Y:S04]  /*c3f0*/  STL [R1+0x1124], R110 ;  /* 0x0011246e01007387 */ /* 0x004fe80000100800 */
[----:B------:R0:W-:Y:S04]  /*c400*/  STL [R1+0x1128], R111 ;  /* 0x0011286f01007387 */ /* 0x0001e80000100800 */
[----:B------:R-:W2:Y:S01]  /*c410*/  @!P2 LDG.E.U16 R117, desc[UR6][R120.64] ;  /* 0x000000067875a981 */ /* 0x000ea2000c1e1500 */
[----:B0-----:R-:W-:-:S05]  /*c420*/  IMAD.WIDE R110, R58, 0x2, R50 ;  /* 0x000000023a6e7825 */ /* 0x001fca00078e0232 */
[----:B------:R0:W4:Y:S01]  /*c430*/  @!P2 LDG.E.U16 R106, desc[UR6][R110.64] ;  /* 0x000000066e6aa981 */ /* 0x000122000c1e1500 */
        /* <DEDUP_REMOVED lines=15> */
[----:B---3--:R-:W-:Y:S04]  /*c530*/  STL [R1+0x11c8], R116 ;  /* 0x0011c87401007387 */ /* 0x008fe80000100800 */
[----:B--2---:R1:W-:Y:S02]  /*c540*/  STL [R1+0x11cc], R117 ;  /* 0x0011cc7501007387 */ /* 0x0043e40000100800 */
[----:B-1----:R-:W-:-:S02]  /*c550*/  IMAD.WIDE R116, R58, 0x2, R56 ;  /* 0x000000023a747825 */ /* 0x002fc400078e0238 */
[----:B----4-:R-:W-:Y:S04]  /*c560*/  STL [R1+0x11c0], R106 ;  /* 0x0011c06a01007387 */ /* 0x010fe80000100800 */
        /* <DEDUP_REMOVED lines=16> */
[----:B------:R-:W-:Y:S01]  /*c670*/  PRMT R99, RZ, 0x7610, R99 ;  /* 0x00007610ff637816 */ /* 0x000fe20000000063 */
[C---:B-1----:R-:W-:Y:S01]  /*c680*/  IMAD.WIDE R106, R58.reuse, 0x2, R52 ;  /* 0x000000023a6a7825 */ /* 0x042fe200078e0234 */
[----:B------:R-:W4:Y:S04]  /*c690*/  @!P5 LDG.E.U16 R108, desc[UR6][R110.64] ;  /* 0x000000066e6cd981 */ /* 0x000f28000c1e1500 */
[----:B------:R0:W4:Y:S04]  /*c6a0*/  @!P5 LDG.E.U16 R99, desc[UR6][R106.64] ;  /* 0x000000066a63d981 */ /* 0x000128000c1e1500 */
[----:B--2---:R1:W-:Y:S02]  /*c6b0*/  STL [R1+0xe04], R113 ;  /* 0x000e047101007387 */ /* 0x0043e40000100800 */
[----:B-1----:R-:W-:-:S02]  /*c6c0*/  IMAD.WIDE R112, R58, 0x2, R56 ;  /* 0x000000023a707825 */ /* 0x002fc400078e0238 */
        /* <DEDUP_REMOVED lines=12> */
[----:B------:R1:W-:Y:S04]  /*c790*/  STL.64 [R1+0x4f8], R102 ;  /* 0x0004f86601007387 */ /* 0x0003e80000100a00 */
[----:B----4-:R-:W-:Y:S01]  /*c7a0*/  STL [R1+0xed4], R108 ;  /* 0x000ed46c01007387 */ /* 0x010fe20000100800 */
[----:B------:R-:W-:Y:S02]  /*c7b0*/  PRMT R48, RZ, 0x7610, R48 ;  /* 0x00007610ff307816 */ /* 0x000fe40000000030 */
[----:B------:R-:W-:Y:S01]  /*c7c0*/  PRMT R42, RZ, 0x7610, R42 ;  /* 0x00007610ff2a7816 */ /* 0x000fe2000000002a */
[----:B0-----:R-:W-:Y:S01]  /*c7d0*/  IMAD.WIDE R106, R58, 0x2, R54 ;  /* 0x000000023a6a7825 */ /* 0x001fe200078e0236 */
[----:B------:R-:W-:-:S03]  /*c7e0*/  PRMT R38, RZ, 0x7610, R38 ;  /* 0x00007610ff267816 */ /* 0x000fc60000000026 */
[C---:B-1----:R-:W-:Y:S01]  /*c7f0*/  IMAD.WIDE R102, R58.reuse, 0x2, R52 ;  /* 0x000000023a667825 */ /* 0x042fe200078e0234 */
[----:B------:R-:W4:Y:S04]  /*c800*/  @!P6 LDG.E.U16 R48, desc[UR6][R106.64] ;  /* 0x000000066a30e981 */ /* 0x000f28000c1e1500 */
[----:B------:R-:W4:Y:S01]  /*c810*/  @!P6 LDG.E.U16 R42, desc[UR6][R102.64] ;  /* 0x00000006662ae981 */ /* 0x000f22000c1e1500 */
[----:B------:R-:W-:Y:S02]  /*c820*/  PRMT R104, RZ, 0x7610, R104 ;  /* 0x00007610ff687816 */ /* 0x000fe40000000068 */
[----:B------:R-:W-:Y:S01]  /*c830*/  PRMT R105, RZ, 0x7610, R105 ;  /* 0x00007610ff697816 */ /* 0x000fe20000000069 */
[----:B--2---:R0:W-:Y:S02]  /*c840*/  STL [R1+0xed8], R109 ;  /* 0x000ed86d01007387 */ /* 0x0041e40000100800 */
[----:B0-----:R-:W-:-:S02]  /*c850*/  IMAD.WIDE R108, R58, 0x2, R56 ;  /* 0x000000023a6c7825 */ /* 0x001fc400078e0238 */
[----:B---3--:R-:W-:Y:S04]  /*c860*/  STL [R1+0xecc], R98 ;  /* 0x000ecc6201007387 */ /* 0x008fe80000100800 */
[----:B------:R0:W-:Y:S04]  /*c870*/  STL [R1+0xed0], R99 ;  /* 0x000ed06301007387 */ /* 0x0001e80000100800 */
[----:B------:R1:W2:Y:S01]  /*c880*/  @!P6 LDG.E.U16 R46, desc[UR6][R108.64] ;  /* 0x000000066c2ee981 */ /* 0x0002a2000c1e1500 */
[----:B0-----:R-:W-:-:S04]  /*c890*/  IMAD.WIDE R98, R58, 0x2, R50 ;  /* 0x000000023a627825 */ /* 0x001fc800078e0232 */
[----:B------:R-:W-:Y:S01]  /*c8a0*/  VIADD R58, R163, 0xffffffb2 ;  /* 0xffffffb2a33a7836 */ /* 0x000fe20000000000 */
[----:B------:R0:W3:Y:S04]  /*c8b0*/  @!P6 LDG.E.U16 R38, desc[UR6][R98.64] ;  /* 0x000000066226e981 */ /* 0x0000e8000c1e1500 */
[----:B------:R-:W-:Y:S01]  /*c8c0*/  ISETP.GE.U32.AND P6, PT, R58, 0x7fffff33, PT ;  /* 0x7fffff333a00780c */ /* 0x000fe20003fc6070 */
[----:B------:R-:W-:Y:S01]  /*c8d0*/  IMAD R58, R164, 0x46, RZ ;  /* 0x00000046a43a7824 */ /* 0x000fe200078e02ff */
[----:B------:R1:W-:Y:S04]  /*c8e0*/  STL.64 [R1+0x4f0], R108 ;  /* 0x0004f06c01007387 */ /* 0x0003e80000100a00 */
[----:B------:R0:W-:Y:S01]  /*c8f0*/  STL.64 [R1+0x4e8], R106 ;  /* 0x0004e86a01007387 */ /* 0x0001e20000100a00 */
[----:B-1----:R-:W-:-:S04]  /*c900*/  IMAD.WIDE R108, R58, 0x2, R56 ;  /* 0x000000023a6c7825 */ /* 0x002fc800078e0238 */
[----:B0-----:R-:W-:Y:S01]  /*c910*/  IMAD.WIDE R106, R58, 0x2, R54 ;  /* 0x000000023a6a7825 */ /* 0x001fe200078e0236 */
[----:B------:R-:W3:Y:S04]  /*c920*/  @!P0 LDG.E.U16 R105, desc[UR6][R108.64] ;  /* 0x000000066c698981 */ /* 0x000ee8000c1e1500 */
[----:B------:R-:W3:Y:S01]  /*c930*/  @!P0 LDG.E.U16 R104, desc[UR6][R106.64] ;  /* 0x000000066a688981 */ /* 0x000ee2000c1e1500 */
[----:B------:R-:W-:-:S03]  /*c940*/  PRMT R94, RZ, 0x7610, R94 ;  /* 0x00007610ff5e7816 */ /* 0x000fc6000000005e */
[----:B------:R0:W-:Y:S01]  /*c950*/  STL.64 [R1+0x4e0], R102 ;  /* 0x0004e06601007387 */ /* 0x0001e20000100a00 */
[----:B------:R-:W-:Y:S01]  /*c960*/  PRMT R95, RZ, 0x7610, R95 ;  /* 0x00007610ff5f7816 */ /* 0x000fe2000000005f */
[----:B0-----:R-:W-:-:S05]  /*c970*/  IMAD.WIDE R102, R58, 0x2, R52 ;  /* 0x000000023a667825 */ /* 0x001fca00078e0234 */
[----:B------:R0:W3:Y:S01]  /*c980*/  @!P0 LDG.E.U16 R95, desc[UR6][R102.64] ;  /* 0x00000006665f8981 */ /* 0x0000e2000c1e1500 */
[----:B------:R-:W-:Y:S02]  /*c990*/  PRMT R100, RZ, 0x7610, R100 ;  /* 0x00007610ff647816 */ /* 0x000fe40000000064 */
[----:B------:R-:W-:Y:S01]  /*c9a0*/  PRMT R101, RZ, 0x7610, R101 ;  /* 0x00007610ff657816 */ /* 0x000fe20000000065 */
[----:B--2---:R-:W-:Y:S04]  /*c9b0*/  STL [R1+0x2048], R46 ;  /* 0x0020482e01007387 */ /* 0x004fe80000100800 */
[----:B------:R1:W-:Y:S04]  /*c9c0*/  STL.64 [R1+0x4d8], R98 ;  /* 0x0004d86201007387 */ /* 0x0003e80000100a00 */
[----:B----4-:R-:W-:Y:S01]  /*c9d0*/  STL [R1+0x204c], R48 ;  /* 0x00204c3001007387 */ /* 0x010fe20000100800 */
[----:B-1----:R-:W-:-:S03]  /*c9e0*/  IMAD.WIDE R98, R58, 0x2, R50 ;  /* 0x000000023a627825 */ /* 0x002fc600078e0232 */
[----:B------:R-:W-:Y:S01]  /*c9f0*/  STL [R1+0x2050], R42 ;  /* 0x0020502a01007387 */ /* 0x000fe20000100800 */
[----:B------:R-:W-:-:S03]  /*ca00*/  VIADD R58, R163, 0xffffffb1 ;  /* 0xffffffb1a33a7836 */ /* 0x000fc60000000000 */
[----:B------:R1:W2:Y:S04]  /*ca10*/  @!P0 LDG.E.U16 R94, desc[UR6][R98.64] ;  /* 0x00000006625e8981 */ /* 0x0002a8000c1e1500 */
[----:B---3--:R-:W-:Y:S01]  /*ca20*/  STL [R1+0x2054], R38 ;  /* 0x0020542601007387 */ /* 0x008fe20000100800 */
[----:B------:R-:W-:Y:S01]  /*ca30*/  ISETP.GE.U32.AND P0, PT, R58, 0x7fffff32, PT ;  /* 0x7fffff323a00780c */ /* 0x000fe20003f06070 */
[----:B------:R-:W-:Y:S02]  /*ca40*/  IMAD R58, R164, 0x47, RZ ;  /* 0x00000047a43a7824 */ /* 0x000fe400078e02ff */
[----:B------:R-:W-:Y:S04]  /*ca50*/  STL.64 [R1+0x4d0], R108 ;  /* 0x0004d06c01007387 */ /* 0x000fe80000100a00 */
[----:B------:R-:W-:Y:S04]  /*ca60*/  STL.64 [R1+0x4c8], R106 ;  /* 0x0004c86a01007387 */ /* 0x000fe80000100a00 */
[----:B------:R0:W-:Y:S04]  /*ca70*/  STL.64 [R1+0x4c0], R102 ;  /* 0x0004c06601007387 */ /* 0x0001e80000100a00 */
[----:B------:R-:W-:Y:S04]  /*ca80*/  STL.64 [R1+0x4b8], R98 ;  /* 0x0004b86201007387 */ /* 0x000fe80000100a00 */
[----:B------:R-:W-:Y:S04]  /*ca90*/  STL [R1+0x111c], R104 ;  /* 0x00111c6801007387 */ /* 0x000fe80000100800 */
[----:B------:R3:W-:Y:S01]  /*caa0*/  STL [R1+0x1120], R105 ;  /* 0x0011206901007387 */ /* 0x0007e20000100800 */
[----:B0-----:R-:W-:-:S05]  /*cab0*/  IMAD.WIDE R102, R58, 0x2, R54 ;  /* 0x000000023a667825 */ /* 0x001fca00078e0236 */
[----:B------:R-:W4:Y:S01]  /*cac0*/  @!P2 LDG.E.U16 R100, desc[UR6][R102.64] ;  /* 0x000000066664a981 */ /* 0x000f22000c1e1500 */
[----:B---3--:R-:W-:-:S05]  /*cad0*/  IMAD.WIDE R104, R58, 0x2, R56 ;  /* 0x000000023a687825 */ /* 0x008fca00078e0238 */
[----:B------:R-:W3:Y:S01]  /*cae0*/  @!P2 LDG.E.U16 R101, desc[UR6][R104.64] ;  /* 0x000000066865a981 */ /* 0x000ee2000c1e1500 */
[----:B------:R-:W-:Y:S01]  /*caf0*/  PRMT R90, RZ, 0x7610, R90 ;  /* 0x00007610ff5a7816 */ /* 0x000fe2000000005a */
[----:B-1----:R-:W-:Y:S01]  /*cb00*/  IMAD.WIDE R98, R58, 0x2, R52 ;  /* 0x000000023a627825 */ /* 0x002fe200078e0234 */
[----:B------:R-:W-:-:S06]  /*cb10*/  PRMT R91, RZ, 0x7610, R91 ;  /* 0x00007610ff5b7816 */ /* 0x000fcc000000005b */
[----:B------:R0:W3:Y:S01]  /*cb20*/  @!P2 LDG.E.U16 R91, desc[UR6][R98.64] ;  /* 0x00000006625ba981 */ /* 0x0000e2000c1e1500 */
[----:B------:R-:W-:Y:S02]  /*cb30*/  PRMT R96, RZ, 0x7610, R96 ;  /* 0x00007610ff607816 */ /* 0x000fe40000000060 */
[----:B------:R-:W-:Y:S01]  /*cb40*/  PRMT R97, RZ, 0x7610, R97 ;  /* 0x00007610ff617816 */ /* 0x000fe20000000061 */
[----:B--2---:R-:W-:Y:S04]  /*cb50*/  STL [R1+0x1114], R94 ;  /* 0x0011145e01007387 */ /* 0x004fe80000100800 */
[----:B------:R1:W-:Y:S02]  /*cb60*/  STL [R1+0x1118], R95 ;  /* 0x0011185f01007387 */ /* 0x0003e40000100800 */
[----:B-1----:R-:W-:-:S04]  /*cb70*/  IMAD.WIDE R94, R58, 0x2, R50 ;  /* 0x000000023a5e7825 */ /* 0x002fc800078e0232 */
[----:B------:R-:W-:Y:S01]  /*cb80*/  VIADD R58, R163, 0xffffffb0 ;  /* 0xffffffb0a33a7836 */ /* 0x000fe20000000000 */
[----:B------:R1:W2:Y:S04]  /*cb90*/  @!P2 LDG.E.U16 R90, desc[UR6][R94.64] ;  /* 0x000000065e5aa981 */ /* 0x0002a8000c1e1500 */
[----:B------:R-:W-:Y:S01]  /*cba0*/  STL.64 [R1+0x4b0], R104 ;  /* 0x0004b06801007387 */ /* 0x000fe20000100a00 */
[----:B------:R-:W-:Y:S01]  /*cbb0*/  ISETP.GE.U32.AND P2, PT, R58, 0x7fffff31, PT ;  /* 0x7fffff313a00780c */ /* 0x000fe20003f46070 */
[----:B------:R-:W-:Y:S02]  /*cbc0*/  IMAD R58, R164, 0x4b, RZ ;  /* 0x0000004ba43a7824 */ /* 0x000fe400078e02ff */
[----:B------:R-:W-:Y:S04]  /*cbd0*/  STL.64 [R1+0x4a8], R102 ;  /* 0x0004a86601007387 */ /* 0x000fe80000100a00 */
[----:B------:R0:W-:Y:S04]  /*cbe0*/  STL.64 [R1+0x4a0], R98 ;  /* 0x0004a06201007387 */ /* 0x0001e80000100a00 */
[----:B------:R-:W-:Y:S04]  /*cbf0*/  STL.64 [R1+0x498], R94 ;  /* 0x0004985e01007387 */ /* 0x000fe80000100a00 */
[----:B----4-:R-:W-:Y:S04]  /*cc00*/  STL [R1+0x11b8], R100 ;  /* 0x0011b86401007387 */ /* 0x010fe80000100800 */
[----:B---3--:R3:W-:Y:S01]  /*cc10*/  STL [R1+0x11bc], R101 ;  /* 0x0011bc6501007387 */ /* 0x0087e20000100800 */
        /* <DEDUP_REMOVED lines=31> */
[----:B------:R-:W-:-:S03]  /*ce10*/  PRMT R34, RZ, 0x7610, R34 ;  /* 0x00007610ff227816 */ /* 0x000fc60000000022 */
        /* <DEDUP_REMOVED lines=12> */
[----:B---3--:R3:W-:Y:S02]  /*cee0*/  STL [R1+0xec8], R93 ;  /* 0x000ec85d01007387 */ /* 0x0087e40000100800 */
        /* <DEDUP_REMOVED lines=34> */
[----:B------:R-:W-:Y:S04]  /*d110*/  STL [R1+0x205c], R30 ;  /* 0x00205c1e01007387 */ /* 0x000fe80000100800 */
[----:B------:R-:W-:Y:S01]  /*d120*/  STL [R1+0x2060], R26 ;  /* 0x0020601a01007387 */ /* 0x000fe20000100800 */
[----:B------:R-:W-:Y:S01]  /*d130*/  ISETP.GE.U32.AND P0, PT, R58, 0x7fffff2a, PT ;  /* 0x7fffff2a3a00780c */ /* 0x000fe20003f06070 */
        /* <DEDUP_REMOVED lines=53> */
[----:B------:R-:W-:Y:S01]  /*d490*/  STL [R1+0xde0], R80 ;  /* 0x000de05001007387 */ /* 0x000fe20000100800 */
[----:B------:R-:W-:Y:S02]  /*d4a0*/  PRMT R22, RZ, 0x7610, R22 ;  /* 0x00007610ff167816 */ /* 0x000fe40000000016 */
[----:B------:R-:W-:Y:S01]  /*d4b0*/  PRMT R26, RZ, 0x7610, R26 ;  /* 0x00007610ff1a7816 */ /* 0x000fe2000000001a */
[----:B0-----:R-:W-:Y:S01]  /*d4c0*/  IMAD.WIDE R76, R58, 0x2, R54 ;  /* 0x000000023a4c7825 */ /* 0x001fe200078e0236 */
[----:B------:R-:W-:-:S03]  /*d4d0*/  PRMT R30, RZ, 0x7610, R30 ;  /* 0x00007610ff1e7816 */ /* 0x000fc6000000001e */
[----:B-1----:R-:W-:Y:S01]  /*d4e0*/  IMAD.WIDE R72, R58, 0x2, R52 ;  /* 0x000000023a487825 */ /* 0x002fe200078e0234 */
[----:B------:R-:W4:Y:S04]  /*d4f0*/  @!P5 LDG.E.U16 R22, desc[UR6][R76.64] ;  /* 0x000000064c16d981 */ /* 0x000f28000c1e1500 */
[----:B------:R-:W4:Y:S01]  /*d500*/  @!P5 LDG.E.U16 R26, desc[UR6][R72.64] ;  /* 0x00000006481ad981 */ /* 0x000f22000c1e1500 */
[----:B------:R-:W-:-:S03]  /*d510*/  PRMT R18, RZ, 0x7610, R18 ;  /* 0x00007610ff127816 */ /* 0x000fc60000000012 */
[----:B--2---:R0:W-:Y:S04]  /*d520*/  STL [R1+0xde4], R81 ;  /* 0x000de45101007387 */ /* 0x0041e80000100800 */
[----:B---3--:R-:W-:Y:S01]  /*d530*/  STL [R1+0xdd8], R70 ;  /* 0x000dd84601007387 */ /* 0x008fe20000100800 */
[----:B0-----:R-:W-:-:S03]  /*d540*/  IMAD.WIDE R80, R58, 0x2, R56 ;  /* 0x000000023a507825 */ /* 0x001fc600078e0238 */
[----:B------:R0:W-:Y:S04]  /*d550*/  STL [R1+0xddc], R71 ;  /* 0x000ddc4701007387 */ /* 0x0001e80000100800 */
[----:B------:R1:W2:Y:S01]  /*d560*/  @!P5 LDG.E.U16 R79, desc[UR6][R80.64] ;  /* 0x00000006504fd981 */ /* 0x0002a2000c1e1500 */
[----:B0-----:R-:W-:-:S04]  /*d570*/  IMAD.WIDE R70, R58, 0x2, R50 ;  /* 0x000000023a467825 */ /* 0x001fc800078e0232 */
[----:B------:R-:W-:Y:S01]  /*d580*/  VIADD R58, R163, 0xffffffa3 ;  /* 0xffffffa3a33a7836 */ /* 0x000fe20000000000 */
[----:B------:R0:W3:Y:S04]  /*d590*/  @!P5 LDG.E.U16 R30, desc[UR6][R70.64] ;  /* 0x00000006461ed981 */ /* 0x0000e8000c1e1500 */
[----:B------:R-:W-:Y:S01]  /*d5a0*/  ISETP.GE.U32.AND P5, PT, R58, 0x7fffff24, PT ;  /* 0x7fffff243a00780c */ /* 0x000fe20003fa6070 */
[----:B------:R-:W-:Y:S01]  /*d5b0*/  IMAD R58, R164, 0x55, RZ ;  /* 0x00000055a43a7824 */ /* 0x000fe200078e02ff */
[----:B------:R1:W-:Y:S03]  /*d5c0*/  STL.64 [R1+0x310], R80 ;  /* 0x0003105001007387 */ /* 0x0003e60000100a00 */
[----:B-1----:R-:W-:-:S05]  /*d5d0*/  IMAD.WIDE R80, R58, 0x2, R56 ;  /* 0x000000023a507825 */ /* 0x002fca00078e0238 */
[----:B------:R-:W2:Y:S01]  /*d5e0*/  @!P6 LDG.E.U16 R18, desc[UR6][R80.64] ;  /* 0x000000065012e981 */ /* 0x000ea2000c1e1500 */
[----:B------:R-:W-:-:S03]  /*d5f0*/  PRMT R47, RZ, 0x7610, R47 ;  /* 0x00007610ff2f7816 */ /* 0x000fc6000000002f */
[----:B------:R1:W-:Y:S01]  /*d600*/  STL.64 [R1+0x308], R76 ;  /* 0x0003084c01007387 */ /* 0x0003e20000100a00 */
[----:B------:R-:W-:Y:S02]  /*d610*/  PRMT R43, RZ, 0x7610, R43 ;  /* 0x00007610ff2b7816 */ /* 0x000fe4000000002b */
[----:B------:R-:W-:Y:S01]  /*d620*/  PRMT R37, RZ, 0x7610, R37 ;  /* 0x00007610ff257816 */ /* 0x000fe20000000025 */
[----:B------:R0:W-:Y:S04]  /*d630*/  STL.64 [R1+0x300], R72 ;  /* 0x0003004801007387 */ /* 0x0001e80000100a00 */
[----:B------:R0:W-:Y:S01]  /*d640*/  STL.64 [R1+0x2f8], R70 ;  /* 0x0002f84601007387 */ /* 0x0001e20000100a00 */
[----:B-1----:R-:W-:-:S03]  /*d650*/  IMAD.WIDE R76, R58, 0x2, R54 ;  /* 0x000000023a4c7825 */ /* 0x002fc600078e0236 */
[----:B----4-:R-:W-:Y:S01]  /*d660*/  STL [R1+0x2068], R22 ;  /* 0x0020681601007387 */ /* 0x010fe20000100800 */
[----:B0-----:R-:W-:-:S04]  /*d670*/  IMAD.WIDE R72, R58, 0x2, R52 ;  /* 0x000000023a487825 */ /* 0x001fc800078e0234 */
[----:B------:R-:W-:Y:S01]  /*d680*/  IMAD.WIDE R70, R58, 0x2, R50 ;  /* 0x000000023a467825 */ /* 0x000fe200078e0232 */
[----:B------:R-:W-:Y:S03]  /*d690*/  STL [R1+0x206c], R26 ;  /* 0x00206c1a01007387 */ /* 0x000fe60000100800 */
[----:B------:R-:W-:Y:S01]  /*d6a0*/  VIADD R58, R163, 0xffffffa2 ;  /* 0xffffffa2a33a7836 */ /* 0x000fe20000000000 */
[----:B------:R-:W4:Y:S04]  /*d6b0*/  @!P6 LDG.E.U16 R47, desc[UR6][R76.64] ;  /* 0x000000064c2fe981 */ /* 0x000f28000c1e1500 */
[----:B------:R0:W4:Y:S04]  /*d6c0*/  @!P6 LDG.E.U16 R43, desc[UR6][R72.64] ;  /* 0x00000006482be981 */ /* 0x000128000c1e1500 */
[----:B------:R1:W4:Y:S01]  /*d6d0*/  @!P6 LDG.E.U16 R37, desc[UR6][R70.64] ;  /* 0x000000064625e981 */ /* 0x000322000c1e1500 */
[----:B------:R-:W-:Y:S01]  /*d6e0*/  ISETP.GE.U32.AND P6, PT, R58, 0x7fffff23, PT ;  /* 0x7fffff233a00780c */ /* 0x000fe20003fc6070 */
[----:B------:R-:W-:Y:S01]  /*d6f0*/  IMAD R58, R164, 0x56, RZ ;  /* 0x00000056a43a7824 */ /* 0x000fe200078e02ff */
[----:B------:R-:W-:-:S02]  /*d700*/  PRMT R66, RZ, 0x7610, R66 ;  /* 0x00007610ff427816 */ /* 0x000fc40000000042 */
[----:B------:R-:W-:Y:S01]  /*d710*/  PRMT R67, RZ, 0x7610, R67 ;  /* 0x00007610ff437816 */ /* 0x000fe20000000043 */
[----:B---3--:R-:W-:Y:S04]  /*d720*/  STL [R1+0x2070], R30 ;  /* 0x0020701e01007387 */ /* 0x008fe80000100800 */
[----:B------:R-:W-:Y:S04]  /*d730*/  STL.64 [R1+0x2f0], R80 ;  /* 0x0002f05001007387 */ /* 0x000fe80000100a00 */
[----:B------:R-:W-:Y:S04]  /*d740*/  STL.64 [R1+0x2e8], R76 ;  /* 0x0002e84c01007387 */ /* 0x000fe80000100a00 */
[----:B------:R0:W-:Y:S04]  /*d750*/  STL.64 [R1+0x2e0], R72 ;  /* 0x0002e04801007387 */ /* 0x0001e80000100a00 */
[----:B--2---:R-:W-:Y:S01]  /*d760*/  STL [R1+0x2074], R18 ;  /* 0x0020741201007387 */ /* 0x004fe20000100800 */
[----:B0-----:R-:W-:-:S03]  /*d770*/  IMAD.WIDE R72, R58, 0x2, R52 ;  /* 0x000000023a487825 */ /* 0x001fc600078e0234 */
[----:B------:R1:W-:Y:S04]  /*d780*/  STL.64 [R1+0x2d8], R70 ;  /* 0x0002d84601007387 */ /* 0x0003e80000100a00 */
[----:B------:R-:W2:Y:S01]  /*d790*/  @!P0 LDG.E.U16 R67, desc[UR6][R72.64] ;  /* 0x0000000648438981 */ /* 0x000ea2000c1e1500 */
[----:B-1----:R-:W-:-:S05]  /*d7a0*/  IMAD.WIDE R70, R58, 0x2, R50 ;  /* 0x000000023a467825 */ /* 0x002fca00078e0232 */
[----:B------:R0:W3:Y:S01]  /*d7b0*/  @!P0 LDG.E.U16 R66, desc[UR6][R70.64] ;  /* 0x0000000646428981 */ /* 0x0000e2000c1e1500 */
[----:B------:R-:W-:Y:S01]  /*d7c0*/  PRMT R78, RZ, 0x7610, R78 ;  /* 0x00007610ff4e7816 */ /* 0x000fe2000000004e */
[----:B------:R-:W-:Y:S01]  /*d7d0*/  IMAD.WIDE R80, R58, 0x2, R56 ;  /* 0x000000023a507825 */ /* 0x000fe200078e0238 */
[----:B------:R-:W-:-:S03]  /*d7e0*/  PRMT R75, RZ, 0x7610, R75 ;  /* 0x00007610ff4b7816 */ /* 0x000fc6000000004b */
[----:B------:R-:W-:Y:S01]  /*d7f0*/  IMAD.WIDE R76, R58, 0x2, R54 ;  /* 0x000000023a4c7825 */ /* 0x000fe200078e0236 */
[----:B------:R-:W2:Y:S03]  /*d800*/  @!P0 LDG.E.U16 R78, desc[UR6][R80.64] ;  /* 0x00000006504e8981 */ /* 0x000ea6000c1e1500 */
[----:B------:R-:W-:Y:S01]  /*d810*/  VIADD R58, R163, 0xffffffa1 ;  /* 0xffffffa1a33a7836 */ /* 0x000fe20000000000 */
[----:B----4-:R-:W-:Y:S04]  /*d820*/  STL [R1+0x2078], R47 ;  /* 0x0020782f01007387 */ /* 0x010fe80000100800 */
[----:B------:R-:W-:Y:S04]  /*d830*/  STL [R1+0x207c], R43 ;  /* 0x00207c2b01007387 */ /* 0x000fe80000100800 */
[----:B------:R-:W-:Y:S04]  /*d840*/  STL [R1+0x2080], R37 ;  /* 0x0020802501007387 */ /* 0x000fe80000100800 */
[----:B------:R-:W-:Y:S04]  /*d850*/  STL [R1+0xeb8], R79 ;  /* 0x000eb84f01007387 */ /* 0x000fe80000100800 */
[----:B------:R-:W-:Y:S04]  /*d860*/  STL.64 [R1+0x2d0], R80 ;  /* 0x0002d05001007387 */ /* 0x000fe80000100a00 */
[----:B------:R1:W4:Y:S01]  /*d870*/  @!P0 LDG.E.U16 R75, desc[UR6][R76.64] ;  /* 0x000000064c4b8981 */ /* 0x000322000c1e1500 */
[----:B------:R-:W-:Y:S01]  /*d880*/  ISETP.GE.U32.AND P0, PT, R58, 0x7fffff22, PT ;  /* 0x7fffff223a00780c */ /* 0x000fe20003f06070 */
[----:B------:R-:W-:-:S02]  /*d890*/  IMAD R58, R164, 0x57, RZ ;  /* 0x00000057a43a7824 */ /* 0x000fc400078e02ff */
[----:B------:R-:W-:Y:S01]  /*d8a0*/  STL.64 [R1+0x2c8], R76 ;  /* 0x0002c84c01007387 */ /* 0x000fe20000100a00 */
[----:B------:R-:W-:-:S03]  /*d8b0*/  PRMT R62, RZ, 0x7610, R62 ;  /* 0x00007610ff3e7816 */ /* 0x000fc6000000003e */
[----:B------:R-:W-:Y:S01]  /*d8c0*/  STL.64 [R1+0x2c0], R72 ;  /* 0x0002c04801007387 */ /* 0x000fe20000100a00 */
[----:B------:R-:W-:-:S03]  /*d8d0*/  PRMT R63, RZ, 0x7610, R63 ;  /* 0x00007610ff3f7816 */ /* 0x000fc6000000003f */
[----:B------:R0:W-:Y:S02]  /*d8e0*/  STL.64 [R1+0x2b8], R70 ;  /* 0x0002b84601007387 */ /* 0x0001e40000100a00 */
[----:B0-----:R-:W-:-:S05]  /*d8f0*/  IMAD.WIDE R70, R58, 0x2, R52 ;  /* 0x000000023a467825 */ /* 0x001fca00078e0234 */
[----:B------:R0:W4:Y:S04]  /*d900*/  @!P2 LDG.E.U16 R63, desc[UR6][R70.64] ;  /* 0x00000006463fa981 */ /* 0x000128000c1e1500 */
[----:B---3--:R-:W-:Y:S04]  /*d910*/  STL [R1+0x10f4], R66 ;  /* 0x0010f44201007387 */ /* 0x008fe80000100800 */
[----:B--2---:R2:W-:Y:S02]  /*d920*/  STL [R1+0x10f8], R67 ;  /* 0x0010f84301007387 */ /* 0x0045e40000100800 */
[----:B--2---:R-:W-:-:S05]  /*d930*/  IMAD.WIDE R66, R58, 0x2, R50 ;  /* 0x000000023a427825 */ /* 0x004fca00078e0232 */
[----:B------:R2:W3:Y:S01]  /*d940*/  @!P2 LDG.E.U16 R62, desc[UR6][R66.64] ;  /* 0x00000006423ea981 */ /* 0x0004e2000c1e1500 */
[----:B------:R-:W-:Y:S01]  /*d950*/  PRMT R74, RZ, 0x7610, R74 ;  /* 0x00007610ff4a7816 */ /* 0x000fe2000000004a */
[----:B-1----:R-:W-:Y:S01]  /*d960*/  IMAD.WIDE R76, R58, 0x2, R56 ;  /* 0x000000023a4c7825 */ /* 0x002fe200078e0238 */
[----:B------:R-:W-:-:S03]  /*d970*/  PRMT R69, RZ, 0x7610, R69 ;  /* 0x00007610ff457816 */ /* 0x000fc60000000045 */
[----:B------:R-:W-:Y:S01]  /*d980*/  IMAD.WIDE R72, R58, 0x2, R54 ;  /* 0x000000023a487825 */ /* 0x000fe200078e0236 */
[----:B------:R-:W3:Y:S03]  /*d990*/  @!P2 LDG.E.U16 R74, desc[UR6][R76.64] ;  /* 0x000000064c4aa981 */ /* 0x000ee6000c1e1500 */
[----:B------:R-:W-:Y:S01]  /*d9a0*/  VIADD R58, R163, 0xffffffa0 ;  /* 0xffffffa0a33a7836 */ /* 0x000fe20000000000 */
[----:B------:R1:W3:Y:S04]  /*d9b0*/  @!P2 LDG.E.U16 R69, desc[UR6][R72.64] ;  /* 0x000000064845a981 */ /* 0x0002e8000c1e1500 */
[----:B------:R-:W-:Y:S01]  /*d9c0*/  ISETP.GE.U32.AND P2, PT, R58, 0x7fffff21, PT ;  /* 0x7fffff213a00780c */ /* 0x000fe20003f46070 */
[----:B------:R-:W-:Y:S01]  /*d9d0*/  IMAD R58, R164, 0x5b, RZ ;  /* 0x0000005ba43a7824 */ /* 0x000fe200078e02ff */
[----:B------:R-:W-:Y:S01]  /*d9e0*/  STL.64 [R1+0x2b0], R76 ;  /* 0x0002b04c01007387 */ /* 0x000fe20000100a00 */
[----:B------:R-:W-:-:S03]  /*d9f0*/  PRMT R68, RZ, 0x7610, R68 ;  /* 0x00007610ff447816 */ /* 0x000fc60000000044 */
[----:B------:R-:W-:Y:S04]  /*da00*/  STL.64 [R1+0x2a8], R72 ;  /* 0x0002a84801007387 */ /* 0x000fe80000100a00 */
[----:B------:R0:W-:Y:S04]  /*da10*/  STL.64 [R1+0x2a0], R70 ;  /* 0x0002a04601007387 */ /* 0x0001e80000100a00 */
[----:B------:R2:W-:Y:S01]  /*da20*/  STL.64 [R1+0x298], R66 ;  /* 0x0002984201007387 */ /* 0x0005e20000100a00 */
[----:B0-----:R-:W-:-:S03]  /*da30*/  IMAD.WIDE R70, R58, 0x2, R54 ;  /* 0x000000023a467825 */ /* 0x001fc600078e0236 */
[----:B------:R-:W-:Y:S04]  /*da40*/  STL [R1+0x1100], R78 ;  /* 0x0011004e01007387 */ /* 0x000fe80000100800 */
[----:B------:R-:W3:Y:S01]  /*da50*/  @!P4 LDG.E.U16 R68, desc[UR6][R70.64] ;  /* 0x000000064644c981 */ /* 0x000ee2000c1e1500 */
[----:B------:R-:W-:-:S03]  /*da60*/  PRMT R60, RZ, 0x7610, R60 ;  /* 0x00007610ff3c7816 */ /* 0x000fc6000000003c */
[----:B----4-:R-:W-:Y:S01]  /*da70*/  STL [R1+0x10fc], R75 ;  /* 0x0010fc4b01007387 */ /* 0x010fe20000100800 */
[----:B------:R-:W-:Y:S01]  /*da80*/  PRMT R61, RZ, 0x7610, R61 ;  /* 0x00007610ff3d7816 */ /* 0x000fe2000000003d */
[----:B--2---:R-:W-:-:S05]  /*da90*/  IMAD.WIDE R66, R58, 0x2, R52 ;  /* 0x000000023a427825 */ /* 0x004fca00078e0234 */
[----:B------:R0:W2:Y:S04]  /*daa0*/  @!P4 LDG.E.U16 R61, desc[UR6][R66.64] ;  /* 0x00000006423dc981 */ /* 0x0000a8000c1e1500 */
[----:B---3--:R-:W-:Y:S04]  /*dab0*/  STL [R1+0x1190], R62 ;  /* 0x0011903e01007387 */ /* 0x008fe80000100800 */
[----:B------:R3:W-:Y:S02]  /*dac0*/  STL [R1+0x1194], R63 ;  /* 0x0011943f01007387 */ /* 0x0007e40000100800 */
[----:B---3--:R-:W-:-:S05]  /*dad0*/  IMAD.WIDE R62, R58, 0x2, R50 ;  /* 0x000000023a3e7825 */ /* 0x008fca00078e0232 */
[----:B------:R3:W4:Y:S01]  /*dae0*/  @!P4 LDG.E.U16 R60, desc[UR6][R62.64] ;  /* 0x000000063e3cc981 */ /* 0x000722000c1e1500 */
[----:B------:R-:W-:Y:S01]  /*daf0*/  PRMT R18, RZ, 0x7610, R18 ;  /* 0x00007610ff127816 */ /* 0x000fe20000000012 */
[----:B-1----:R-:W-:-:S04]  /*db00*/  IMAD.WIDE R72, R58, 0x2, R56 ;  /* 0x000000023a487825 */ /* 0x002fc800078e0238 */
[----:B------:R-:W-:Y:S01]  /*db10*/  VIADD R58, R163, 0xffffff9c ;  /* 0xffffff9ca33a7836 */ /* 0x000fe20000000000 */
[----:B------:R-:W-:Y:S04]  /*db20*/  STL.64 [R1+0x230], R72 ;  /* 0x0002304801007387 */ /* 0x000fe80000100a00 */
[----:B------:R-:W-:Y:S04]  /*db30*/  STL.64 [R1+0x228], R70 ;  /* 0x0002284601007387 */ /* 0x000fe80000100a00 */
[----:B------:R-:W2:Y:S01]  /*db40*/  @!P4 LDG.E.U16 R18, desc[UR6][R72.64] ;  /* 0x000000064812c981 */ /* 0x000ea2000c1e1500 */
[----:B------:R-:W-:Y:S01]  /*db50*/  ISETP.GE.U32.AND P4, PT, R58, 0x7fffff1d, PT ;  /* 0x7fffff1d3a00780c */ /* 0x000fe20003f86070 */
[----:B------:R-:W-:-:S02]  /*db60*/  IMAD R58, R164, 0x5c, RZ ;  /* 0x0000005ca43a7824 */ /* 0x000fc400078e02ff */
[----:B------:R0:W-:Y:S01]  /*db70*/  STL.64 [R1+0x220], R66 ;  /* 0x0002204201007387 */ /* 0x0001e20000100a00 */
[----:B------:R-:W-:-:S03]  /*db80*/  PRMT R34, RZ, 0x7610, R34 ;  /* 0x00007610ff227816 */ /* 0x000fc60000000022 */
[----:B------:R3:W-:Y:S04]  /*db90*/  STL.64 [R1+0x218], R62 ;  /* 0x0002183e01007387 */ /* 0x0007e80000100a00 */
[----:B------:R-:W-:Y:S04]  /*dba0*/  STL [R1+0x119c], R74 ;  /* 0x00119c4a01007387 */ /* 0x000fe80000100800 */
[----:B------:R-:W-:Y:S04]  /*dbb0*/  STL [R1+0xdd0], R68 ;  /* 0x000dd04401007387 */ /* 0x000fe80000100800 */
[----:B------:R1:W-:Y:S01]  /*dbc0*/  STL [R1+0x1198], R69 ;  /* 0x0011984501007387 */ /* 0x0003e20000100800 */
[----:B------:R-:W-:Y:S01]  /*dbd0*/  PRMT R38, RZ, 0x7610, R38 ;  /* 0x00007610ff267816 */ /* 0x000fe20000000026 */
[----:B0-----:R-:W-:Y:S01]  /*dbe0*/  IMAD.WIDE R66, R58, 0x2, R54 ;  /* 0x000000023a427825 */ /* 0x001fe200078e0236 */
[----:B------:R-:W-:-:S02]  /*dbf0*/  PRMT R42, RZ, 0x7610, R42 ;  /* 0x00007610ff2a7816 */ /* 0x000fc4000000002a */
[----:B------:R-:W-:Y:S01]  /*dc00*/  PRMT R48, RZ, 0x7610, R48 ;  /* 0x00007610ff307816 */ /* 0x000fe20000000030 */
[C---:B---3--:R-:W-:Y:S01]  /*dc10*/  IMAD.WIDE R62, R58.reuse, 0x2, R52 ;  /* 0x000000023a3e7825 */ /* 0x048fe200078e0234 */
[----:B------:R-:W3:Y:S03]  /*dc20*/  @!P5 LDG.E.U16 R38, desc[UR6][R66.64] ;  /* 0x000000064226d981 */ /* 0x000ee6000c1e1500 */
[C---:B-1----:R-:W-:Y:S01]  /*dc30*/  IMAD.WIDE R68, R58.reuse, 0x2, R56 ;  /* 0x000000023a447825 */ /* 0x042fe200078e0238 */
[----:B------:R-:W3:Y:S04]  /*dc40*/  @!P5 LDG.E.U16 R42, desc[UR6][R62.64] ;  /* 0x000000063e2ad981 */ /* 0x000ee8000c1e1500 */
[----:B------:R0:W3:Y:S04]  /*dc50*/  @!P5 LDG.E.U16 R34, desc[UR6][R68.64] ;  /* 0x000000064422d981 */ /* 0x0000e8000c1e1500 */
[----:B----4-:R-:W-:Y:S04]  /*dc60*/  STL [R1+0xdc8], R60 ;  /* 0x000dc83c01007387 */ /* 0x010fe80000100800 */
[----:B--2---:R1:W-:Y:S02]  /*dc70*/  STL [R1+0xdcc], R61 ;  /* 0x000dcc3d01007387 */ /* 0x0043e40000100800 */
[----:B-1----:R-:W-:-:S05]  /*dc80*/  IMAD.WIDE R60, R58, 0x2, R50 ;  /* 0x000000023a3c7825 */ /* 0x002fca00078e0232 */
[----:B------:R1:W2:Y:S01]  /*dc90*/  @!P5 LDG.E.U16 R48, desc[UR6][R60.64] ;  /* 0x000000063c30d981 */ /* 0x0002a2000c1e1500 */
[----:B------:R-:W-:Y:S01]  /*dca0*/  VIADD R58, R163, 0xffffff9b ;  /* 0xffffff9ba33a7836 */ /* 0x000fe20000000000 */
[----:B------:R-:W-:-:S04]  /*dcb0*/  PRMT R33, RZ, 0x7610, R33 ;  /* 0x00007610ff217816 */ /* 0x000fc80000000021 */
[----:B------:R-:W-:Y:S01]  /*dcc0*/  ISETP.GE.U32.AND P5, PT, R58, 0x7fffff1c, PT ;  /* 0x7fffff1c3a00780c */ /* 0x000fe20003fa6070 */
[----:B------:R-:W-:Y:S01]  /*dcd0*/  IMAD R58, R164, 0x5d, RZ ;  /* 0x0000005da43a7824 */ /* 0x000fe200078e02ff */
[----:B------:R0:W-:Y:S03]  /*dce0*/  STL.64 [R1+0x210], R68 ;  /* 0x0002104401007387 */ /* 0x0001e60000100a00 */
[----:B0-----:R-:W-:-:S05]  /*dcf0*/  IMAD.WIDE R68, R58, 0x2, R56 ;  /* 0x000000023a447825 */ /* 0x001fca00078e0238 */
[----:B------:R0:W4:Y:S01]  /*dd00*/  @!P6 LDG.E.U16 R33, desc[UR6][R68.64] ;  /* 0x000000064421e981 */ /* 0x000122000c1e1500 */
[----:B------:R-:W-:-:S03]  /*dd10*/  PRMT R29, RZ, 0x7610, R29 ;  /* 0x00007610ff1d7816 */ /* 0x000fc6000000001d */
[----:B------:R0:W-:Y:S01]  /*dd20*/  STL.64 [R1+0x208], R66 ;  /* 0x0002084201007387 */ /* 0x0001e20000100a00 */
[----:B------:R-:W-:-:S03]  /*dd30*/  PRMT R25, RZ, 0x7610, R25 ;  /* 0x00007610ff197816 */ /* 0x000fc60000000019 */
[----:B------:R1:W-:Y:S01]  /*dd40*/  STL.64 [R1+0x200], R62 ;  /* 0x0002003e01007387 */ /* 0x0003e20000100a00 */
[----:B------:R-:W-:-:S03]  /*dd50*/  PRMT R21, RZ, 0x7610, R21 ;  /* 0x00007610ff157816 */ /* 0x000fc60000000015 */
[----:B---3--:R-:W-:Y:S04]  /*dd60*/  STL [R1+0x2084], R34 ;  /* 0x0020842201007387 */ /* 0x008fe80000100800 */
[----:B------:R3:W-:Y:S01]  /*dd70*/  STL.64 [R1+0x1f8], R60 ;  /* 0x0001f83c01007387 */ /* 0x0007e20000100a00 */
[----:B0-----:R-:W-:-:S04]  /*dd80*/  IMAD.WIDE R66, R58, 0x2, R54 ;  /* 0x000000023a427825 */ /* 0x001fc800078e0236 */
[C---:B-1----:R-:W-:Y:S01]  /*dd90*/  IMAD.WIDE R62, R58.reuse, 0x2, R52 ;  /* 0x000000023a3e7825 */ /* 0x042fe200078e0234 */
[----:B------:R0:W4:Y:S04]  /*dda0*/  @!P6 LDG.E.U16 R29, desc[UR6][R66.64] ;  /* 0x00000006421de981 */ /* 0x000128000c1e1500 */
[----:B------:R1:W4:Y:S01]  /*ddb0*/  @!P6 LDG.E.U16 R25, desc[UR6][R62.64] ;  /* 0x000000063e19e981 */ /* 0x000322000c1e1500 */
[----:B---3--:R-:W-:-:S04]  /*ddc0*/  IMAD.WIDE R60, R58, 0x2, R50 ;  /* 0x000000023a3c7825 */ /* 0x008fc800078e0232 */
[----:B------:R-:W-:Y:S01]  /*ddd0*/  VIADD R58, R163, 0xffffff9a ;  /* 0xffffff9aa33a7836 */ /* 0x000fe20000000000 */
[----:B------:R3:W4:Y:S04]  /*dde0*/  @!P6 LDG.E.U16 R21, desc[UR6][R60.64] ;  /* 0x000000063c15e981 */ /* 0x000728000c1e1500 */
[----:B------:R-:W-:Y:S01]  /*ddf0*/  STL [R1+0x2088], R38 ;  /* 0x0020882601007387 */ /* 0x000fe20000100800 */
[----:B------:R-:W-:Y:S01]  /*de00*/  ISETP.GE.U32.AND P6, PT, R58, 0x7fffff1b, PT ;  /* 0x7fffff1b3a00780c */ /* 0x000fe20003fc6070 */
[----:B------:R-:W-:Y:S02]  /*de10*/  IMAD R58, R164, 0x5e, RZ ;  /* 0x0000005ea43a7824 */ /* 0x000fe400078e02ff */
[----:B------:R-:W-:Y:S01]  /*de20*/  STL [R1+0x208c], R42 ;  /* 0x00208c2a01007387 */ /* 0x000fe20000100800 */
[----:B------:R-:W-:-:S02]  /*de30*/  PRMT R64, RZ, 0x7610, R64 ;  /* 0x00007610ff407816 */ /* 0x000fc40000000040 */
[----:B------:R-:W-:Y:S01]  /*de40*/  PRMT R65, RZ, 0x7610, R65 ;  /* 0x00007610ff417816 */ /* 0x000fe20000000041 */
[----:B--2---:R-:W-:Y:S04]  /*de50*/  STL [R1+0x2090], R48 ;  /* 0x0020903001007387 */ /* 0x004fe80000100800 */
[----:B------:R2:W-:Y:S04]  /*de60*/  STL.64 [R1+0x1f0], R68 ;  /* 0x0001f04401007387 */ /* 0x0005e80000100a00 */
[----:B------:R0:W-:Y:S01]  /*de70*/  STL.64 [R1+0x1e8], R66 ;  /* 0x0001e84201007387 */ /* 0x0001e20000100a00 */
[----:B--2---:R-:W-:-:S04]  /*de80*/  IMAD.WIDE R68, R58, 0x2, R56 ;  /* 0x000000023a447825 */ /* 0x004fc800078e0238 */
[----:B0-----:R-:W-:Y:S01]  /*de90*/  IMAD.WIDE R66, R58, 0x2, R54 ;  /* 0x000000023a427825 */ /* 0x001fe200078e0236 */
[----:B------:R-:W2:Y:S04]  /*dea0*/  @!P0 LDG.E.U16 R65, desc[UR6][R68.64] ;  /* 0x0000000644418981 */ /* 0x000ea8000c1e1500 */
[----:B------:R-:W2:Y:S01]  /*deb0*/  @!P0 LDG.E.U16 R64, desc[UR6][R66.64] ;  /* 0x0000000642408981 */ /* 0x000ea2000c1e1500 */
[----:B------:R-:W-:-:S03]  /*dec0*/  PRMT R42, RZ, 0x7610, R42 ;  /* 0x00007610ff2a7816 */ /* 0x000fc6000000002a */
[----:B------:R1:W-:Y:S01]  /*ded0*/  STL.64 [R1+0x1e0], R62 ;  /* 0x0001e03e01007387 */ /* 0x0003e20000100a00 */
[----:B------:R-:W-:-:S03]  /*dee0*/  PRMT R43, RZ, 0x7610, R43 ;  /* 0x00007610ff2b7816 */ /* 0x000fc6000000002b */
[----:B----4-:R-:W-:Y:S04]  /*def0*/  STL [R1+0x2094], R33 ;  /* 0x0020942101007387 */ /* 0x010fe80000100800 */
[----:B------:R3:W-:Y:S01]  /*df00*/  STL.64 [R1+0x1d8], R60 ;  /* 0x0001d83c01007387 */ /* 0x0007e20000100a00 */
[----:B-1----:R-:W-:-:S05]  /*df10*/  IMAD.WIDE R62, R58, 0x2, R52 ;  /* 0x000000023a3e7825 */ /* 0x002fca00078e0234 */
[----:B------:R0:W4:Y:S01]  /*df20*/  @!P0 LDG.E.U16 R43, desc[UR6][R62.64] ;  /* 0x000000063e2b8981 */ /* 0x000122000c1e1500 */
[----:B---3--:R-:W-:-:S05]  /*df30*/  IMAD.WIDE R60, R58, 0x2, R50 ;  /* 0x000000023a3c7825 */ /* 0x008fca00078e0232 */
[----:B------:R1:W3:Y:S01]  /*df40*/  @!P0 LDG.E.U16 R42, desc[UR6][R60.64] ;  /* 0x000000063c2a8981 */ /* 0x0002e2000c1e1500 */
[----:B------:R-:W-:-:S03]  /*df50*/  VIADD R58, R163, 0xffffff99 ;  /* 0xffffff99a33a7836 */ /* 0x000fc60000000000 */
[----:B------:R-:W-:Y:S04]  /*df60*/  STL [R1+0x2098], R29 ;  /* 0x0020981d01007387 */ /* 0x000fe80000100800 */
        /* <DEDUP_REMOVED lines=9> */
[----:B------:R-:W-:Y:S01]  /*e000*/  STL.64 [R1+0x1b8], R60 ;  /* 0x0001b83c01007387 */ /* 0x000fe20000100a00 */
[----:B0-----:R-:W-:-:S05]  /*e010*/  IMAD.WIDE R62, R58, 0x2, R54 ;  /* 0x000000023a3e7825 */ /* 0x001fca00078e0236 */
[----:B------:R-:W4:Y:S04]  /*e020*/  @!P2 LDG.E.U16 R49, desc[UR6][R62.64] ;  /* 0x000000063e31a981 */ /* 0x000f28000c1e1500 */
[----:B--2---:R-:W-:Y:S04]  /*e030*/  STL [R1+0x10ec], R64 ;  /* 0x0010ec4001007387 */ /* 0x004fe80000100800 */
[----:B------:R0:W-:Y:S02]  /*e040*/  STL [R1+0x10f0], R65 ;  /* 0x0010f04101007387 */ /* 0x0001e40000100800 */
[----:B0-----:R-:W-:-:S05]  /*e050*/  IMAD.WIDE R64, R58, 0x2, R56 ;  /* 0x000000023a407825 */ /* 0x001fca00078e0238 */
[----:B------:R0:W2:Y:S01]  /*e060*/  @!P2 LDG.E.U16 R59, desc[UR6][R64.64] ;  /* 0x00000006403ba981 */ /* 0x0000a2000c1e1500 */
[----:B------:R-:W-:Y:S01]  /*e070*/  PRMT R47, RZ, 0x7610, R47 ;  /* 0x00007610ff2f7816 */ /* 0x000fe2000000002f */
[----:B-1----:R-:W-:Y:S01]  /*e080*/  IMAD.WIDE R60, R58, 0x2, R52 ;  /* 0x000000023a3c7825 */ /* 0x002fe200078e0234 */
[----:B------:R-:W-:-:S04]  /*e090*/  PRMT R38, RZ, 0x7610, R38 ;  /* 0x00007610ff267816 */ /* 0x000fc80000000026 */
[----:B------:R1:W2:Y:S04]  /*e0a0*/  @!P2 LDG.E.U16 R47, desc[UR6][R60.64] ;  /* 0x000000063c2fa981 */ /* 0x0002a8000c1e1500 */
[----:B---3--:R-:W-:Y:S04]  /*e0b0*/  STL [R1+0x10e4], R42 ;  /* 0x0010e42a01007387 */ /* 0x008fe80000100800 */
[----:B----4-:R3:W-:Y:S02]  /*e0c0*/  STL [R1+0x10e8], R43 ;  /* 0x0010e82b01007387 */ /* 0x0107e40000100800 */
[----:B---3--:R-:W-:-:S04]  /*e0d0*/  IMAD.WIDE R42, R58, 0x2, R50 ;  /* 0x000000023a2a7825 */ /* 0x008fc800078e0232 */
[----:B------:R-:W-:Y:S01]  /*e0e0*/  VIADD R58, R163, 0xffffff98 ;  /* 0xffffff98a33a7836 */ /* 0x000fe20000000000 */
[----:B------:R3:W4:Y:S04]  /*e0f0*/  @!P2 LDG.E.U16 R38, desc[UR6][R42.64] ;  /* 0x000000062a26a981 */ /* 0x000728000c1e1500 */
[----:B------:R-:W-:Y:S01]  /*e100*/  ISETP.GE.U32.AND P2, PT, R58, 0x7fffff19, PT ;  /* 0x7fffff193a00780c */ /* 0x000fe20003f46070 */
[----:B------:R0:W-:Y:S01]  /*e110*/  STL.64 [R1+0x1b0], R64 ;  /* 0x0001b04001007387 */ /* 0x0001e20000100a00 */
[----:B------:R-:W-:Y:S01]  /*e120*/  IMAD R58, R164, 0x63, RZ ;  /* 0x00000063a43a7824 */ /* 0x000fe200078e02ff */
[----:B------:R-:W-:Y:S02]  /*e130*/  PRMT R37, RZ, 0x7610, R37 ;  /* 0x00007610ff257816 */ /* 0x000fe40000000025 */
[----:B------:R1:W-:Y:S01]  /*e140*/  STL.64 [R1+0x1a8], R62 ;  /* 0x0001a83e01007387 */ /* 0x0003e20000100a00 */
[----:B------:R-:W-:-:S02]  /*e150*/  PRMT R34, RZ, 0x7610, R34 ;  /* 0x00007610ff227816 */ /* 0x000fc40000000022 */
[----:B------:R-:W-:Y:S01]  /*e160*/  PRMT R30, RZ, 0x7610, R30 ;  /* 0x00007610ff1e7816 */ /* 0x000fe2000000001e */
[----:B------:R3:W-:Y:S01]  /*e170*/  STL.64 [R1+0x1a0], R60 ;  /* 0x0001a03c01007387 */ /* 0x0007e20000100a00 */
[----:B------:R-:W-:-:S03]  /*e180*/  PRMT R26, RZ, 0x7610, R26 ;  /* 0x00007610ff1a7816 */ /* 0x000fc6000000001a */
[----:B------:R3:W-:Y:S01]  /*e190*/  STL.64 [R1+0x198], R42 ;  /* 0x0001982a01007387 */ /* 0x0007e20000100a00 */
[----:B0-----:R-:W-:-:S04]  /*e1a0*/  IMAD.WIDE R64, R58, 0x2, R56 ;  /* 0x000000023a407825 */ /* 0x001fc800078e0238 */
[C---:B-1----:R-:W-:Y:S01]  /*e1b0*/  IMAD.WIDE R62, R58.reuse, 0x2, R54 ;  /* 0x000000023a3e7825 */ /* 0x042fe200078e0236 */
[----:B------:R0:W4:Y:S03]  /*e1c0*/  @!P4 LDG.E.U16 R37, desc[UR6][R64.64] ;  /* 0x000000064025c981 */ /* 0x000126000c1e1500 */
[C---:B---3--:R-:W-:Y:S01]  /*e1d0*/  IMAD.WIDE R60, R58.reuse, 0x2, R52 ;  /* 0x000000023a3c7825 */ /* 0x048fe200078e0234 */
[----:B------:R1:W3:Y:S03]  /*e1e0*/  @!P4 LDG.E.U16 R34, desc[UR6][R62.64] ;  /* 0x000000063e22c981 */ /* 0x0002e6000c1e1500 */
[----:B------:R-:W-:Y:S01]  /*e1f0*/  IMAD.WIDE R42, R58, 0x2, R50 ;  /* 0x000000023a2a7825 */ /* 0x000fe200078e0232 */
[----:B------:R0:W3:Y:S03]  /*e200*/  @!P4 LDG.E.U16 R30, desc[UR6][R60.64] ;  /* 0x000000063c1ec981 */ /* 0x0000e6000c1e1500 */
[----:B------:R-:W-:Y:S01]  /*e210*/  VIADD R58, R163, 0xffffff94 ;  /* 0xffffff94a33a7836 */ /* 0x000fe20000000000 */
[----:B------:R0:W3:Y:S04]  /*e220*/  @!P4 LDG.E.U16 R26, desc[UR6][R42.64] ;  /* 0x000000062a1ac981 */ /* 0x0000e8000c1e1500 */
[----:B------:R-:W-:Y:S01]  /*e230*/  ISETP.GE.U32.AND P4, PT, R58, 0x7fffff15, PT ;  /* 0x7fffff153a00780c */ /* 0x000fe20003f86070 */
[----:B------:R-:W-:Y:S01]  /*e240*/  IMAD R58, R164, 0x64, RZ ;  /* 0x00000064a43a7824 */ /* 0x000fe200078e02ff */
[----:B------:R0:W-:Y:S01]  /*e250*/  STL.64 [R1+0x130], R64 ;  /* 0x0001304001007387 */ /* 0x0001e20000100a00 */
[----:B------:R-:W-:-:S02]  /*e260*/  PRMT R46, RZ, 0x7610, R46 ;  /* 0x00007610ff2e7816 */ /* 0x000fc4000000002e */
[----:B------:R-:W-:Y:S01]  /*e270*/  PRMT R45, RZ, 0x7610, R45 ;  /* 0x00007610ff2d7816 */ /* 0x000fe2000000002d */
[----:B------:R1:W-:Y:S01]  /*e280*/  STL.64 [R1+0x128], R62 ;  /* 0x0001283e01007387 */ /* 0x0003e20000100a00 */
[----:B------:R-:W-:Y:S02]  /*e290*/  PRMT R31, RZ, 0x7610, R31 ;  /* 0x00007610ff1f7816 */ /* 0x000fe4000000001f */
[----:B------:R-:W-:Y:S01]  /*e2a0*/  PRMT R27, RZ, 0x7610, R27 ;  /* 0x00007610ff1b7816 */ /* 0x000fe2000000001b */
[----:B------:R1:W-:Y:S01]  /*e2b0*/  STL.64 [R1+0x120], R60 ;  /* 0x0001203c01007387 */ /* 0x0003e20000100a00 */
[----:B0-----:R-:W-:-:S03]  /*e2c0*/  IMAD.WIDE R64, R58, 0x2, R56 ;  /* 0x000000023a407825 */ /* 0x001fc600078e0238 */
[----:B------:R0:W-:Y:S01]  /*e2d0*/  STL.64 [R1+0x118], R42 ;  /* 0x0001182a01007387 */ /* 0x0001e20000100a00 */
[----:B-1----:R-:W-:-:S03]  /*e2e0*/  IMAD.WIDE R62, R58, 0x2, R54 ;  /* 0x000000023a3e7825 */ /* 0x002fc600078e0236 */
[----:B------:R1:W3:Y:S01]  /*e2f0*/  @!P5 LDG.E.U16 R46, desc[UR6][R64.64] ;  /* 0x00000006402ed981 */ /* 0x0002e2000c1e1500 */
[----:B------:R-:W-:-:S03]  /*e300*/  IMAD.WIDE R60, R58, 0x2, R52 ;  /* 0x000000023a3c7825 */ /* 0x000fc600078e0234 */
[----:B------:R1:W3:Y:S01]  /*e310*/  @!P5 LDG.E.U16 R45, desc[UR6][R62.64] ;  /* 0x000000063e2dd981 */ /* 0x0002e2000c1e1500 */
[----:B0-----:R-:W-:-:S03]  /*e320*/  IMAD.WIDE R42, R58, 0x2, R50 ;  /* 0x000000023a2a7825 */ /* 0x001fc600078e0232 */
[----:B------:R0:W3:Y:S04]  /*e330*/  @!P5 LDG.E.U16 R31, desc[UR6][R60.64] ;  /* 0x000000063c1fd981 */ /* 0x0000e8000c1e1500 */
[----:B------:R-:W3:Y:S01]  /*e340*/  @!P5 LDG.E.U16 R27, desc[UR6][R42.64] ;  /* 0x000000062a1bd981 */ /* 0x000ee2000c1e1500 */
[----:B------:R-:W-:Y:S01]  /*e350*/  VIADD R58, R163, 0xffffff8c ;  /* 0xffffff8ca33a7836 */ /* 0x000fe20000000000 */
[----:B------:R-:W-:-:S04]  /*e360*/  PRMT R22, RZ, 0x7610, R22 ;  /* 0x00007610ff167816 */ /* 0x000fc80000000016 */
[----:B------:R-:W-:Y:S01]  /*e370*/  ISETP.GE.U32.AND P5, PT, R58, 0x7fffff0d, PT ;  /* 0x7fffff0d3a00780c */ /* 0x000fe20003fa6070 */
[----:B------:R-:W-:Y:S01]  /*e380*/  IMAD R58, R164, 0x6b, RZ ;  /* 0x0000006ba43a7824 */ /* 0x000fe200078e02ff */
[----:B--2---:R-:W-:Y:S04]  /*e390*/  STL [R1+0x118c], R59 ;  /* 0x00118c3b01007387 */ /* 0x004fe80000100800 */
[----:B------:R-:W-:Y:S04]  /*e3a0*/  STL [R1+0x1188], R49 ;  /* 0x0011883101007387 */ /* 0x000fe80000100800 */
[----:B------:R1:W-:Y:S02]  /*e3b0*/  STL.64 [R1+0x110], R64 ;  /* 0x0001104001007387 */ /* 0x0003e40000100a00 */
[----:B-1----:R-:W-:-:S05]  /*e3c0*/  IMAD.WIDE R64, R58, 0x2, R56 ;  /* 0x000000023a407825 */ /* 0x002fca00078e0238 */
[----:B------:R1:W2:Y:S04]  /*e3d0*/  @!P4 LDG.E.U16 R22, desc[UR6][R64.64] ;  /* 0x000000064016c981 */ /* 0x0002a8000c1e1500 */
[----:B------:R-:W-:Y:S04]  /*e3e0*/  STL [R1+0x1184], R47 ;  /* 0x0011842f01007387 */ /* 0x000fe80000100800 */
[----:B----4-:R-:W-:Y:S04]  /*e3f0*/  STL [R1+0x1180], R38 ;  /* 0x0011802601007387 */ /* 0x010fe80000100800 */
[----:B------:R4:W-:Y:S04]  /*e400*/  STL.64 [R1+0x108], R62 ;  /* 0x0001083e01007387 */ /* 0x0009e80000100a00 */
[----:B------:R0:W-:Y:S01]  /*e410*/  STL.64 [R1+0x100], R60 ;  /* 0x0001003c01007387 */ /* 0x0001e20000100a00 */
[----:B------:R-:W-:-:S02]  /*e420*/  IMAD R66, R164, 0x73, RZ ;  /* 0x00000073a4427824 */ /* 0x000fc400078e02ff */
[----:B----4-:R-:W-:-:S04]  /*e430*/  IMAD.WIDE R62, R58, 0x2, R54 ;  /* 0x000000023a3e7825 */ /* 0x010fc800078e0236 */
[----:B0-----:R-:W-:-:S04]  /*e440*/  IMAD.WIDE R60, R58, 0x2, R52 ;  /* 0x000000023a3c7825 */ /* 0x001fc800078e0234 */
[----:B------:R-:W-:Y:S01]  /*e450*/  IMAD R72, R164, 0x7b, RZ ;  /* 0x0000007ba4487824 */ /* 0x000fe200078e02ff */
[----:B------:R-:W-:Y:S02]  /*e460*/  PRMT R33, RZ, 0x7610, R33 ;  /* 0x00007610ff217816 */ /* 0x000fe40000000021 */
[----:B------:R-:W-:Y:S01]  /*e470*/  PRMT R29, RZ, 0x7610, R29 ;  /* 0x00007610ff1d7816 */ /* 0x000fe2000000001d */
[----:B------:R-:W-:Y:S01]  /*e480*/  IMAD.WIDE R68, R72, 0x2, R54 ;  /* 0x0000000248447825 */ /* 0x000fe200078e0236 */
[----:B------:R-:W-:Y:S02]  /*e490*/  PRMT R25, RZ, 0x7610, R25 ;  /* 0x00007610ff197816 */ /* 0x000fe40000000019 */
[----:B------:R-:W-:Y:S01]  /*e4a0*/  PRMT R21, RZ, 0x7610, R21 ;  /* 0x00007610ff157816 */ /* 0x000fe20000000015 */
[----:B---3--:R-:W-:Y:S04]  /*e4b0*/  STL [R1+0x20a4], R46 ;  /* 0x0020a42e01007387 */ /* 0x008fe80000100800 */
[----:B------:R0:W-:Y:S04]  /*e4c0*/  STL.64 [R1+0xf8], R42 ;  /* 0x0000f82a01007387 */ /* 0x0001e80000100a00 */
[----:B------:R3:W-:Y:S04]  /*e4d0*/  STL [R1+0x20b0], R45 ;  /* 0x0020b02d01007387 */ /* 0x0007e80000100800 */
[----:B------:R4:W-:Y:S04]  /*e4e0*/  STL [R1+0x20b4], R31 ;  /* 0x0020b41f01007387 */ /* 0x0009e80000100800 */
[----:B------:R1:W-:Y:S01]  /*e4f0*/  STL [R1+0x20b8], R27 ;  /* 0x0020b81b01007387 */ /* 0x0003e20000100800 */
[----:B0-----:R-:W-:Y:S01]  /*e500*/  IMAD.WIDE R42, R58, 0x2, R50 ;  /* 0x000000023a2a7825 */ /* 0x001fe200078e0232 */
[----:B---3--:R-:W-:-:S02]  /*e510*/  PRMT R45, RZ, 0x7610, R45 ;  /* 0x00007610ff2d7816 */ /* 0x008fc4000000002d */
[----:B----4-:R-:W-:Y:S01]  /*e520*/  PRMT R31, RZ, 0x7610, R31 ;  /* 0x00007610ff1f7816 */ /* 0x010fe2000000001f */
[----:B------:R-:W-:Y:S01]  /*e530*/  VIADD R58, R163, 0xffffff84 ;  /* 0xffffff84a33a7836 */ /* 0x000fe20000000000 */
[----:B-1----:R-:W-:Y:S01]  /*e540*/  PRMT R27, RZ, 0x7610, R27 ;  /* 0x00007610ff1b7816 */ /* 0x002fe2000000001b */
[----:B------:R-:W-:Y:S04]  /*e550*/  STL [R1+0xdc4], R37 ;  /* 0x000dc42501007387 */ /* 0x000fe80000100800 */
[----:B------:R-:W-:Y:S04]  /*e560*/  STL [R1+0xdc0], R34 ;  /* 0x000dc02201007387 */ /* 0x000fe80000100800 */
[----:B------:R-:W-:Y:S04]  /*e570*/  STL [R1+0xdbc], R30 ;  /* 0x000dbc1e01007387 */ /* 0x000fe80000100800 */
[----:B------:R0:W3:Y:S04]  /*e580*/  @!P4 LDG.E.U16 R27, desc[UR6][R62.64] ;  /* 0x000000063e1bc981 */ /* 0x0000e8000c1e1500 */
[----:B------:R1:W4:Y:S04]  /*e590*/  @!P4 LDG.E.U16 R31, desc[UR6][R60.64] ;  /* 0x000000063c1fc981 */ /* 0x000328000c1e1500 */
[----:B------:R0:W3:Y:S01]  /*e5a0*/  @!P4 LDG.E.U16 R45, desc[UR6][R42.64] ;  /* 0x000000062a2dc981 */ /* 0x0000e2000c1e1500 */
[----:B------:R-:W-:Y:S01]  /*e5b0*/  ISETP.GE.U32.AND P4, PT, R58, 0x7fffff05, PT ;  /* 0x7fffff053a00780c */ /* 0x000fe20003f86070 */
[----:B------:R-:W-:-:S02]  /*e5c0*/  IMAD.WIDE R58, R66, 0x2, R56 ;  /* 0x00000002423a7825 */ /* 0x000fc400078e0238 */
[----:B------:R-:W-:Y:S04]  /*e5d0*/  STL [R1+0xdb8], R26 ;  /* 0x000db81a01007387 */ /* 0x000fe80000100800 */
[----:B------:R0:W-:Y:S04]  /*e5e0*/  STL.64 [R1+0x30], R64 ;  /* 0x0000304001007387 */ /* 0x0001e80000100a00 */
[----:B------:R1:W-:Y:S04]  /*e5f0*/  STL.64 [R1+0x28], R62 ;  /* 0x0000283e01007387 */ /* 0x0003e80000100a00 */
[----:B------:R1:W-:Y:S04]  /*e600*/  STL.64 [R1+0x20], R60 ;  /* 0x0000203c01007387 */ /* 0x0003e80000100a00 */
[----:B------:R1:W-:Y:S01]  /*e610*/  STL.64 [R1+0x18], R42 ;  /* 0x0000182a01007387 */ /* 0x0003e20000100a00 */
[----:B0-----:R-:W-:-:S03]  /*e620*/  IMAD.WIDE R64, R66, 0x2, R52 ;  /* 0x0000000242407825 */ /* 0x001fc600078e0234 */
[----:B------:R-:W3:Y:S01]  /*e630*/  @!P4 LDG.E.U16 R29, desc[UR6][R68.64] ;  /* 0x00000006441dc981 */ /* 0x000ee2000c1e1500 */
[----:B-1----:R-:W-:-:S03]  /*e640*/  IMAD.WIDE R62, R66, 0x2, R54 ;  /* 0x00000002423e7825 */ /* 0x002fc600078e0236 */
[----:B------:R-:W-:Y:S01]  /*e650*/  STL [R1+0x1e0c], R58 ;  /* 0x001e0c3a01007387 */ /* 0x000fe20000100800 */
[----:B------:R-:W-:-:S03]  /*e660*/  IMAD.WIDE R66, R66, 0x2, R50 ;  /* 0x0000000242427825 */ /* 0x000fc600078e0232 */
[----:B------:R-:W-:Y:S01]  /*e670*/  STL [R1+0x1e08], R59 ;  /* 0x001e083b01007387 */ /* 0x000fe20000100800 */
[----:B------:R-:W-:-:S03]  /*e680*/  IMAD.WIDE R60, R72, 0x2, R56 ;  /* 0x00000002483c7825 */ /* 0x000fc600078e0238 */
[----:B------:R0:W-:Y:S01]  /*e690*/  STL [R1+0x1e14], R62 ;  /* 0x001e143e01007387 */ /* 0x0001e20000100800 */
[----:B------:R-:W-:-:S03]  /*e6a0*/  IMAD.WIDE R70, R72, 0x2, R52 ;  /* 0x0000000248467825 */ /* 0x000fc600078e0234 */
[----:B------:R1:W-:Y:S01]  /*e6b0*/  STL [R1+0x1e10], R63 ;  /* 0x001e103f01007387 */ /* 0x0003e20000100800 */
[----:B------:R-:W-:-:S03]  /*e6c0*/  IMAD.WIDE R72, R72, 0x2, R50 ;  /* 0x0000000248487825 */ /* 0x000fc600078e0232 */
[----:B------:R-:W3:Y:S01]  /*e6d0*/  @!P4 LDG.E.U16 R33, desc[UR6][R60.64] ;  /* 0x000000063c21c981 */ /* 0x000ee2000c1e1500 */
[----:B------:R-:W-:-:S03]  /*e6e0*/  VIADD R74, R163, 0xffffff93 ;  /* 0xffffff93a34a7836 */ /* 0x000fc60000000000 */
[----:B------:R-:W3:Y:S04]  /*e6f0*/  @!P4 LDG.E.U16 R25, desc[UR6][R70.64] ;  /* 0x000000064619c981 */ /* 0x000ee8000c1e1500 */
[----:B------:R-:W3:Y:S01]  /*e700*/  @!P4 LDG.E.U16 R21, desc[UR6][R72.64] ;  /* 0x000000064815c981 */ /* 0x000ee2000c1e1500 */
[----:B------:R-:W-:Y:S01]  /*e710*/  ISETP.GE.U32.AND P4, PT, R74, 0x7fffff14, PT ;  /* 0x7fffff144a00780c */ /* 0x000fe20003f86070 */
[----:B------:R-:W-:Y:S01]  /*e720*/  IMAD R74, R164, 0x65, RZ ;  /* 0x00000065a44a7824 */ /* 0x000fe200078e02ff */
[----:B------:R-:W-:-:S03]  /*e730*/  PRMT R19, RZ, 0x7610, R19 ;  /* 0x00007610ff137816 */ /* 0x000fc60000000013 */
[----:B------:R-:W-:-:S04]  /*e740*/  IMAD.WIDE R80, R74, 0x2, R56 ;  /* 0x000000024a507825 */ /* 0x000fc800078e0238 */
[C---:B------:R-:W-:Y:S01]  /*e750*/  IMAD.WIDE R78, R74.reuse, 0x2, R54 ;  /* 0x000000024a4e7825 */ /* 0x040fe200078e0236 */
[----:B------:R-:W3:Y:S03]  /*e760*/  @!P6 LDG.E.U16 R19, desc[UR6][R80.64] ;  /* 0x000000065013e981 */ /* 0x000ee6000c1e1500 */
[----:B------:R-:W-:-:S04]  /*e770*/  IMAD.WIDE R76, R74, 0x2, R52 ;  /* 0x000000024a4c7825 */ /* 0x000fc800078e0234 */
[----:B------:R-:W-:-:S04]  /*e780*/  IMAD.WIDE R42, R74, 0x2, R50 ;  /* 0x000000024a2a7825 */ /* 0x000fc800078e0232 */
[----:B------:R-:W-:Y:S01]  /*e790*/  VIADD R74, R163, 0xffffff8b ;  /* 0xffffff8ba34a7836 */ /* 0x000fe20000000000 */
[----:B------:R-:W-:Y:S02]  /*e7a0*/  PRMT R35, RZ, 0x7610, R35 ;  /* 0x00007610ff237816 */ /* 0x000fe40000000023 */
[----:B------:R-:W-:Y:S02]  /*e7b0*/  PRMT R39, RZ, 0x7610, R39 ;  /* 0x00007610ff277816 */ /* 0x000fe40000000027 */
[----:B------:R-:W-:Y:S02]  /*e7c0*/  PRMT R48, RZ, 0x7610, R48 ;  /* 0x00007610ff307816 */ /* 0x000fe40000000030 */
[----:B------:R-:W-:Y:S01]  /*e7d0*/  PRMT R46, RZ, 0x7610, R46 ;  /* 0x00007610ff2e7816 */ /* 0x000fe2000000002e */
[----:B------:R-:W-:Y:S01]  /*e7e0*/  IMAD R82, R164, 0x74, RZ ;  /* 0x00000074a4527824 */ /* 0x000fe200078e02ff */
[----:B------:R-:W-:Y:S01]  /*e7f0*/  PRMT R44, RZ, 0x7610, R44 ;  /* 0x00007610ff2c7816 */ /* 0x000fe2000000002c */
[----:B------:R-:W3:Y:S01]  /*e800*/  @!P5 LDG.E.U16 R35, desc[UR6][R58.64] ;  /* 0x000000063a23d981 */ /* 0x000ee2000c1e1500 */
[----:B------:R-:W-:-:S02]  /*e810*/  PRMT R36, RZ, 0x7610, R36 ;  /* 0x00007610ff247816 */ /* 0x000fc40000000024 */
[----:B------:R-:W-:Y:S01]  /*e820*/  PRMT R32, RZ, 0x7610, R32 ;  /* 0x00007610ff207816 */ /* 0x000fe20000000020 */
[----:B------:R0:W3:Y:S04]  /*e830*/  @!P5 LDG.E.U16 R39, desc[UR6][R62.64] ;  /* 0x000000063e27d981 */ /* 0x0000e8000c1e1500 */
[----:B------:R-:W3:Y:S04]  /*e840*/  @!P5 LDG.E.U16 R48, desc[UR6][R64.64] ;  /* 0x000000064030d981 */ /* 0x000ee8000c1e1500 */
[----:B------:R-:W3:Y:S01]  /*e850*/  @!P5 LDG.E.U16 R46, desc[UR6][R66.64] ;  /* 0x00000006422ed981 */ /* 0x000ee2000c1e1500 */
[----:B------:R-:W-:Y:S01]  /*e860*/  PRMT R28, RZ, 0x7610, R28 ;  /* 0x00007610ff1c7816 */ /* 0x000fe2000000001c */
[----:B------:R-:W-:Y:S01]  /*e870*/  IMAD R92, R164, 0x66, RZ ;  /* 0x00000066a45c7824 */ /* 0x000fe200078e02ff */
[----:B------:R-:W-:-:S02]  /*e880*/  PRMT R165, RZ, 0x7610, R165 ;  /* 0x00007610ffa57816 */ /* 0x000fc400000000a5 */
[----:B------:R-:W-:Y:S02]  /*e890*/  PRMT R24, RZ, 0x7610, R24 ;  /* 0x00007610ff187816 */ /* 0x000fe40000000018 */
[----:B------:R-:W-:Y:S02]  /*e8a0*/  PRMT R15, RZ, 0x7610, R15 ;  /* 0x00007610ff0f7816 */ /* 0x000fe4000000000f */
[----:B------:R-:W-:Y:S01]  /*e8b0*/  PRMT R17, RZ, 0x7610, R17 ;  /* 0x00007610ff117816 */ /* 0x000fe20000000011 */
[C---:B------:R-:W-:Y:S01]  /*e8c0*/  VIADD R85, R163.reuse, 0xffffff91 ;  /* 0xffffff91a3557836 */ /* 0x040fe20000000000 */
[----:B0-----:R-:W-:Y:S01]  /*e8d0*/  PRMT R62, RZ, 0x7610, R62 ;  /* 0x00007610ff3e7816 */ /* 0x001fe2000000003e */
[----:B------:R-:W-:Y:S02]  /*e8e0*/  VIADD R84, R163, 0xffffff83 ;  /* 0xffffff83a3547836 */ /* 0x000fe40000000000 */
[----:B------:R-:W-:Y:S02]  /*e8f0*/  IMAD R90, R164, 0x7c, RZ ;  /* 0x0000007ca45a7824 */ /* 0x000fe400078e02ff */
[----:B------:R-:W-:-:S04]  /*e900*/  IMAD.WIDE R98, R92, 0x2, R56 ;  /* 0x000000025c627825 */ /* 0x000fc800078e0238 */
[----:B------:R-:W-:-:S04]  /*e910*/  IMAD.WIDE R96, R92, 0x2, R54 ;  /* 0x000000025c607825 */ /* 0x000fc800078e0236 */
[----:B------:R-:W-:Y:S01]  /*e920*/  IMAD.WIDE R94, R92, 0x2, R52 ;  /* 0x000000025c5e7825 */ /* 0x000fe200078e0234 */
[----:B------:R-:W3:Y:S01]  /*e930*/  @!P0 LDG.E.U16 R62, desc[UR6][R96.64] ;  /* 0x00000006603e8981 */ /* 0x000ee2000c1e1500 */
[----:B-1----:R-:W-:Y:S02]  /*e940*/  PRMT R63, RZ, 0x7610, R63 ;  /* 0x00007610ff3f7816 */ /* 0x002fe4000000003f */
[----:B------:R-:W-:Y:S02]  /*e950*/  PRMT R58, RZ, 0x7610, R58 ;  /* 0x00007610ff3a7816 */ /* 0x000fe4000000003a */
[----:B------:R-:W-:Y:S02]  /*e960*/  PRMT R59, RZ, 0x7610, R59 ;  /* 0x00007610ff3b7816 */ /* 0x000fe4000000003b */
[----:B------:R-:W-:Y:S01]  /*e970*/  PRMT R2, RZ, 0x7610, R2 ;  /* 0x00007610ff027816 */ /* 0x000fe20000000002 */
[----:B--2---:R-:W-:Y:S04]  /*e980*/  STL [R1+0xdb4], R22 ;  /* 0x000db41601007387 */ /* 0x004fe80000100800 */
        /* <DEDUP_REMOVED lines=9> */
[----:B------:R0:W-:Y:S04]  /*ea20*/  STL [R1+0x1e38], R71 ;  /* 0x001e384701007387 */ /* 0x0001e80000100800 */
[----:B------:R1:W-:Y:S04]  /*ea30*/  STL [R1+0x1e44], R72 ;  /* 0x001e444801007387 */ /* 0x0003e80000100800 */
[----:B------:R2:W-:Y:S01]  /*ea40*/  STL [R1+0x1e40], R73 ;  /* 0x001e404901007387 */ /* 0x0005e20000100800 */
[----:B0-----:R-:W-:-:S02]  /*ea50*/  PRMT R71, RZ, 0x7610, R71 ;  /* 0x00007610ff477816 */ /* 0x001fc40000000047 */
[----:B-1----:R-:W-:-:S04]  /*ea60*/  PRMT R72, RZ, 0x7610, R72 ;  /* 0x00007610ff487816 */ /* 0x002fc80000000048 */
[----:B------:R-:W3:Y:S01]  /*ea70*/  @!P6 LDG.E.U16 R71, desc[UR6][R42.64] ;  /* 0x000000062a47e981 */ /* 0x000ee2000c1e1500 */
[----:B--2---:R-:W-:-:S03]  /*ea80*/  PRMT R73, RZ, 0x7610, R73 ;  /* 0x00007610ff497816 */ /* 0x004fc60000000049 */
[----:B------:R-:W2:Y:S04]  /*ea90*/  @!P6 LDG.E.U16 R72, desc[UR6][R76.64] ;  /* 0x000000064c48e981 */ /* 0x000ea8000c1e1500 */
[----:B------:R0:W2:Y:S01]  /*eaa0*/  @!P6 LDG.E.U16 R73, desc[UR6][R78.64] ;  /* 0x000000064e49e981 */ /* 0x0000a2000c1e1500 */
[----:B------:R-:W-:Y:S01]  /*eab0*/  ISETP.GE.U32.AND P6, PT, R74, 0x7fffff0c, PT ;  /* 0x7fffff0c4a00780c */ /* 0x000fe20003fc6070 */
[----:B------:R-:W-:Y:S02]  /*eac0*/  IMAD R74, R164, 0x6c, RZ ;  /* 0x0000006ca44a7824 */ /* 0x000fe400078e02ff */
[----:B------:R1:W-:Y:S04]  /*ead0*/  STL.64 [R1+0xf0], R80 ;  /* 0x0000f05001007387 */ /* 0x0003e80000100a00 */
[----:B------:R0:W-:Y:S04]  /*eae0*/  STL.64 [R1+0xe8], R78 ;  /* 0x0000e84e01007387 */ /* 0x0001e80000100a00 */
[----:B------:R0:W-:Y:S01]  /*eaf0*/  STL.64 [R1+0xe0], R76 ;  /* 0x0000e04c01007387 */ /* 0x0001e20000100a00 */
[----:B-1----:R-:W-:-:S03]  /*eb00*/  IMAD.WIDE R80, R74, 0x2, R56 ;  /* 0x000000024a507825 */ /* 0x002fc600078e0238 */
[----:B------:R1:W-:Y:S01]  /*eb10*/  STL.64 [R1+0xd8], R42 ;  /* 0x0000d82a01007387 */ /* 0x0003e20000100a00 */
[----:B0-----:R-:W-:-:S04]  /*eb20*/  IMAD.WIDE R78, R74, 0x2, R54 ;  /* 0x000000024a4e7825 */ /* 0x001fc800078e0236 */
[----:B------:R-:W-:Y:S01]  /*eb30*/  VIADD R76, R163, 0xffffff92 ;  /* 0xffffff92a34c7836 */ /* 0x000fe20000000000 */
[----:B------:R0:W-:Y:S01]  /*eb40*/  STL.64 [R1+0x10], R80 ;  /* 0x0000105001007387 */ /* 0x0001e20000100a00 */
[----:B-1----:R-:W-:-:S03]  /*eb50*/  IMAD.WIDE R42, R74, 0x2, R52 ;  /* 0x000000024a2a7825 */ /* 0x002fc600078e0234 */
[----:B------:R-:W-:Y:S01]  /*eb60*/  ISETP.GE.U32.AND P5, PT, R76, 0x7fffff13, PT ;  /* 0x7fffff134c00780c */ /* 0x000fe20003fa6070 */
[----:B------:R0:W2:Y:S01]  /*eb70*/  @!P4 LDG.E.U16 R44, desc[UR6][R80.64] ;  /* 0x00000006502cc981 */ /* 0x0000a2000c1e1500 */
[----:B------:R-:W-:-:S03]  /*eb80*/  IMAD.WIDE R74, R74, 0x2, R50 ;  /* 0x000000024a4a7825 */ /* 0x000fc600078e0232 */
[----:B------:R1:W-:Y:S01]  /*eb90*/  STL.64 [R1+0x8], R78 ;  /* 0x0000084e01007387 */ /* 0x0003e20000100a00 */
[----:B------:R-:W-:-:S03]  /*eba0*/  IMAD.WIDE R76, R82, 0x2, R56 ;  /* 0x00000002524c7825 */ /* 0x000fc600078e0238 */
[----:B------:R1:W2:Y:S01]  /*ebb0*/  @!P4 LDG.E.U16 R36, desc[UR6][R78.64] ;  /* 0x000000064e24c981 */ /* 0x0002a2000c1e1500 */
[----:B0-----:R-:W-:-:S03]  /*ebc0*/  IMAD.WIDE R80, R82, 0x2, R52 ;  /* 0x0000000252507825 */ /* 0x001fc600078e0234 */
[----:B------:R0:W-:Y:S01]  /*ebd0*/  STL.64 [R1], R42 ;  /* 0x0000002a01007387 */ /* 0x0001e20000100a00 */
[----:B------:R-:W-:-:S03]  /*ebe0*/  PRMT R64, RZ, 0x7610, R64 ;  /* 0x00007610ff407816 */ /* 0x000fc60000000040 */
[----:B------:R-:W-:Y:S01]  /*ebf0*/  STL [R1+0x1e4c], R74 ;  /* 0x001e4c4a01007387 */ /* 0x000fe20000100800 */
[C---:B-1----:R-:W-:Y:S01]  /*ec00*/  IMAD.WIDE R78, R82.reuse, 0x2, R54 ;  /* 0x00000002524e7825 */ /* 0x042fe200078e0236 */
[----:B------:R-:W-:Y:S02]  /*ec10*/  PRMT R61, RZ, 0x7610, R61 ;  /* 0x00007610ff3d7816 */ /* 0x000fe4000000003d */
[----:B------:R-:W-:Y:S01]  /*ec20*/  STL [R1+0x1e48], R75 ;  /* 0x001e484b01007387 */ /* 0x000fe20000100800 */
[----:B------:R-:W-:Y:S01]  /*ec30*/  IMAD.WIDE R82, R82, 0x2, R50 ;  /* 0x0000000252527825 */ /* 0x000fe200078e0232 */
[----:B------:R-:W-:Y:S02]  /*ec40*/  PRMT R60, RZ, 0x7610, R60 ;  /* 0x00007610ff3c7816 */ /* 0x000fe4000000003c */
[----:B------:R0:W2:Y:S04]  /*ec50*/  @!P4 LDG.E.U16 R32, desc[UR6][R42.64] ;  /* 0x000000062a20c981 */ /* 0x0000a8000c1e1500 */
[----:B------:R-:W-:Y:S04]  /*ec60*/  STL [R1+0x1e54], R76 ;  /* 0x001e544c01007387 */ /* 0x000fe80000100800 */
[----:B------:R1:W-:Y:S01]  /*ec70*/  STL [R1+0x1e50], R77 ;  /* 0x001e504d01007387 */ /* 0x0003e20000100800 */
[----:B0-----:R-:W-:-:S03]  /*ec80*/  IMAD.WIDE R42, R92, 0x2, R50 ;  /* 0x000000025c2a7825 */ /* 0x001fc600078e0232 */
[----:B------:R-:W-:Y:S01]  /*ec90*/  STL [R1+0x1e5c], R78 ;  /* 0x001e5c4e01007387 */ /* 0x000fe20000100800 */
[----:B------:R-:W-:-:S03]  /*eca0*/  VIADD R92, R163, 0xffffff90 ;  /* 0xffffff90a35c7836 */ /* 0x000fc60000000000 */
[----:B------:R-:W2:Y:S01]  /*ecb0*/  @!P4 LDG.E.U16 R28, desc[UR6][R74.64] ;  /* 0x000000064a1cc981 */ /* 0x000ea2000c1e1500 */
[----:B------:R-:W-:-:S03]  /*ecc0*/  ISETP.GE.U32.AND P4, PT, R85, 0x7fffff12, PT ;  /* 0x7fffff125500780c */ /* 0x000fc60003f86070 */
[----:B------:R1:W2:Y:S04]  /*ecd0*/  @!P6 LDG.E.U16 R165, desc[UR6][R76.64] ;  /* 0x000000064ca5e981 */ /* 0x0002a8000c1e1500 */
[----:B------:R-:W2:Y:S04]  /*ece0*/  @!P6 LDG.E.U16 R24, desc[UR6][R78.64] ;  /* 0x000000064e18e981 */ /* 0x000ea8000c1e1500 */
[----:B------:R-:W-:Y:S04]  /*ecf0*/  STL [R1+0x1e58], R79 ;  /* 0x001e584f01007387 */ /* 0x000fe80000100800 */
[----:B------:R-:W2:Y:S04]  /*ed00*/  @!P6 LDG.E.U16 R15, desc[UR6][R80.64] ;  /* 0x00000006500fe981 */ /* 0x000ea8000c1e1500 */
[----:B------:R-:W2:Y:S01]  /*ed10*/  @!P6 LDG.E.U16 R17, desc[UR6][R82.64] ;  /* 0x000000065211e981 */ /* 0x000ea2000c1e1500 */
[----:B------:R-:W-:Y:S01]  /*ed20*/  ISETP.GE.U32.AND P6, PT, R84, 0x7fffff04, PT ;  /* 0x7fffff045400780c */ /* 0x000fe20003fc6070 */
[----:B------:R-:W-:-:S02]  /*ed30*/  IMAD.WIDE R84, R90, 0x2, R56 ;  /* 0x000000025a547825 */ /* 0x000fc400078e0238 */
[----:B------:R-:W-:Y:S04]  /*ed40*/  STL [R1+0x1e64], R80 ;  /* 0x001e645001007387 */ /* 0x000fe80000100800 */
[----:B------:R-:W-:Y:S04]  /*ed50*/  STL [R1+0x1e60], R81 ;  /* 0x001e605101007387 */ /* 0x000fe80000100800 */
[----:B------:R-:W-:Y:S04]  /*ed60*/  STL [R1+0x1e6c], R82 ;  /* 0x001e6c5201007387 */ /* 0x000fe80000100800 */
[----:B------:R-:W2:Y:S04]  /*ed70*/  @!P0 LDG.E.U16 R64, desc[UR6][R98.64] ;  /* 0x0000000662408981 */ /* 0x000ea8000c1e1500 */
[----:B------:R0:W3:Y:S04]  /*ed80*/  @!P0 LDG.E.U16 R61, desc[UR6][R94.64] ;  /* 0x000000065e3d8981 */ /* 0x0000e8000c1e1500 */
[----:B------:R0:W4:Y:S01]  /*ed90*/  @!P0 LDG.E.U16 R60, desc[UR6][R42.64] ;  /* 0x000000062a3c8981 */ /* 0x000122000c1e1500 */
[----:B------:R-:W-:Y:S01]  /*eda0*/  ISETP.GE.U32.AND P0, PT, R92, 0x7fffff11, PT ;  /* 0x7fffff115c00780c */ /* 0x000fe20003f06070 */
[----:B------:R-:W-:-:S02]  /*edb0*/  IMAD R92, R164, 0x67, RZ ;  /* 0x00000067a45c7824 */ /* 0x000fc400078e02ff */
[----:B------:R-:W-:Y:S04]  /*edc0*/  STL [R1+0x1e68], R83 ;  /* 0x001e685301007387 */ /* 0x000fe80000100800 */
[----:B------:R-:W-:Y:S04]  /*edd0*/  STL.64 [R1+0xd0], R98 ;  /* 0x0000d06201007387 */ /* 0x000fe80000100a00 */
[----:B------:R-:W-:Y:S04]  /*ede0*/  STL.64 [R1+0xc8], R96 ;  /* 0x0000c86001007387 */ /* 0x000fe80000100a00 */
[----:B------:R-:W-:Y:S01]  /*edf0*/  STL [R1+0x1e74], R84 ;  /* 0x001e745401007387 */ /* 0x000fe20000100800 */
[----:B-1----:R-:W-:-:S03]  /*ee00*/  IMAD.WIDE R76, R92, 0x2, R54 ;  /* 0x000000025c4c7825 */ /* 0x002fc600078e0236 */
[----:B------:R0:W-:Y:S01]  /*ee10*/  STL.64 [R1+0xc0], R94 ;  /* 0x0000c05e01007387 */ /* 0x0001e20000100a00 */
[----:B------:R-:W-:-:S03]  /*ee20*/  IMAD.WIDE R74, R92, 0x2, R52 ;  /* 0x000000025c4a7825 */ /* 0x000fc600078e0234 */
[----:B------:R-:W-:Y:S04]  /*ee30*/  STL [R1+0x1e70], R85 ;  /* 0x001e705501007387 */ /* 0x000fe80000100800 */
[----:B------:R1:W-:Y:S01]  /*ee40*/  STL.64 [R1+0xb8], R42 ;  /* 0x0000b82a01007387 */ /* 0x0003e20000100a00 */
[----:B0-----:R-:W-:-:S03]  /*ee50*/  IMAD.WIDE R94, R92, 0x2, R56 ;  /* 0x000000025c5e7825 */ /* 0x001fc600078e0238 */
[----:B------:R-:W4:Y:S04]  /*ee60*/  @!P2 LDG.E.U16 R58, desc[UR6][R76.64] ;  /* 0x000000064c3aa981 */ /* 0x000f28000c1e1500 */
[----:B------:R-:W4:Y:S01]  /*ee70*/  @!P2 LDG.E.U16 R63, desc[UR6][R94.64] ;  /* 0x000000065e3fa981 */ /* 0x000f22000c1e1500 */
[----:B-1----:R-:W-:-:S03]  /*ee80*/  IMAD.WIDE R42, R92, 0x2, R50 ;  /* 0x000000025c2a7825 */ /* 0x002fc600078e0232 */
[----:B------:R-:W4:Y:S04]  /*ee90*/  @!P2 LDG.E.U16 R59, desc[UR6][R74.64] ;  /* 0x000000064a3ba981 */ /* 0x000f28000c1e1500 */
[----:B------:R-:W4:Y:S01]  /*eea0*/  @!P2 LDG.E.U16 R2, desc[UR6][R42.64] ;  /* 0x000000062a02a981 */ /* 0x000f22000c1e1500 */
[----:B------:R-:W-:-:S04]  /*eeb0*/  IMAD.WIDE R86, R90, 0x2, R54 ;  /* 0x000000025a567825 */ /* 0x000fc800078e0236 */
[C---:B------:R-:W-:Y:S01]  /*eec0*/  IMAD.WIDE R88, R90.reuse, 0x2, R52 ;  /* 0x000000025a587825 */ /* 0x040fe200078e0234 */
[----:B------:R-:W-:Y:S03]  /*eed0*/  STL [R1+0x1e7c], R86 ;  /* 0x001e7c5601007387 */ /* 0x000fe60000100800 */
[----:B------:R-:W-:Y:S01]  /*eee0*/  IMAD.WIDE R90, R90, 0x2, R50 ;  /* 0x000000025a5a7825 */ /* 0x000fe200078e0232 */
[----:B------:R-:W-:Y:S04]  /*eef0*/  STL [R1+0x1e78], R87 ;  /* 0x001e785701007387 */ /* 0x000fe80000100800 */
[----:B------:R-:W-:Y:S04]  /*ef00*/  STL [R1+0x1e84], R88 ;  /* 0x001e845801007387 */ /* 0x000fe80000100800 */
[----:B------:R-:W-:Y:S01]  /*ef10*/  STL [R1+0x1e80], R89 ;  /* 0x001e805901007387 */ /* 0x000fe20000100800 */
[----:B------:R-:W-:-:S03]  /*ef20*/  VIADD R92, R163, 0xffffff8a ;  /* 0xffffff8aa35c7836 */ /* 0x000fc60000000000 */
[----:B------:R0:W-:Y:S04]  /*ef30*/  STL [R1+0x1e8c], R90 ;  /* 0x001e8c5a01007387 */ /* 0x0001e80000100800 */
[----:B------:R-:W-:Y:S01]  /*ef40*/  STL [R1+0x1e88], R91 ;  /* 0x001e885b01007387 */ /* 0x000fe20000100800 */
[----:B------:R-:W-:Y:S01]  /*ef50*/  IMAD R98, R164, 0x6d, RZ ;  /* 0x0000006da4627824 */ /* 0x000fe200078e02ff */
[----:B------:R-:W-:-:S03]  /*ef60*/  ISETP.GE.U32.AND P2, PT, R92, 0x7fffff0b, PT ;  /* 0x7fffff0b5c00780c */ /* 0x000fc60003f46070 */
[C---:B------:R-:W-:Y:S01]  /*ef70*/  IMAD.WIDE R92, R98.reuse, 0x2, R56 ;  /* 0x00000002625c7825 */ /* 0x040fe200078e0238 */
[----:B------:R-:W-:Y:S01]  /*ef80*/  PRMT R66, RZ, 0x7610, R66 ;  /* 0x00007610ff427816 */ /* 0x000fe20000000042 */
[----:B------:R-:W1:Y:S02]  /*ef90*/  S2R R22, SR_TID.X ;  /* 0x0000000000167919 */ /* 0x000e640000002100 */
[----:B------:R-:W-:Y:S01]  /*efa0*/  IMAD.WIDE R96, R98, 0x2, R52 ;  /* 0x0000000262607825 */ /* 0x000fe200078e0234 */
[----:B------:R-:W-:Y:S02]  /*efb0*/  PRMT R68, RZ, 0x7610, R68 ;  /* 0x00007610ff447816 */ /* 0x000fe40000000044 */
[----:B------:R-:W-:Y:S01]  /*efc0*/  PRMT R70, RZ, 0x7610, R70 ;  /* 0x00007610ff467816 */ /* 0x000fe20000000046 */
[----:B------:R-:W-:Y:S01]  /*efd0*/  IMAD.MOV.U32 R79, RZ, RZ, R40 ;  /* 0x000000ffff4f7224 */ /* 0x000fe200078e0028 */
[----:B------:R-:W-:Y:S02]  /*efe0*/  LOP3.LUT R40, R0, 0x30, RZ, 0x3c, !PT ;  /* 0x0000003000287812 */ /* 0x000fe400078e3cff */
[----:B------:R-:W4:Y:S04]  /*eff0*/  @!P5 LDG.E.U16 R68, desc[UR6][R96.64] ;  /* 0x000000066044d981 */ /* 0x000f28000c1e1500 */
[----:B------:R-:W4:Y:S01]  /*f000*/  @!P5 LDG.E.U16 R70, desc[UR6][R92.64] ;  /* 0x000000065c46d981 */ /* 0x000f22000c1e1500 */
[----:B------:R-:W-:-:S02]  /*f010*/  PRMT R69, RZ, 0x7610, R69 ;  /* 0x00007610ff457816 */ /* 0x000fc40000000045 */
[----:B------:R-:W-:Y:S01]  /*f020*/  PRMT R23, RZ, 0x7610, R23 ;  /* 0x00007610ff177816 */ /* 0x000fe20000000017 */
[----:B------:R-:W-:-:S05]  /*f030*/  IMAD.MOV.U32 R38, RZ, RZ, R155 ;  /* 0x000000ffff267224 */ /* 0x000fca00078e009b */
[----:B------:R0:W4:Y:S01]  /*f040*/  @!P6 LDG.E.U16 R23, desc[UR6][R90.64] ;  /* 0x000000065a17e981 */ /* 0x000122000c1e1500 */
[----:B------:R-:W-:Y:S02]  /*f050*/  IMAD.MOV.U32 R34, RZ, RZ, R156 ;  /* 0x000000ffff227224 */ /* 0x000fe400078e009c */
[----:B------:R-:W-:Y:S02]  /*f060*/  IMAD.MOV.U32 R37, RZ, RZ, R157 ;  /* 0x000000ffff257224 */ /* 0x000fe400078e009d */
[----:B0-----:R-:W-:Y:S02]  /*f070*/  IMAD.MOV.U32 R90, RZ, RZ, R149 ;  /* 0x000000ffff5a7224 */ /* 0x001fe400078e0095 */
[----:B------:R-:W-:Y:S01]  /*f080*/  IMAD.MOV.U32 R47, RZ, RZ, R159 ;  /* 0x000000ffff2f7224 */ /* 0x000fe200078e009f */
[----:B-1----:R-:W-:Y:S01]  /*f090*/  LOP3.LUT R67, R22, 0x7f, RZ, 0xc0, !PT ;  /* 0x0000007f16437812 */ /* 0x002fe200078ec0ff */
[----:B------:R-:W-:Y:S02]  /*f0a0*/  IMAD.MOV.U32 R30, RZ, RZ, R160 ;  /* 0x000000ffff1e7224 */ /* 0x000fe400078e00a0 */
[----:B------:R-:W-:-:S02]  /*f0b0*/  IMAD.MOV.U32 R26, RZ, RZ, R161 ;  /* 0x000000ffff1a7224 */ /* 0x000fc400078e00a1 */
[----:B------:R-:W-:Y:S01]  /*f0c0*/  IMAD.MOV.U32 R22, RZ, RZ, R162 ;  /* 0x000000ffff167224 */ /* 0x000fe200078e00a2 */
[----:B--2---:R-:W-:Y:S04]  /*f0d0*/  STL [R1+0x1e90], R64 ;  /* 0x001e904001007387 */ /* 0x004fe80000100800 */
[----:B---3--:R-:W-:Y:S04]  /*f0e0*/  STL [R1+0x1e94], R62 ;  /* 0x001e943e01007387 */ /* 0x008fe80000100800 */
[----:B------:R-:W-:Y:S04]  /*f0f0*/  STL [R1+0x1e98], R61 ;  /* 0x001e983d01007387 */ /* 0x000fe80000100800 */
[----:B----4-:R-:W-:Y:S04]  /*f100*/  STL [R1+0x1e9c], R60 ;  /* 0x001e9c3c01007387 */ /* 0x010fe80000100800 */
[----:B------:R0:W-:Y:S04]  /*f110*/  STL.64 [R1+0xb0], R94 ;  /* 0x0000b05e01007387 */ /* 0x0001e80000100a00 */
[----:B------:R-:W-:Y:S04]  /*f120*/  STL.64 [R1+0xa8], R76 ;  /* 0x0000a84c01007387 */ /* 0x000fe80000100a00 */
[----:B------:R-:W-:Y:S01]  /*f130*/  STL.64 [R1+0xa0], R74 ;  /* 0x0000a04a01007387 */ /* 0x000fe20000100a00 */
[----:B0-----:R-:W-:-:S04]  /*f140*/  IMAD.WIDE R94, R98, 0x2, R54 ;  /* 0x00000002625e7825 */ /* 0x001fc800078e0236 */
[----:B------:R-:W-:Y:S01]  /*f150*/  IMAD.WIDE R98, R98, 0x2, R50 ;  /* 0x0000000262627825 */ /* 0x000fe200078e0232 */
[----:B------:R-:W2:Y:S04]  /*f160*/  @!P5 LDG.E.U16 R69, desc[UR6][R94.64] ;  /* 0x000000065e45d981 */ /* 0x000ea8000c1e1500 */
[----:B------:R0:W3:Y:S04]  /*f170*/  @!P5 LDG.E.U16 R66, desc[UR6][R98.64] ;  /* 0x000000066242d981 */ /* 0x0000e8000c1e1500 */
[----:B------:R-:W-:Y:S04]  /*f180*/  STL [R1+0x1ea0], R63 ;  /* 0x001ea03f01007387 */ /* 0x000fe80000100800 */
[----:B------:R-:W-:Y:S04]  /*f190*/  STL.64 [R1+0x98], R42 ;  /* 0x0000982a01007387 */ /* 0x000fe80000100a00 */
[----:B------:R-:W-:Y:S04]  /*f1a0*/  STL [R1+0x1ea4], R58 ;  /* 0x001ea43a01007387 */ /* 0x000fe80000100800 */
[----:B------:R-:W-:Y:S04]  /*f1b0*/  STL [R1+0x1ea8], R59 ;  /* 0x001ea83b01007387 */ /* 0x000fe80000100800 */
[----:B------:R-:W-:Y:S04]  /*f1c0*/  STL [R1+0x1eac], R2 ;  /* 0x001eac0201007387 */ /* 0x000fe80000100800 */
[----:B------:R1:W-:Y:S04]  /*f1d0*/  STL [R1+0x1eb4], R92 ;  /* 0x001eb45c01007387 */ /* 0x0003e80000100800 */
[----:B------:R-:W-:Y:S04]  /*f1e0*/  STL [R1+0x1eb0], R93 ;  /* 0x001eb05d01007387 */ /* 0x000fe80000100800 */
[----:B------:R-:W-:Y:S04]  /*f1f0*/  STL [R1+0x1ebc], R94 ;  /* 0x001ebc5e01007387 */ /* 0x000fe80000100800 */
[----:B------:R-:W-:Y:S04]  /*f200*/  STL [R1+0x1eb8], R95 ;  /* 0x001eb85f01007387 */ /* 0x000fe80000100800 */
[----:B------:R-:W-:Y:S04]  /*f210*/  STL [R1+0x1ec4], R96 ;  /* 0x001ec46001007387 */ /* 0x000fe80000100800 */
[----:B------:R4:W-:Y:S01]  /*f220*/  STL [R1+0x1ec0], R97 ;  /* 0x001ec06101007387 */ /* 0x0009e20000100800 */
[----:B-1----:R-:W-:-:S03]  /*f230*/  IMAD.MOV.U32 R92, RZ, RZ, R147 ;  /* 0x000000ffff5c7224 */ /* 0x002fc600078e0093 */
[----:B------:R0:W-:Y:S01]  /*f240*/  STL [R1+0x1ec8], R99 ;  /* 0x001ec86301007387 */ /* 0x0001e20000100800 */
[----:B------:R-:W-:Y:S02]  /*f250*/  IMAD.MOV.U32 R75, RZ, RZ, R152 ;  /* 0x000000ffff4b7224 */ /* 0x000fe400078e0098 */
[----:B------:R-:W-:Y:S02]  /*f260*/  IMAD.MOV.U32 R2, RZ, RZ, R148 ;  /* 0x000000ffff027224 */ /* 0x000fe400078e0094 */
[----:B----4-:R-:W-:Y:S02]  /*f270*/  IMAD.MOV.U32 R97, RZ, RZ, R142 ;  /* 0x000000ffff617224 */ /* 0x010fe400078e008e */
[----:B0-----:R-:W-:Y:S02]  /*f280*/  IMAD.MOV.U32 R99, RZ, RZ, R141 ;  /* 0x000000ffff637224 */ /* 0x001fe400078e008d */
[----:B------:R-:W-:Y:S02]  /*f290*/  IMAD.MOV.U32 R74, RZ, RZ, R153 ;  /* 0x000000ffff4a7224 */ /* 0x000fe400078e0099 */
[----:B------:R-:W-:Y:S01]  /*f2a0*/  IMAD.MOV.U32 R77, RZ, RZ, R150 ;  /* 0x000000ffff4d7224 */ /* 0x000fe200078e0096 */
[----:B------:R0:W-:Y:S04]  /*f2b0*/  STS.U16 [R40+UR76+0x18580], R99 ;  /* 0x0185806328007988 */ /* 0x0001e8000800044c */
[----:B------:R1:W-:Y:S01]  /*f2c0*/  STS.U16 [R40+UR76+0x980], R97 ;  /* 0x0009806128007988 */ /* 0x0003e2000800044c */
[----:B0-----:R-:W-:-:S02]  /*f2d0*/  IMAD.MOV.U32 R99, RZ, RZ, R92 ;  /* 0x000000ffff637224 */ /* 0x001fc400078e005c */
[----:B------:R-:W-:Y:S02]  /*f2e0*/  IMAD.MOV.U32 R92, RZ, RZ, R79 ;  /* 0x000000ffff5c7224 */ /* 0x000fe400078e004f */
[----:B-1----:R-:W-:Y:S02]  /*f2f0*/  IMAD.MOV.U32 R97, RZ, RZ, R2 ;  /* 0x000000ffff617224 */ /* 0x002fe400078e0002 */
[----:B------:R-:W-:Y:S02]  /*f300*/  IMAD.MOV.U32 R2, RZ, RZ, R77 ;  /* 0x000000ffff027224 */ /* 0x000fe400078e004d */
[----:B------:R-:W-:Y:S02]  /*f310*/  IMAD.MOV.U32 R79, RZ, RZ, R75 ;  /* 0x000000ffff4f7224 */ /* 0x000fe400078e004b */
[----:B------:R-:W-:Y:S01]  /*f320*/  IMAD.MOV.U32 R77, RZ, RZ, R74 ;  /* 0x000000ffff4d7224 */ /* 0x000fe200078e004a */
[----:B------:R-:W4:Y:S04]  /*f330*/  LDL.LU R75, [R1+0xe0c] ;  /* 0x000e0c00014b7983 */ /* 0x000f280000300800 */
[----:B------:R-:W2:Y:S01]  /*f340*/  LDL.LU R74, [R1+0xe08] ;  /* 0x000e0800014a7983 */ /* 0x000ea20000300800 */
[----:B------:R-:W-:-:S02]  /*f350*/  IMAD.MOV.U32 R96, RZ, RZ, R143 ;  /* 0x000000ffff607224 */ /* 0x000fc400078e008f */
[----:B------:R-:W-:Y:S02]  /*f360*/  IMAD.MOV.U32 R95, RZ, RZ, R144 ;  /* 0x000000ffff5f7224 */ /* 0x000fe400078e0090 */
[----:B------:R-:W-:Y:S02]  /*f370*/  IMAD.MOV.U32 R94, RZ, RZ, R145 ;  /* 0x000000ffff5e7224 */ /* 0x000fe400078e0091 */
[----:B------:R-:W-:Y:S01]  /*f380*/  IMAD.MOV.U32 R93, RZ, RZ, R146 ;  /* 0x000000ffff5d7224 */ /* 0x000fe200078e0092 */
[----:B------:R0:W-:Y:S01]  /*f390*/  STS.U16 [R40+UR76+0x8980], R96 ;  /* 0x0089806028007988 */ /* 0x0001e2000800044c */
[----:B------:R-:W-:Y:S02]  /*f3a0*/  IMAD.MOV.U32 R42, RZ, RZ, R154 ;  /* 0x000000ffff2a7224 */ /* 0x000fe400078e009a */
[----:B------:R-:W-:Y:S01]  /*f3b0*/  IMAD.MOV.U32 R76, RZ, RZ, R151 ;  /* 0x000000ffff4c7224 */ /* 0x000fe200078e0097 */
[----:B------:R1:W-:Y:S01]  /*f3c0*/  STS.U16 [R40+UR76+0x10980], R95 ;  /* 0x0109805f28007988 */ /* 0x0003e2000800044c */
[----:B------:R-:W-:-:S03]  /*f3d0*/  IMAD.MOV.U32 R43, RZ, RZ, R158 ;  /* 0x000000ffff2b7224 */ /* 0x000fc600078e009e */
[----:B------:R1:W-:Y:S01]  /*f3e0*/  STS.U16 [R40+UR76+0x18980], R94 ;  /* 0x0189805e28007988 */ /* 0x0003e2000800044c */
[----:B0-----:R-:W-:-:S03]  /*f3f0*/  IMAD.MOV.U32 R96, RZ, RZ, R90 ;  /* 0x000000ffff607224 */ /* 0x001fc600078e005a */
[----:B------:R0:W-:Y:S01]  /*f400*/  STS.U16 [R40+UR76+0xd80], R93 ;  /* 0x000d805d28007988 */ /* 0x0001e2000800044c */
[----:B------:R-:W-:-:S03]  /*f410*/  IMAD.MOV.U32 R90, RZ, RZ, R76 ;  /* 0x000000ffff5a7224 */ /* 0x000fc600078e004c */
[----:B-1----:R-:W3:Y:S01]  /*f420*/  LDL.LU R95, [R1+0xe04] ;  /* 0x000e0400015f7983 */ /* 0x002ee20000300800 */
[----:B------:R-:W-:-:S03]  /*f430*/  IMAD.MOV.U32 R76, RZ, RZ, R42 ;  /* 0x000000ffff4c7224 */ /* 0x000fc600078e002a */
[----:B------:R-:W3:Y:S04]  /*f440*/  LDL.LU R94, [R1+0xe00] ;  /* 0x000e0000015e7983 */ /* 0x000ee80000300800 */
[----:B0-----:R-:W3:Y:S04]  /*f450*/  LDL.LU R93, [R1+0xdfc] ;  /* 0x000dfc00015d7983 */ /* 0x001ee80000300800 */
[----:B------:R0:W-:Y:S04]  /*f460*/  STS.U16 [R40+UR76+0x8d80], R38 ;  /* 0x008d802628007988 */ /* 0x0001e8000800044c */
[----:B------:R-:W3:Y:S04]  /*f470*/  LDL.LU R42, [R1+0xdf8] ;  /* 0x000df800012a7983 */ /* 0x000ee80000300800 */
[----:B------:R1:W-:Y:S04]  /*f480*/  STS.U16 [R40+UR76+0x10d80], R34 ;  /* 0x010d802228007988 */ /* 0x0003e8000800044c */
[----:B0-----:R-:W3:Y:S04]  /*f490*/  LDL.LU R38, [R1+0xdf4] ;  /* 0x000df40001267983 */ /* 0x001ee80000300800 */
[----:B------:R0:W-:Y:S04]  /*f4a0*/  STS.U16 [R40+UR76+0x18d80], R37 ;  /* 0x018d802528007988 */ /* 0x0001e8000800044c */
[----:B-1----:R-:W3:Y:S04]  /*f4b0*/  LDL.LU R34, [R1+0xdf0] ;  /* 0x000df00001227983 */ /* 0x002ee80000300800 */
        /* <DEDUP_REMOVED lines=10> */
[----:B-1----:R-:W3:Y:S04]  /*f560*/  LDL.LU R22, [R1+0xdd8] ;  /* 0x000dd80001167983 */ /* 0x002ee80000300800 */
[----:B------:R-:W-:Y:S04]  /*f570*/  STS.U16 [R40+UR76+0x9580], R99 ;  /* 0x0095806328007988 */ /* 0x000fe8000800044c */
[----:B------:R-:W-:Y:S04]  /*f580*/  STS.U16 [R40+UR76+0x11580], R97 ;  /* 0x0115806128007988 */ /* 0x000fe8000800044c */
[----:B------:R-:W-:Y:S04]  /*f590*/  STS.U16 [R40+UR76+0x19580], R96 ;  /* 0x0195806028007988 */ /* 0x000fe8000800044c */
[----:B------:R0:W-:Y:S04]  /*f5a0*/  STS.U16 [R40+UR76+0x1980], R92 ;  /* 0x0019805c28007988 */ /* 0x0001e8000800044c */
[----:B------:R1:W-:Y:S04]  /*f5b0*/  STS.U16 [R40+UR76+0x9980], R2 ;  /* 0x0099800228007988 */ /* 0x0003e8000800044c */
[----:B------:R1:W-:Y:S04]  /*f5c0*/  STS.U16 [R40+UR76+0x11980], R90 ;  /* 0x0119805a28007988 */ /* 0x0003e8000800044c */
[----:B0-----:R-:W3:Y:S04]  /*f5d0*/  LDL.LU R92, [R1+0xdd0] ;  /* 0x000dd000015c7983 */ /* 0x001ee80000300800 */
[----:B-1----:R-:W3:Y:S04]  /*f5e0*/  LDL.LU R2, [R1+0xdcc] ;  /* 0x000dcc0001027983 */ /* 0x002ee80000300800 */
[----:B------:R0:W-:Y:S04]  /*f5f0*/  STS.U16 [R40+UR76+0x19980], R79 ;  /* 0x0199804f28007988 */ /* 0x0001e8000800044c */
[----:B------:R-:W3:Y:S04]  /*f600*/  LDL.LU R90, [R1+0xdc8] ;  /* 0x000dc800015a7983 */ /* 0x000ee80000300800 */
[----:B------:R1:W-:Y:S04]  /*f610*/  STS.U16 [R40+UR76+0x1d80], R77 ;  /* 0x001d804d28007988 */ /* 0x0003e8000800044c */
[----:B0-----:R-:W3:Y:S04]  /*f620*/  LDL.LU R79, [R1+0xdc4] ;  /* 0x000dc400014f7983 */ /* 0x001ee80000300800 */
[----:B------:R0:W-:Y:S04]  /*f630*/  STS.U16 [R40+UR76+0x9d80], R76 ;  /* 0x009d804c28007988 */ /* 0x0001e8000800044c */
[----:B-1----:R-:W3:Y:S04]  /*f640*/  LDL.LU R77, [R1+0xdc0] ;  /* 0x000dc000014d7983 */ /* 0x002ee80000300800 */
[----:B0-----:R-:W3:Y:S04]  /*f650*/  LDL.LU R76, [R1+0xdbc] ;  /* 0x000dbc00014c7983 */ /* 0x001ee80000300800 */
[----:B----4-:R0:W-:Y:S04]  /*f660*/  STS.U16 [R40+UR76+0x11d80], R75 ;  /* 0x011d804b28007988 */ /* 0x0101e8000800044c */
[----:B--2---:R1:W-:Y:S04]  /*f670*/  STS.U16 [R40+UR76+0x19d80], R74 ;  /* 0x019d804a28007988 */ /* 0x0043e8000800044c */
[----:B0-----:R-:W2:Y:S04]  /*f680*/  LDL.LU R75, [R1+0xdb8] ;  /* 0x000db800014b7983 */ /* 0x001ea80000300800 */
[----:B-1----:R-:W4:Y:S04]  /*f690*/  LDL.LU R74, [R1+0xdb4] ;  /* 0x000db400014a7983 */ /* 0x002f280000300800 */
[----:B---3--:R-:W-:Y:S04]  /*f6a0*/  STS.U16 [R40+UR76+0x2180], R95 ;  /* 0x0021805f28007988 */ /* 0x008fe8000800044c */
[----:B------:R-:W-:Y:S04]  /*f6b0*/  STS.U16 [R40+UR76+0xa180], R94 ;  /* 0x00a1805e28007988 */ /* 0x000fe8000800044c */
[----:B------:R-:W-:Y:S04]  /*f6c0*/  STS.U16 [R40+UR76+0x12180], R93 ;  /* 0x0121805d28007988 */ /* 0x000fe8000800044c */
[----:B------:R0:W-:Y:S04]  /*f6d0*/  STS.U16 [R40+UR76+0x1a180], R42 ;  /* 0x01a1802a28007988 */ /* 0x0001e8000800044c */
        /* <DEDUP_REMOVED lines=10> */
[----:B------:R-:W-:Y:S04]  /*f780*/  STS.U16 [R40+UR76+0xa980], R30 ;  /* 0x00a9801e28007988 */ /* 0x000fe8000800044c */
[----:B-1----:R-:W3:Y:S04]  /*f790*/  LDL.LU R47, [R1+0x1034] ;  /* 0x00103400012f7983 */ /* 0x002ee80000300800 */
[----:B------:R-:W-:Y:S04]  /*f7a0*/  STS.U16 [R40+UR76+0x12980], R26 ;  /* 0x0129801a28007988 */ /* 0x000fe8000800044c */
[----:B------:R-:W-:Y:S04]  /*f7b0*/  STS.U16 [R40+UR76+0x1a980], R22 ;  /* 0x01a9801628007988 */ /* 0x000fe8000800044c */
[----:B------:R0:W-:Y:S04]  /*f7c0*/  STS.U16 [R40+UR76+0x2d80], R18 ;  /* 0x002d801228007988 */ /* 0x0001e8000800044c */
[----:B0-----:R-:W3:Y:S04]  /*f7d0*/  LDL.LU R18, [R1+0x1030] ;  /* 0x0010300001127983 */ /* 0x001ee80000300800 */
[----:B------:R-:W3:Y:S04]  /*f7e0*/  LDL.LU R30, [R1+0x102c] ;  /* 0x00102c00011e7983 */ /* 0x000ee80000300800 */
[----:B------:R-:W3:Y:S04]  /*f7f0*/  LDL.LU R26, [R1+0xf38] ;  /* 0x000f3800011a7983 */ /* 0x000ee80000300800 */
[----:B------:R-:W3:Y:S04]  /*f800*/  LDL.LU R22, [R1+0xf34] ;  /* 0x000f340001167983 */ /* 0x000ee80000300800 */
[----:B------:R-:W-:Y:S04]  /*f810*/  STS.U16 [R40+UR76+0xad80], R92 ;  /* 0x00ad805c28007988 */ /* 0x000fe8000800044c */
[----:B------:R-:W-:Y:S04]  /*f820*/  STS.U16 [R40+UR76+0x12d80], R2 ;  /* 0x012d800228007988 */ /* 0x000fe8000800044c */
[----:B------:R-:W-:Y:S04]  /*f830*/  STS.U16 [R40+UR76+0x1ad80], R90 ;  /* 0x01ad805a28007988 */ /* 0x000fe8000800044c */
[----:B------:R-:W-:Y:S04]  /*f840*/  STS.U16 [R40+UR76+0x3180], R79 ;  /* 0x0031804f28007988 */ /* 0x000fe8000800044c */
[----:B------:R-:W-:Y:S04]  /*f850*/  STS.U16 [R40+UR76+0xb180], R77 ;  /* 0x00b1804d28007988 */ /* 0x000fe8000800044c */
[----:B------:R-:W-:Y:S04]  /*f860*/  STS.U16 [R40+UR76+0x13180], R76 ;  /* 0x0131804c28007988 */ /* 0x000fe8000800044c */
[----:B--2---:R-:W-:Y:S04]  /*f870*/  STS.U16 [R40+UR76+0x1b180], R75 ;  /* 0x01b1804b28007988 */ /* 0x004fe8000800044c */
[----:B----4-:R-:W-:Y:S04]  /*f880*/  STS.U16 [R40+UR76+0x3580], R74 ;  /* 0x0035804a28007988 */ /* 0x010fe8000800044c */
[----:B------:R0:W-:Y:S04]  /*f890*/  STS.U16 [R40+UR76+0xb580], R27 ;  /* 0x00b5801b28007988 */ /* 0x0001e8000800044c */
[----:B------:R1:W-:Y:S04]  /*f8a0*/  STS.U16 [R40+UR76+0x13580], R31 ;  /* 0x0135801f28007988 */ /* 0x0003e8000800044c */
[----:B------:R2:W-:Y:S04]  /*f8b0*/  STS.U16 [R40+UR76+0x1b580], R45 ;  /* 0x01b5802d28007988 */ /* 0x0005e8000800044c */
[----:B------:R4:W-:Y:S04]  /*f8c0*/  STS.U16 [R40+UR76+0x3980], R35 ;  /* 0x0039802328007988 */ /* 0x0009e8000800044c */
[----:B------:R1:W-:Y:S04]  /*f8d0*/  STS.U16 [R40+UR76+0xb980], R39 ;  /* 0x00b9802728007988 */ /* 0x0003e8000800044c */
[----:B------:R-:W-:Y:S04]  /*f8e0*/  STS.U16 [R40+UR76+0x13980], R48 ;  /* 0x0139803028007988 */ /* 0x000fe8000800044c */
[----:B0-----:R-:W3:Y:S04]  /*f8f0*/  LDL.LU R27, [R1+0x20b8] ;  /* 0x0020b800011b7983 */ /* 0x001ee80000300800 */
[----:B------:R0:W-:Y:S04]  /*f900*/  STS.U16 [R40+UR76+0x1b980], R46 ;  /* 0x01b9802e28007988 */ /* 0x0001e8000800044c */
[----:B-1----:R-:W3:Y:S04]  /*f910*/  LDL.LU R31, [R1+0x20b4] ;  /* 0x0020b400011f7983 */ /* 0x002ee80000300800 */
[----:B------:R-:W-:Y:S04]  /*f920*/  STS.U16 [R40+UR76+0x3d80], R33 ;  /* 0x003d802128007988 */ /* 0x000fe8000800044c */
[----:B--2---:R-:W2:Y:S04]  /*f930*/  LDL.LU R45, [R1+0x20b0] ;  /* 0x0020b000012d7983 */ /* 0x004ea80000300800 */
[----:B------:R-:W-:Y:S04]  /*f940*/  STS.U16 [R40+UR76+0xbd80], R29 ;  /* 0x00bd801d28007988 */ /* 0x000fe8000800044c */
[----:B----4-:R-:W4:Y:S04]  /*f950*/  LDL.LU R35, [R1+0x20ac] ;  /* 0x0020ac0001237983 */ /* 0x010f280000300800 */
[----:B------:R-:W-:Y:S04]  /*f960*/  STS.U16 [R40+UR76+0x13d80], R25 ;  /* 0x013d801928007988 */ /* 0x000fe8000800044c */
[----:B------:R-:W4:Y:S04]  /*f970*/  LDL.LU R39, [R1+0x20a8] ;  /* 0x0020a80001277983 */ /* 0x000f280000300800 */
[----:B------:R1:W-:Y:S04]  /*f980*/  STS.U16 [R40+UR76+0x1bd80], R21 ;  /* 0x01bd801528007988 */ /* 0x0003e8000800044c */
[----:B0-----:R-:W2:Y:S01]  /*f990*/  LDL.LU R46, [R1+0xf30] ;  /* 0x000f3000012e7983 */ /* 0x001ea20000300800 */
[----:B-1----:R-:W-:-:S03]  /*f9a0*/  LOP3.LUT R40, R0, 0x40, RZ, 0x3c, !PT ;  /* 0x0000004000287812 */ /* 0x002fc600078e3cff */
[----:B------:R-:W4:Y:S04]  /*f9b0*/  LDL.LU R21, [R1+0xf2c] ;  /* 0x000f2c0001157983 */ /* 0x000f280000300800 */
[----:B------:R-:W4:Y:S04]  /*f9c0*/  LDL.LU R25, [R1+0xf28] ;  /* 0x000f280001197983 */ /* 0x000f280000300800 */
[----:B------:R-:W4:Y:S04]  /*f9d0*/  LDL.LU R29, [R1+0xf24] ;  /* 0x000f2400011d7983 */ /* 0x000f280000300800 */
[----:B------:R-:W4:Y:S04]  /*f9e0*/  LDL.LU R33, [R1+0xf20] ;  /* 0x000f200001217983 */ /* 0x000f280000300800 */
[----:B---3--:R0:W-:Y:S04]  /*f9f0*/  STS.U16 [R40+UR76+0x200], R42 ;  /* 0x0002002a28007988 */ /* 0x0081e8000800044c */
        /* <DEDUP_REMOVED lines=19> */
[----:B-1----:R-:W3:Y:S01]  /*fb30*/  LDL.LU R22, [R1+0xef4] ;  /* 0x000ef40001167983 */ /* 0x002ee20000300800 */
[----:B------:R-:W-:-:S02]  /*fb40*/  IMAD R106, R164, 0x75, RZ ;  /* 0x00000075a46a7824 */ /* 0x000fc400078e02ff */
[C---:B------:R-:W-:Y:S02]  /*fb50*/  IMAD R114, R164.reuse, 0x7d, RZ ;  /* 0x0000007da4727824 */ /* 0x040fe400078e02ff */
[C---:B------:R-:W-:Y:S02]  /*fb60*/  IMAD R122, R164.reuse, 0x6e, RZ ;  /* 0x0000006ea47a7824 */ /* 0x040fe400078e02ff */
[C---:B------:R-:W-:Y:S02]  /*fb70*/  IMAD R130, R164.reuse, 0x6f, RZ ;  /* 0x0000006fa4827824 */ /* 0x040fe400078e02ff */
[C---:B------:R-:W-:Y:S02]  /*fb80*/  IMAD R138, R164.reuse, 0x76, RZ ;  /* 0x00000076a48a7824 */ /* 0x040fe400078e02ff */
[C---:B------:R-:W-:Y:S02]  /*fb90*/  IMAD R146, R164.reuse, 0x77, RZ ;  /* 0x00000077a4927824 */ /* 0x040fe400078e02ff */
[----:B------:R-:W-:-:S02]  /*fba0*/  IMAD R154, R164, 0x7e, RZ ;  /* 0x0000007ea49a7824 */ /* 0x000fc400078e02ff */
[----:B------:R-:W-:Y:S02]  /*fbb0*/  IMAD R162, R164, 0x7f, RZ ;  /* 0x0000007fa4a27824 */ /* 0x000fe400078e02ff */
        /* <DEDUP_REMOVED lines=15> */
[----:B--2---:R0:W-:Y:S04]  /*fcb0*/  STS.U16 [R40+UR76+0x10a00], R46 ;  /* 0x010a002e28007988 */ /* 0x0041e8000800044c */
[----:B----4-:R1:W-:Y:S04]  /*fcc0*/  STS.U16 [R40+UR76+0x18a00], R21 ;  /* 0x018a001528007988 */ /* 0x0103e8000800044c */
[----:B0-----:R-:W2:Y:S04]  /*fcd0*/  LDL.LU R46, [R1+0x20a4] ;  /* 0x0020a400012e7983 */ /* 0x001ea80000300800 */
[----:B------:R0:W-:Y:S04]  /*fce0*/  STS.U16 [R40+UR76+0xe00], R25 ;  /* 0x000e001928007988 */ /* 0x0001e8000800044c */
[----:B-1----:R-:W4:Y:S04]  /*fcf0*/  LDL.LU R21, [R1+0x20a0] ;  /* 0x0020a00001157983 */ /* 0x002f280000300800 */
[----:B------:R1:W-:Y:S04]  /*fd00*/  STS.U16 [R40+UR76+0x8e00], R29 ;  /* 0x008e001d28007988 */ /* 0x0003e8000800044c */
[----:B0-----:R-:W2:Y:S04]  /*fd10*/  LDL.LU R25, [R1+0x209c] ;  /* 0x00209c0001197983 */ /* 0x001ea80000300800 */
[----:B------:R0:W-:Y:S04]  /*fd20*/  STS.U16 [R40+UR76+0x10e00], R33 ;  /* 0x010e002128007988 */ /* 0x0001e8000800044c */
[----:B-1----:R-:W2:Y:S04]  /*fd30*/  LDL.LU R29, [R1+0x2098] ;  /* 0x00209800011d7983 */ /* 0x002ea80000300800 */
[----:B---3--:R1:W-:Y:S04]  /*fd40*/  STS.U16 [R40+UR76+0x18e00], R48 ;  /* 0x018e003028007988 */ /* 0x0083e8000800044c */
[----:B0-----:R-:W3:Y:S04]  /*fd50*/  LDL.LU R33, [R1+0x2094] ;  /* 0x0020940001217983 */ /* 0x001ee80000300800 */
[----:B------:R0:W-:Y:S04]  /*fd60*/  STS.U16 [R40+UR76+0x1200], R42 ;  /* 0x0012002a28007988 */ /* 0x0001e8000800044c */
[----:B-1----:R-:W2:Y:S04]  /*fd70*/  LDL.LU R48, [R1+0x2090] ;  /* 0x0020900001307983 */ /* 0x002ea80000300800 */
[----:B------:R1:W-:Y:S04]  /*fd80*/  STS.U16 [R40+UR76+0x9200], R38 ;  /* 0x0092002628007988 */ /* 0x0003e8000800044c */
[----:B0-----:R-:W2:Y:S04]  /*fd90*/  LDL.LU R42, [R1+0x208c] ;  /* 0x00208c00012a7983 */ /* 0x001ea80000300800 */
        /* <DEDUP_REMOVED lines=16> */
[----:B-1----:R-:W2:Y:S04]  /*fea0*/  LDL.LU R22, [R1+0x2068] ;  /* 0x0020680001167983 */ /* 0x002ea80000300800 */
        /* <DEDUP_REMOVED lines=9> */
[----:B------:R-:W-:Y:S01]  /*ff40*/  STS.U16 [R40+UR76+0x1a200], R90 ;  /* 0x01a2005a28007988 */ /* 0x000fe2000800044c */
[----:B------:R-:W-:-:S03]  /*ff50*/  PRMT R16, RZ, 0x7610, R16 ;  /* 0x00007610ff107816 */ /* 0x000fc60000000010 */
[----:B------:R-:W-:Y:S01]  /*ff60*/  STS.U16 [R40+UR76+0x2600], R79 ;  /* 0x0026004f28007988 */ /* 0x000fe2000800044c */
[----:B------:R-:W-:-:S03]  /*ff70*/  PRMT R20, RZ, 0x7610, R20 ;  /* 0x00007610ff147816 */ /* 0x000fc60000000014 */
[----:B------:R-:W-:Y:S01]  /*ff80*/  STS.U16 [R40+UR76+0xa600], R77 ;  /* 0x00a6004d28007988 */ /* 0x000fe2000800044c */
[----:B------:R-:W-:-:S03]  /*ff90*/  PRMT R41, RZ, 0x7610, R41 ;  /* 0x00007610ff297816 */ /* 0x000fc60000000029 */
[----:B------:R-:W-:Y:S04]  /*ffa0*/  STS.U16 [R40+UR76+0x12600], R76 ;  /* 0x0126004c28007988 */ /* 0x000fe8000800044c */
[----:B------:R-:W-:Y:S04]  /*ffb0*/  STS.U16 [R40+UR76+0x1a600], R75 ;  /* 0x01a6004b28007988 */ /* 0x000fe8000800044c */
[----:B------:R-:W-:Y:S04]  /*ffc0*/  STS.U16 [R40+UR76+0x2a00], R74 ;  /* 0x002a004a28007988 */ /* 0x000fe8000800044c */
[----:B------:R-:W3:Y:S04]  /*ffd0*/  @!P6 LDG.E.U16 R16, desc[UR6][R84.64] ;  /* 0x000000065410e981 */ /* 0x000ee8000c1e1500 */
[----:B------:R-:W3:Y:S04]  /*ffe0*/  @!P6 LDG.E.U16 R20, desc[UR6][R86.64] ;  /* 0x000000065614e981 */ /* 0x000ee8000c1e1500 */
[----:B------:R-:W3:Y:S04]  /*fff0*/  @!P6 LDG.E.U16 R41, desc[UR6][R88.64] ;  /* 0x000000065829e981 */ /* 0x000ee8000c1e1500 */
[----:B--2---:R0:W-:Y:S04]  /*10000*/  STS.U16 [R40+UR76+0xaa00], R22 ;  /* 0x00aa001628007988 */ /* 0x0041e8000800044c */
[----:B------:R1:W-:Y:S04]  /*10010*/  STS.U16 [R40+UR76+0x12a00], R26 ;  /* 0x012a001a28007988 */ /* 0x0003e8000800044c */
[----:B------:R2:W-:Y:S04]  /*10020*/  STS.U16 [R40+UR76+0x1aa00], R30 ;  /* 0x01aa001e28007988 */ /* 0x0005e8000800044c */
[----:B0-----:R-:W4:Y:S04]  /*10030*/  LDL.LU R22, [R1+0x2064] ;  /* 0x0020640001167983 */ /* 0x001f280000300800 */
[----:B-1----:R-:W4:Y:S04]  /*10040*/  LDL.LU R26, [R1+0x2060] ;  /* 0x00206000011a7983 */ /* 0x002f280000300800 */
[----:B--2---:R-:W2:Y:S04]  /*10050*/  LDL.LU R30, [R1+0x205c] ;  /* 0x00205c00011e7983 */ /* 0x004ea80000300800 */
[----:B------:R0:W-:Y:S04]  /*10060*/  STS.U16 [R40+UR76+0x2e00], R34 ;  /* 0x002e002228007988 */ /* 0x0001e8000800044c */
[----:B------:R1:W-:Y:S04]  /*10070*/  STS.U16 [R40+UR76+0xae00], R38 ;  /* 0x00ae002628007988 */ /* 0x0003e8000800044c */
[----:B------:R1:W-:Y:S04]  /*10080*/  STS.U16 [R40+UR76+0x12e00], R42 ;  /* 0x012e002a28007988 */ /* 0x0003e8000800044c */
[----:B0-----:R-:W2:Y:S04]  /*10090*/  LDL.LU R34, [R1+0x2058] ;  /* 0x0020580001227983 */ /* 0x001ea80000300800 */
[----:B-1----:R-:W2:Y:S04]  /*100a0*/  LDL.LU R38, [R1+0x2054] ;  /* 0x0020540001267983 */ /* 0x002ea80000300800 */
[----:B------:R-:W2:Y:S04]  /*100b0*/  LDL.LU R42, [R1+0x2050] ;  /* 0x00205000012a7983 */ /* 0x000ea80000300800 */
[----:B------:R0:W-:Y:S04]  /*100c0*/  STS.U16 [R40+UR76+0x1ae00], R48 ;  /* 0x01ae003028007988 */ /* 0x0001e8000800044c */
[----:B------:R1:W-:Y:S04]  /*100d0*/  STS.U16 [R40+UR76+0x3200], R46 ;  /* 0x0032002e28007988 */ /* 0x0003e8000800044c */
[----:B------:R3:W-:Y:S04]  /*100e0*/  STS.U16 [R40+UR76+0xb200], R45 ;  /* 0x00b2002d28007988 */ /* 0x0007e8000800044c */
[----:B0-----:R-:W2:Y:S04]  /*100f0*/  LDL.LU R48, [R1+0x204c] ;  /* 0x00204c0001307983 */ /* 0x001ea80000300800 */
[----:B-1----:R-:W2:Y:S04]  /*10100*/  LDL.LU R46, [R1+0x2048] ;  /* 0x00204800012e7983 */ /* 0x002ea80000300800 */
[----:B------:R0:W-:Y:S04]  /*10110*/  STS.U16 [R40+UR76+0x13200], R31 ;  /* 0x0132001f28007988 */ /* 0x0001e8000800044c */
[----:B---3--:R-:W3:Y:S04]  /*10120*/  LDL.LU R45, [R1+0x124c] ;  /* 0x00124c00012d7983 */ /* 0x008ee80000300800 */
[----:B------:R1:W-:Y:S04]  /*10130*/  STS.U16 [R40+UR76+0x1b200], R27 ;  /* 0x01b2001b28007988 */ /* 0x0003e8000800044c */
[----:B0-----:R-:W2:Y:S04]  /*10140*/  LDL.LU R31, [R1+0x1248] ;  /* 0x00124800011f7983 */ /* 0x001ea80000300800 */
[----:B-1----:R-:W4:Y:S04]  /*10150*/  LDL.LU R27, [R1+0x1244] ;  /* 0x00124400011b7983 */ /* 0x002f280000300800 */
[----:B------:R-:W4:Y:S04]  /*10160*/  LDL.LU R164, [R1+0x1240] ;  /* 0x0012400001a47983 */ /* 0x000f280000300800 */
        /* <DEDUP_REMOVED lines=13> */
[----:B------:R0:W-:Y:S04]  /*10240*/  STS.U16 [R40+UR76+0x3600], R44 ;  /* 0x0036002c28007988 */ /* 0x0001e8000800044c */
[----:B------:R1:W-:Y:S04]  /*10250*/  STS.U16 [R40+UR76+0xb600], R36 ;  /* 0x00b6002428007988 */ /* 0x0003e8000800044c */
[----:B------:R1:W-:Y:S04]  /*10260*/  STS.U16 [R40+UR76+0x13600], R32 ;  /* 0x0136002028007988 */ /* 0x0003e8000800044c */
[----:B0-----:R-:W4:Y:S04]  /*10270*/  LDL.LU R44, [R1+0x2044] ;  /* 0x00204400012c7983 */ /* 0x001f280000300800 */
[----:B-1----:R-:W4:Y:S04]  /*10280*/  LDL.LU R36, [R1+0x2040] ;  /* 0x0020400001247983 */ /* 0x002f280000300800 */
[----:B------:R-:W4:Y:S04]  /*10290*/  LDL.LU R32, [R1+0x203c] ;  /* 0x00203c0001207983 */ /* 0x000f280000300800 */
[----:B------:R0:W-:Y:S04]  /*102a0*/  STS.U16 [R40+UR76+0x1b600], R28 ;  /* 0x01b6001c28007988 */ /* 0x0001e8000800044c */
[----:B------:R1:W-:Y:S01]  /*102b0*/  STS.U16 [R40+UR76+0x3a00], R165 ;  /* 0x003a00a528007988 */ /* 0x0003e2000800044c */
[----:B------:R-:W-:-:S03]  /*102c0*/  LOP3.LUT R2, R0, 0x50, RZ, 0x3c, !PT ;  /* 0x0000005000027812 */ /* 0x000fc600078e3cff */
[----:B------:R1:W-:Y:S04]  /*102d0*/  STS.U16 [R40+UR76+0xba00], R24 ;  /* 0x00ba001828007988 */ /* 0x0003e8000800044c */
[----:B0-----:R-:W4:Y:S04]  /*102e0*/  LDL.LU R28, [R1+0x2038] ;  /* 0x00203800011c7983 */ /* 0x001f280000300800 */
[----:B-1----:R-:W4:Y:S04]  /*102f0*/  LDL.LU R165, [R1+0x2034] ;  /* 0x0020340001a57983 */ /* 0x002f280000300800 */
        /* <DEDUP_REMOVED lines=13> */
[----:B------:R-:W4:Y:S04]  /*103d0*/  LDL.LU R23, [R1+0x2014] ;  /* 0x0020140001177983 */ /* 0x000f280000300800 */
[----:B---3--:R0:W-:Y:S04]  /*103e0*/  STS.U16 [R2+UR76+0x280], R45 ;  /* 0x0002802d02007988 */ /* 0x0081e8000800044c */
[----:B--2---:R1:W-:Y:S04]  /*103f0*/  STS.U16 [R2+UR76+0x8280], R31 ;  /* 0x0082801f02007988 */ /* 0x0043e8000800044c */
[----:B0-----:R-:W2:Y:S04]  /*10400*/  LDL.LU R45, [R1+0x2010] ;  /* 0x00201000012d7983 */ /* 0x001ea80000300800 */
[----:B----4-:R0:W-:Y:S04]  /*10410*/  STS.U16 [R2+UR76+0x10280], R27 ;  /* 0x0102801b02007988 */ /* 0x0101e8000800044c */
[----:B-1----:R-:W3:Y:S04]  /*10420*/  LDL.LU R31, [R1+0x200c] ;  /* 0x00200c00011f7983 */ /* 0x002ee80000300800 */
[----:B0-----:R-:W4:Y:S04]  /*10430*/  LDL.LU R27, [R1+0x2008] ;  /* 0x00200800011b7983 */ /* 0x001f280000300800 */
[----:B------:R-:W-:Y:S04]  /*10440*/  STS.U16 [R2+UR76+0x18280], R164 ;  /* 0x018280a402007988 */ /* 0x000fe8000800044c */
[----:B------:R-:W-:Y:S04]  /*10450*/  STS.U16 [R2+UR76+0x680], R99 ;  /* 0x0006806302007988 */ /* 0x000fe8000800044c */
[----:B------:R-:W-:Y:S04]  /*10460*/  STS.U16 [R2+UR76+0x8680], R97 ;  /* 0x0086806102007988 */ /* 0x000fe8000800044c */
[----:B------:R-:W-:Y:S01]  /*10470*/  STS.U16 [R2+UR76+0x10680], R96 ;  /* 0x0106806002007988 */ /* 0x000fe2000800044c */
[----:B------:R-:W-:-:S03]  /*10480*/  VIADD R100, R163, 0xffffff82 ;  /* 0xffffff82a3647836 */ /* 0x000fc60000000000 */
[----:B------:R-:W-:Y:S04]  /*10490*/  STS.U16 [R2+UR76+0x18680], R95 ;  /* 0x0186805f02007988 */ /* 0x000fe8000800044c */
[----:B------:R-:W-:Y:S04]  /*104a0*/  STS.U16 [R2+UR76+0xa80], R94 ;  /* 0x000a805e02007988 */ /* 0x000fe8000800044c */
[----:B------:R-:W-:Y:S04]  /*104b0*/  STS.U16 [R2+UR76+0x8a80], R93 ;  /* 0x008a805d02007988 */ /* 0x000fe8000800044c */
[----:B------:R-:W-:Y:S04]  /*104c0*/  STS.U16 [R2+UR76+0x10a80], R92 ;  /* 0x010a805c02007988 */ /* 0x000fe8000800044c */
[----:B------:R-:W-:Y:S01]  /*104d0*/  STS.U16 [R2+UR76+0x18a80], R90 ;  /* 0x018a805a02007988 */ /* 0x000fe2000800044c */
[----:B------:R-:W-:-:S03]  /*104e0*/  ISETP.GE.U32.AND P6, PT, R100, 0x7fffff03, PT ;  /* 0x7fffff036400780c */ /* 0x000fc60003fc6070 */
[----:B------:R-:W-:Y:S01]  /*104f0*/  STS.U16 [R2+UR76+0xe80], R79 ;  /* 0x000e804f02007988 */ /* 0x000fe2000800044c */
[----:B------:R-:W-:-:S03]  /*10500*/  PRMT R65, RZ, 0x7610, R65 ;  /* 0x00007610ff417816 */ /* 0x000fc60000000041 */
[----:B------:R-:W-:Y:S01]  /*10510*/  STS.U16 [R2+UR76+0x8e80], R77 ;  /* 0x008e804d02007988 */ /* 0x000fe2000800044c */
[----:B------:R-:W-:Y:S01]  /*10520*/  PRMT R62, RZ, 0x7610, R62 ;  /* 0x00007610ff3e7816 */ /* 0x000fe2000000003e */
[C---:B------:R-:W-:Y:S02]  /*10530*/  IMAD.WIDE R100, R106.reuse, 0x2, R56 ;  /* 0x000000026a647825 */ /* 0x040fe400078e0238 */
[----:B------:R-:W-:Y:S01]  /*10540*/  STS.U16 [R2+UR76+0x10e80], R76 ;  /* 0x010e804c02007988 */ /* 0x000fe2000800044c */
[----:B------:R-:W-:Y:S01]  /*10550*/  PRMT R59, RZ, 0x7610, R59 ;  /* 0x00007610ff3b7816 */ /* 0x000fe2000000003b */
[C---:B------:R-:W-:Y:S01]  /*10560*/  IMAD.WIDE R102, R106.reuse, 0x2, R54 ;  /* 0x000000026a667825 */ /* 0x040fe200078e0236 */
[----:B------:R-:W-:Y:S01]  /*10570*/  PRMT R58, RZ, 0x7610, R58 ;  /* 0x00007610ff3a7816 */ /* 0x000fe2000000003a */
[----:B------:R-:W-:Y:S02]  /*10580*/  STS.U16 [R2+UR76+0x18e80], R75 ;  /* 0x018e804b02007988 */ /* 0x000fe4000800044c */
[----:B------:R-:W-:-:S02]  /*10590*/  IMAD.WIDE R104, R106, 0x2, R52 ;  /* 0x000000026a687825 */ /* 0x000fc400078e0234 */
[----:B------:R-:W-:Y:S02]  /*105a0*/  STS.U16 [R2+UR76+0x1280], R74 ;  /* 0x0012804a02007988 */ /* 0x000fe4000800044c */
[----:B------:R-:W-:-:S04]  /*105b0*/  IMAD.WIDE R106, R106, 0x2, R50 ;  /* 0x000000026a6a7825 */ /* 0x000fc800078e0232 */
[C---:B------:R-:W-:Y:S01]  /*105c0*/  VIADD R109, R163.reuse, 0xffffff89 ;  /* 0xffffff89a36d7836 */ /* 0x040fe20000000000 */
[----:B------:R-:W2:Y:S01]  /*105d0*/  @!P2 LDG.E.U16 R65, desc[UR6][R100.64] ;  /* 0x000000066441a981 */ /* 0x000ea2000c1e1500 */
[----:B------:R-:W-:Y:S01]  /*105e0*/  VIADD R108, R163, 0xffffff88 ;  /* 0xffffff88a36c7836 */ /* 0x000fe20000000000 */
[----:B------:R-:W-:Y:S02]  /*105f0*/  PRMT R64, RZ, 0x7610, R64 ;  /* 0x00007610ff407816 */ /* 0x000fe40000000040 */
[----:B------:R-:W2:Y:S01]  /*10600*/  @!P2 LDG.E.U16 R62, desc[UR6][R102.64] ;  /* 0x00000006663ea981 */ /* 0x000ea2000c1e1500 */
[----:B------:R-:W-:-:S03]  /*10610*/  ISETP.GE.U32.AND P5, PT, R109, 0x7fffff0a, PT ;  /* 0x7fffff0a6d00780c */ /* 0x000fc60003fa6070 */
[----:B------:R-:W2:Y:S01]  /*10620*/  @!P2 LDG.E.U16 R59, desc[UR6][R104.64] ;  /* 0x00000006683ba981 */ /* 0x000ea2000c1e1500 */
[----:B------:R-:W-:-:S03]  /*10630*/  PRMT R63, RZ, 0x7610, R63 ;  /* 0x00007610ff3f7816 */ /* 0x000fc6000000003f */
[----:B------:R-:W2:Y:S01]  /*10640*/  @!P2 LDG.E.U16 R58, desc[UR6][R106.64] ;  /* 0x000000066a3aa981 */ /* 0x000ea2000c1e1500 */
[----:B------:R-:W-:Y:S01]  /*10650*/  ISETP.GE.U32.AND P2, PT, R108, 0x7fffff09, PT ;  /* 0x7fffff096c00780c */ /* 0x000fe20003f46070 */
[C---:B------:R-:W-:Y:S01]  /*10660*/  IMAD.WIDE R108, R114.reuse, 0x2, R56 ;  /* 0x00000002726c7825 */ /* 0x040fe200078e0238 */
[----:B------:R-:W-:Y:S02]  /*10670*/  PRMT R61, RZ, 0x7610, R61 ;  /* 0x00007610ff3d7816 */ /* 0x000fe4000000003d */
[----:B------:R-:W-:Y:S01]  /*10680*/  PRMT R60, RZ, 0x7610, R60 ;  /* 0x00007610ff3c7816 */ /* 0x000fe2000000003c */
[C---:B------:R-:W-:Y:S01]  /*10690*/  IMAD.WIDE R110, R114.reuse, 0x2, R54 ;  /* 0x00000002726e7825 */ /* 0x040fe200078e0236 */
[----:B------:R-:W2:Y:S03]  /*106a0*/  @!P6 LDG.E.U16 R64, desc[UR6][R108.64] ;  /* 0x000000066c40e981 */ /* 0x000ea6000c1e1500 */
[C---:B------:R-:W-:Y:S01]  /*106b0*/  IMAD.WIDE R112, R114.reuse, 0x2, R52 ;  /* 0x0000000272707825 */ /* 0x040fe200078e0234 */
[----:B------:R-:W2:Y:S03]  /*106c0*/  @!P6 LDG.E.U16 R63, desc[UR6][R110.64] ;  /* 0x000000066e3fe981 */ /* 0x000ea6000c1e1500 */
[----:B------:R-:W-:Y:S01]  /*106d0*/  IMAD.WIDE R114, R114, 0x2, R50 ;  /* 0x0000000272727825 */ /* 0x000fe200078e0232 */
[----:B------:R-:W2:Y:S04]  /*106e0*/  @!P6 LDG.E.U16 R61, desc[UR6][R112.64] ;  /* 0x00000006703de981 */ /* 0x000ea8000c1e1500 */
[----:B------:R-:W2:Y:S04]  /*106f0*/  @!P6 LDG.E.U16 R60, desc[UR6][R114.64] ;  /* 0x00000006723ce981 */ /* 0x000ea8000c1e1500 */
[----:B----4-:R0:W-:Y:S04]  /*10700*/  STS.U16 [R2+UR76+0x9280], R27 ;  /* 0x0092801b02007988 */ /* 0x0101e8000800044c */
[----:B---3--:R1:W-:Y:S04]  /*10710*/  STS.U16 [R2+UR76+0x11280], R31 ;  /* 0x0112801f02007988 */ /* 0x0083e8000800044c */
[----:B--2---:R2:W-:Y:S04]  /*10720*/  STS.U16 [R2+UR76+0x19280], R45 ;  /* 0x0192802d02007988 */ /* 0x0045e8000800044c */
[----:B0-----:R-:W3:Y:S04]  /*10730*/  LDL.LU R27, [R1+0x2004] ;  /* 0x00200400011b7983 */ /* 0x001ee80000300800 */
        /* <DEDUP_REMOVED lines=27> */
[----:B0-----:R-:W2:Y:S04]  /*108f0*/  LDL.LU R46, [R1+0x1fc8] ;  /* 0x001fc800012e7983 */ /* 0x001ea80000300800 */
[----:B------:R0:W-:Y:S04]  /*10900*/  STS.U16 [R2+UR76+0xa280], R48 ;  /* 0x00a2803002007988 */ /* 0x0001e8000800044c */
        /* <DEDUP_REMOVED lines=8> */
[----:B------:R-:W-:Y:S04]  /*10990*/  STS.U16 [R2+UR76+0x12a80], R43 ;  /* 0x012a802b02007988 */ /* 0x000fe8000800044c */
[----:B------:R-:W-:Y:S04]  /*109a0*/  STS.U16 [R2+UR76+0x1aa80], R37 ;  /* 0x01aa802502007988 */ /* 0x000fe8000800044c */
[----:B------:R-:W-:Y:S04]  /*109b0*/  STS.U16 [R2+UR76+0x2e80], R33 ;  /* 0x002e802102007988 */ /* 0x000fe8000800044c */
[----:B------:R-:W-:Y:S04]  /*109c0*/  STS.U16 [R2+UR76+0xae80], R29 ;  /* 0x00ae801d02007988 */ /* 0x000fe8000800044c */
[----:B------:R-:W-:Y:S04]  /*109d0*/  STS.U16 [R2+UR76+0x12e80], R25 ;  /* 0x012e801902007988 */ /* 0x000fe8000800044c */
[----:B0-----:R-:W3:Y:S04]  /*109e0*/  LDL.LU R48, [R1+0x1fc4] ;  /* 0x001fc40001307983 */ /* 0x001ee80000300800 */
[----:B------:R-:W-:Y:S04]  /*109f0*/  STS.U16 [R2+UR76+0x1ae80], R21 ;  /* 0x01ae801502007988 */ /* 0x000fe8000800044c */
[----:B-1----:R-:W3:Y:S04]  /*10a00*/  LDL.LU R42, [R1+0x1fc0] ;  /* 0x001fc000012a7983 */ /* 0x002ee80000300800 */
[----:B------:R-:W-:Y:S04]  /*10a10*/  STS.U16 [R2+UR76+0x3280], R19 ;  /* 0x0032801302007988 */ /* 0x000fe8000800044c */
[----:B------:R-:W3:Y:S04]  /*10a20*/  LDL.LU R38, [R1+0x1fbc] ;  /* 0x001fbc0001267983 */ /* 0x000ee80000300800 */
        /* <DEDUP_REMOVED lines=10> */
[----:B------:R0:W-:Y:S04]  /*10ad0*/  STS.U16 [R2+UR76+0x13680], R68 ;  /* 0x0136804402007988 */ /* 0x0001e8000800044c */
[----:B------:R-:W3:Y:S04]  /*10ae0*/  LDL.LU R47, [R1+0x1fa4] ;  /* 0x001fa400012f7983 */ /* 0x000ee80000300800 */
[----:B------:R-:W-:Y:S01]  /*10af0*/  STS.U16 [R2+UR76+0x1b680], R66 ;  /* 0x01b6804202007988 */ /* 0x000fe2000800044c */
[----:B------:R-:W-:Y:S01]  /*10b00*/  LOP3.LUT R79, R0, 0x60, RZ, 0x3c, !PT ;  /* 0x00000060004f7812 */ /* 0x000fe200078e3cff */
[----:B0-----:R-:W0:Y:S02]  /*10b10*/  LDC.64 R68, c[0x0][0x388] ;  /* 0x0000e200ff447b82 */ /* 0x001e240000000a00 */
[----:B------:R-:W3:Y:S04]  /*10b20*/  LDL.LU R43, [R1+0x1fa0] ;  /* 0x001fa000012b7983 */ /* 0x000ee80000300800 */
[----:B------:R-:W-:Y:S04]  /*10b30*/  STS.U16 [R2+UR76+0x3a80], R65 ;  /* 0x003a804102007988 */ /* 0x000fe8000800044c */
[----:B------:R-:W3:Y:S04]  /*10b40*/  LDL.LU R37, [R1+0x1f9c] ;  /* 0x001f9c0001257983 */ /* 0x000ee80000300800 */
[----:B------:R1:W-:Y:S04]  /*10b50*/  STS.U16 [R2+UR76+0xba80], R62 ;  /* 0x00ba803e02007988 */ /* 0x0003e8000800044c */
[----:B------:R-:W3:Y:S04]  /*10b60*/  LDL.LU R33, [R1+0x1f98] ;  /* 0x001f980001217983 */ /* 0x000ee80000300800 */
[----:B------:R-:W-:Y:S01]  /*10b70*/  STS.U16 [R2+UR76+0x13a80], R59 ;  /* 0x013a803b02007988 */ /* 0x000fe2000800044c */
[----:B-1----:R-:W1:Y:S03]  /*10b80*/  LDC R62, c[0x0][0x3b0] ;  /* 0x0000ec00ff3e7b82 */ /* 0x002e660000000800 */
        /* <DEDUP_REMOVED lines=8> */
[----:B------:R-:W1:Y:S04]  /*10c10*/  LDL.LU R66, [R1+0x127c] ;  /* 0x00127c0001427983 */ /* 0x000e680000300800 */
[----:B------:R4:W-:Y:S01]  /*10c20*/  STS.U16 [R2+UR76+0x1be80], R60 ;  /* 0x01be803c02007988 */ /* 0x0009e2000800044c */
[----:B------:R-:W-:Y:S01]  /*10c30*/  PRMT R86, RZ, 0x7610, R86 ;  /* 0x00007610ff567816 */ /* 0x000fe20000000056 */
[C---:B------:R-:W-:Y:S01]  /*10c40*/  IMAD.WIDE R132, R138.reuse, 0x2, R56 ;  /* 0x000000028a847825 */ /* 0x040fe200078e0238 */
[----:B------:R-:W-:Y:S01]  /*10c50*/  PRMT R85, RZ, 0x7610, R85 ;  /* 0x00007610ff557816 */ /* 0x000fe20000000055 */
[----:B------:R-:W3:Y:S01]  /*10c60*/  LDL.LU R65, [R1+0x1278] ;  /* 0x0012780001417983 */ /* 0x000ee20000300800 */
[----:B------:R-:W-:Y:S01]  /*10c70*/  PRMT R84, RZ, 0x7610, R84 ;  /* 0x00007610ff547816 */ /* 0x000fe20000000054 */
[C---:B------:R-:W-:Y:S01]  /*10c80*/  IMAD.WIDE R134, R138.reuse, 0x2, R54 ;  /* 0x000000028a867825 */ /* 0x040fe200078e0236 */
[----:B------:R-:W-:Y:S01]  /*10c90*/  PRMT R83, RZ, 0x7610, R83 ;  /* 0x00007610ff537816 */ /* 0x000fe20000000053 */
[----:B0-----:R-:W0:Y:S01]  /*10ca0*/  LDC R61, c[0x0][0x3b0] ;  /* 0x0000ec00ff3d7b82 */ /* 0x001e220000000800 */
[----:B------:R-:W3:Y:S01]  /*10cb0*/  @!P5 LDG.E.U16 R86, desc[UR6][R132.64] ;  /* 0x000000068456d981 */ /* 0x000ee2000c1e1500 */
[----:B------:R-:W-:-:S04]  /*10cc0*/  IMAD.WIDE R136, R138, 0x2, R52 ;  /* 0x000000028a887825 */ /* 0x000fc800078e0234 */
[----:B------:R-:W-:Y:S01]  /*10cd0*/  VIADD R140, R163, 0xffffff80 ;  /* 0xffffff80a38c7836 */ /* 0x000fe20000000000 */
[----:B------:R-:W3:Y:S01]  /*10ce0*/  @!P5 LDG.E.U16 R85, desc[UR6][R134.64] ;  /* 0x000000068655d981 */ /* 0x000ee2000c1e1500 */
[----:B----4-:R-:W4:Y:S01]  /*10cf0*/  LDC R2, c[0x0][0x3b0] ;  /* 0x0000ec00ff027b82 */ /* 0x010f220000000800 */
[----:B------:R-:W-:Y:S01]  /*10d00*/  PRMT R7, RZ, 0x7610, R7 ;  /* 0x00007610ff077816 */ /* 0x000fe20000000007 */
[----:B------:R-:W-:Y:S01]  /*10d10*/  IMAD.WIDE R142, R146, 0x2, R54 ;  /* 0x00000002928e7825 */ /* 0x000fe200078e0236 */
[----:B------:R-:W3:Y:S01]  /*10d20*/  @!P5 LDG.E.U16 R84, desc[UR6][R136.64] ;  /* 0x000000068854d981 */ /* 0x000ee2000c1e1500 */
[----:B------:R-:W-:Y:S02]  /*10d30*/  PRMT R8, RZ, 0x7610, R8 ;  /* 0x00007610ff087816 */ /* 0x000fe40000000008 */
[----:B------:R-:W-:Y:S02]  /*10d40*/  PRMT R9, RZ, 0x7610, R9 ;  /* 0x00007610ff097816 */ /* 0x000fe40000000009 */
[----:B------:R-:W0:Y:S01]  /*10d50*/  LDC R60, c[0x0][0x3b0] ;  /* 0x0000ec00ff3c7b82 */ /* 0x000e220000000800 */
[----:B--2---:R2:W-:Y:S04]  /*10d60*/  STS.U16 [R79+UR76+0x300], R46 ;  /* 0x0003002e4f007988 */ /* 0x0045e8000800044c */
[----:B------:R0:W-:Y:S04]  /*10d70*/  STS.U16 [R79+UR76+0x8300], R44 ;  /* 0x0083002c4f007988 */ /* 0x0001e8000800044c */
[----:B------:R4:W-:Y:S04]  /*10d80*/  STS.U16 [R79+UR76+0x10300], R36 ;  /* 0x010300244f007988 */ /* 0x0009e8000800044c */
[----:B--2---:R-:W2:Y:S04]  /*10d90*/  LDL.LU R46, [R1+0x1f84] ;  /* 0x001f8400012e7983 */ /* 0x004ea80000300800 */
[----:B0-----:R-:W2:Y:S04]  /*10da0*/  LDL.LU R44, [R1+0x1f80] ;  /* 0x001f8000012c7983 */ /* 0x001ea80000300800 */
[----:B----4-:R-:W4:Y:S04]  /*10db0*/  LDL.LU R36, [R1+0x1f7c] ;  /* 0x001f7c0001247983 */ /* 0x010f280000300800 */
[----:B------:R0:W-:Y:S04]  /*10dc0*/  STS.U16 [R79+UR76+0x18300], R32 ;  /* 0x018300204f007988 */ /* 0x0001e8000800044c */
[----:B------:R0:W-:Y:S04]  /*10dd0*/  STS.U16 [R79+UR76+0x700], R28 ;  /* 0x0007001c4f007988 */ /* 0x0001e8000800044c */
[----:B------:R0:W-:Y:S04]  /*10de0*/  STS.U16 [R79+UR76+0x8700], R165 ;  /* 0x008700a54f007988 */ /* 0x0001e8000800044c */
[----:B0-----:R-:W2:Y:S04]  /*10df0*/  LDL.LU R32, [R1+0x1f78] ;  /* 0x001f780001207983 */ /* 0x001ea80000300800 */
[----:B------:R-:W2:Y:S04]  /*10e00*/  LDL.LU R28, [R1+0x1f74] ;  /* 0x001f7400011c7983 */ /* 0x000ea80000300800 */
[----:B------:R-:W2:Y:S01]  /*10e10*/  LDL.LU R165, [R1+0x1f70] ;  /* 0x001f700001a57983 */ /* 0x000ea20000300800 */
[----:B------:R-:W-:Y:S01]  /*10e20*/  IMAD.WIDE R138, R138, 0x2, R50 ;  /* 0x000000028a8a7825 */ /* 0x000fe200078e0232 */
[----:B------:R-:W-:-:S02]  /*10e30*/  PRMT R10, RZ, 0x7610, R10 ;  /* 0x00007610ff0a7816 */ /* 0x000fc4000000000a */
[----:B------:R-:W4:Y:S01]  /*10e40*/  @!P2 LDG.E.U16 R8, desc[UR6][R142.64] ;  /* 0x000000068e08a981 */ /* 0x000f22000c1e1500 */
[----:B------:R-:W-:-:S03]  /*10e50*/  IMAD.WIDE R144, R146, 0x2, R52 ;  /* 0x0000000292907825 */ /* 0x000fc600078e0234 */
[----:B------:R-:W4:Y:S01]  /*10e60*/  @!P5 LDG.E.U16 R83, desc[UR6][R138.64] ;  /* 0x000000068a53d981 */ /* 0x000f22000c1e1500 */
[----:B------:R-:W-:Y:S01]  /*10e70*/  ISETP.GE.U32.AND P5, PT, R140, 0x7fffff01, PT ;  /* 0x7fffff018c00780c */ /* 0x000fe20003fa6070 */
[C---:B------:R-:W-:Y:S02]  /*10e80*/  IMAD.WIDE R140, R146.reuse, 0x2, R56 ;  /* 0x00000002928c7825 */ /* 0x040fe400078e0238 */
[----:B------:R0:W-:Y:S02]  /*10e90*/  STS.U16 [R79+UR76+0x10700], R24 ;  /* 0x010700184f007988 */ /* 0x0001e4000800044c */
[----:B------:R-:W-:Y:S02]  /*10ea0*/  IMAD.WIDE R146, R146, 0x2, R50 ;  /* 0x0000000292927825 */ /* 0x000fe400078e0232 */
[----:B------:R0:W-:Y:S02]  /*10eb0*/  STS.U16 [R79+UR76+0x18700], R15 ;  /* 0x0187000f4f007988 */ /* 0x0001e4000800044c */
[----:B------:R-:W-:-:S02]  /*10ec0*/  IMAD.MOV.U32 R59, RZ, RZ, R68 ;  /* 0x000000ffff3b7224 */ /* 0x000fc400078e0044 */
[----:B------:R0:W-:Y:S04]  /*10ed0*/  STS.U16 [R79+UR76+0xb00], R17 ;  /* 0x000b00114f007988 */ /* 0x0001e8000800044c */
[----:B0-----:R-:W4:Y:S01]  /*10ee0*/  LDL.LU R24, [R1+0x1f6c] ;  /* 0x001f6c0001187983 */ /* 0x001f220000300800 */
[----:B------:R-:W-:-:S03]  /*10ef0*/  IMAD.MOV.U32 R58, RZ, RZ, R69 ;  /* 0x000000ffff3a7224 */ /* 0x000fc600078e0045 */
[----:B------:R-:W4:Y:S04]  /*10f00*/  LDL.LU R15, [R1+0x1f68] ;  /* 0x001f6800010f7983 */ /* 0x000f280000300800 */
[----:B------:R-:W4:Y:S04]  /*10f10*/  LDL.LU R17, [R1+0x1f64] ;  /* 0x001f640001117983 */ /* 0x000f280000300800 */
[----:B------:R0:W-:Y:S04]  /*10f20*/  STS.U16 [R79+UR76+0x8b00], R16 ;  /* 0x008b00104f007988 */ /* 0x0001e8000800044c */
[----:B------:R-:W4:Y:S04]  /*10f30*/  @!P2 LDG.E.U16 R7, desc[UR6][R140.64] ;  /* 0x000000068c07a981 */ /* 0x000f28000c1e1500 */
[----:B------:R-:W4:Y:S04]  /*10f40*/  @!P2 LDG.E.U16 R9, desc[UR6][R144.64] ;  /* 0x000000069009a981 */ /* 0x000f28000c1e1500 */
[----:B0-----:R-:W4:Y:S04]  /*10f50*/  LDL.LU R16, [R1+0x1f60] ;  /* 0x001f600001107983 */ /* 0x001f280000300800 */
[----:B------:R-:W4:Y:S04]  /*10f60*/  @!P2 LDG.E.U16 R10, desc[UR6][R146.64] ;  /* 0x00000006920aa981 */ /* 0x000f28000c1e1500 */
[----:B------:R0:W-:Y:S04]  /*10f70*/  STS.U16 [R79+UR76+0x10b00], R20 ;  /* 0x010b00144f007988 */ /* 0x0001e8000800044c */
[----:B------:R0:W-:Y:S04]  /*10f80*/  STS.U16 [R79+UR76+0x18b00], R41 ;  /* 0x018b00294f007988 */ /* 0x0001e8000800044c */
[----:B------:R0:W-:Y:S04]  /*10f90*/  STS.U16 [R79+UR76+0xf00], R40 ;  /* 0x000f00284f007988 */ /* 0x0001e8000800044c */
[----:B0-----:R-:W4:Y:S04]  /*10fa0*/  LDL.LU R20, [R1+0x1f5c] ;  /* 0x001f5c0001147983 */ /* 0x001f280000300800 */
[----:B------:R-:W4:Y:S04]  /*10fb0*/  LDL.LU R41, [R1+0x1f58] ;  /* 0x001f580001297983 */ /* 0x000f280000300800 */
[----:B------:R-:W4:Y:S04]  /*10fc0*/  LDL.LU R40, [R1+0x1f54] ;  /* 0x001f540001287983 */ /* 0x000f280000300800 */
[----:B------:R0:W-:Y:S04]  /*10fd0*/  STS.U16 [R79+UR76+0x8f00], R45 ;  /* 0x008f002d4f007988 */ /* 0x0001e8000800044c */
[----:B------:R3:W-:Y:S04]  /*10fe0*/  STS.U16 [R79+UR76+0x10f00], R31 ;  /* 0x010f001f4f007988 */ /* 0x0007e8000800044c */
[----:B---3--:R3:W-:Y:S04]  /*10ff0*/  STS.U16 [R79+UR76+0x18f00], R27 ;  /* 0x018f001b4f007988 */ /* 0x0087e8000800044c */
[----:B0-----:R-:W4:Y:S04]  /*11000*/  LDL.LU R45, [R1+0x1f50] ;  /* 0x001f5000012d7983 */ /* 0x001f280000300800 */
[----:B------:R-:W4:Y:S04]  /*11010*/  LDL.LU R31, [R1+0x1f4c] ;  /* 0x001f4c00011f7983 */ /* 0x000f280000300800 */
[----:B---3--:R-:W3:Y:S04]  /*11020*/  LDL.LU R27, [R1+0x1f48] ;  /* 0x001f4800011b7983 */ /* 0x008ee80000300800 */
[----:B------:R0:W-:Y:S01]  /*11030*/  STS.U16 [R79+UR76+0x1300], R23 ;  /* 0x001300174f007988 */ /* 0x0001e2000800044c */
[----:B------:R-:W-:-:S03]  /*11040*/  IMAD R60, R18, R60, RZ ;  /* 0x0000003c123c7224 */ /* 0x000fc600078e02ff */
[----:B0-----:R-:W3:Y:S01]  /*11050*/  LDL.LU R23, [R1+0x1f44] ;  /* 0x001f440001177983 */ /* 0x001ee20000300800 */
[----:B-1----:R-:W-:Y:S02]  /*11060*/  IMAD R62, R66, R62, RZ ;  /* 0x0000003e423e7224 */ /* 0x002fe400078e02ff */
[----:B------:R-:W-:Y:S02]  /*11070*/  IMAD R64, R65, R2, RZ ;  /* 0x0000000241407224 */ /* 0x000fe400078e02ff */
[----:B------:R-:W-:Y:S01]  /*11080*/  IMAD R63, R19, R61, RZ ;  /* 0x0000003d133f7224 */ /* 0x000fe200078e02ff */
[----:B------:R-:W-:Y:S01]  /*11090*/  PRMT R91, RZ, 0x7610, R91 ;  /* 0x00007610ff5b7816 */ /* 0x000fe2000000005b */
[C---:B------:R-:W-:Y:S01]  /*110a0*/  IMAD.WIDE R116, R122.reuse, 0x2, R56 ;  /* 0x000000027a747825 */ /* 0x040fe200078e0238 */
[----:B------:R-:W-:Y:S01]  /*110b0*/  PRMT R89, RZ, 0x7610, R89 ;  /* 0x00007610ff597816 */ /* 0x000fe20000000059 */
[----:B------:R-:W0:Y:S01]  /*110c0*/  LDC R2, c[0x0][0x3b0] ;  /* 0x0000ec00ff027b82 */ /* 0x000e220000000800 */
[----:B------:R-:W-:Y:S01]  /*110d0*/  PRMT R88, RZ, 0x7610, R88 ;  /* 0x00007610ff587816 */ /* 0x000fe20000000058 */
[C---:B------:R-:W-:Y:S01]  /*110e0*/  IMAD.WIDE R118, R122.reuse, 0x2, R54 ;  /* 0x000000027a767825 */ /* 0x040fe200078e0236 */
[----:B------:R-:W-:Y:S01]  /*110f0*/  PRMT R87, RZ, 0x7610, R87 ;  /* 0x00007610ff577816 */ /* 0x000fe20000000057 */
[----:B------:R-:W3:Y:S02]  /*11100*/  @!P4 LDG.E.U16 R91, desc[UR6][R116.64] ;  /* 0x00000006745bc981 */ /* 0x000ee4000c1e1500 */
[----:B------:R-:W-:-:S02]  /*11110*/  IMAD.WIDE R120, R122, 0x2, R52 ;  /* 0x000000027a787825 */ /* 0x000fc400078e0234 */
[----:B------:R-:W3:Y:S02]  /*11120*/  @!P4 LDG.E.U16 R89, desc[UR6][R118.64] ;  /* 0x000000067659c981 */ /* 0x000ee4000c1e1500 */
[----:B------:R-:W-:Y:S01]  /*11130*/  VIADD R124, R163, 0xffffff81 ;  /* 0xffffff81a37c7836 */ /* 0x000fe20000000000 */
[----:B------:R-:W-:Y:S01]  /*11140*/  PRMT R3, RZ, 0x7610, R3 ;  /* 0x00007610ff037816 */ /* 0x000fe20000000003 */
[----:B--2---:R-:W-:Y:S01]  /*11150*/  IMAD R164, R67, R165, RZ ;  /* 0x000000a543a47224 */ /* 0x004fe200078e02ff */
[----:B------:R-:W2:Y:S01]  /*11160*/  @!P4 LDG.E.U16 R88, desc[UR6][R120.64] ;  /* 0x000000067858c981 */ /* 0x000ea2000c1e1500 */
[----:B------:R-:W-:Y:S01]  /*11170*/  PRMT R4, RZ, 0x7610, R4 ;  /* 0x00007610ff047816 */ /* 0x000fe20000000004 */
[----:B------:R-:W-:Y:S01]  /*11180*/  IMAD.WIDE R126, R130, 0x2, R54 ;  /* 0x00000002827e7825 */ /* 0x000fe200078e0236 */
[----:B------:R-:W-:Y:S01]  /*11190*/  PRMT R5, RZ, 0x7610, R5 ;  /* 0x00007610ff057816 */ /* 0x000fe20000000005 */
[----:B------:R-:W1:Y:S01]  /*111a0*/  LDC R61, c[0x0][0x3b0] ;  /* 0x0000ec00ff3d7b82 */ /* 0x000e620000000800 */
[----:B------:R-:W-:Y:S01]  /*111b0*/  LEA R165, P2, R164, R59, 0x1 ;  /* 0x0000003ba4a57211 */ /* 0x000fe200078408ff */
[----:B------:R-:W-:Y:S01]  /*111c0*/  IMAD.WIDE R122, R122, 0x2, R50 ;  /* 0x000000027a7a7825 */ /* 0x000fe200078e0232 */
[----:B------:R-:W-:Y:S01]  /*111d0*/  PRMT R6, RZ, 0x7610, R6 ;  /* 0x00007610ff067816 */ /* 0x000fe20000000006 */
[----:B------:R-:W2:Y:S01]  /*111e0*/  @!P0 LDG.E.U16 R4, desc[UR6][R126.64] ;  /* 0x000000067e048981 */ /* 0x000ea2000c1e1500 */
[----:B------:R-:W-:-:S02]  /*111f0*/  LEA.HI.X.SX32 R164, R164, R58, 0x1, P2 ;  /* 0x0000003aa4a47211 */ /* 0x000fc400010f0eff */
[----:B------:R-:W-:Y:S01]  /*11200*/  LEA R58, P2, R62, R165, 0x1 ;  /* 0x000000a53e3a7211 */ /* 0x000fe200078408ff */
[----:B------:R-:W2:Y:S01]  /*11210*/  @!P4 LDG.E.U16 R87, desc[UR6][R122.64] ;  /* 0x000000067a57c981 */ /* 0x000ea2000c1e1500 */
[----:B------:R-:W-:-:S04]  /*11220*/  IMAD.WIDE R128, R130, 0x2, R52 ;  /* 0x0000000282807825 */ /* 0x000fc800078e0234 */
[----:B------:R-:W-:Y:S01]  /*11230*/  VIADD R49, R163, 0x7f ;  /* 0x0000007fa3317836 */ /* 0x000fe20000000000 */
[----:B------:R-:W-:Y:S01]  /*11240*/  LEA.HI.X.SX32 R65, R62, R164, 0x1, P2 ;  /* 0x000000a43e417211 */ /* 0x000fe200010f0eff */
[----:B------:R0:W-:Y:S01]  /*11250*/  STL [R1+0x1434], R58 ;  /* 0x0014343a01007387 */ /* 0x0001e20000100800 */
[----:B------:R-:W-:Y:S01]  /*11260*/  LEA R62, P2, R64, R165, 0x1 ;  /* 0x000000a5403e7211 */ /* 0x000fe200078408ff */
[C---:B------:R-:W-:Y:S01]  /*11270*/  IMAD.WIDE R148, R154.reuse, 0x2, R56 ;  /* 0x000000029a947825 */ /* 0x040fe200078e0238 */
[----:B------:R-:W-:Y:S01]  /*11280*/  PRMT R82, RZ, 0x7610, R82 ;  /* 0x00007610ff527816 */ /* 0x000fe20000000052 */
[----:B------:R-:W2:Y:S01]  /*11290*/  LDL.LU R19, [R1+0x1f40] ;  /* 0x001f400001137983 */ /* 0x000ea20000300800 */
[----:B------:R-:W-:Y:S01]  /*112a0*/  PRMT R81, RZ, 0x7610, R81 ;  /* 0x00007610ff517816 */ /* 0x000fe20000000051 */
[C---:B------:R-:W-:Y:S01]  /*112b0*/  IMAD.WIDE R150, R154.reuse, 0x2, R54 ;  /* 0x000000029a967825 */ /* 0x040fe200078e0236 */
[----:B------:R-:W-:Y:S01]  /*112c0*/  PRMT R80, RZ, 0x7610, R80 ;  /* 0x00007610ff507816 */ /* 0x000fe20000000050 */
[----:B------:R0:W-:Y:S01]  /*112d0*/  STL [R1+0x1430], R65 ;  /* 0x0014304101007387 */ /* 0x0001e20000100800 */
[----:B------:R-:W-:Y:S01]  /*112e0*/  PRMT R78, RZ, 0x7610, R78 ;  /* 0x00007610ff4e7816 */ /* 0x000fe2000000004e */
[----:B------:R-:W-:Y:S01]  /*112f0*/  IMAD.WIDE R152, R154, 0x2, R52 ;  /* 0x000000029a987825 */ /* 0x000fe200078e0234 */
[----:B------:R-:W2:Y:S01]  /*11300*/  LDC R59, c[0x0][0x3b0] ;  /* 0x0000ec00ff3b7b82 */ /* 0x000ea20000000800 */
[----:B------:R-:W-:Y:S04]  /*11310*/  STL [R1+0x1474], R62 ;  /* 0x0014743e01007387 */ /* 0x000fe80000100800 */
[----:B------:R-:W2:Y:S01]  /*11320*/  LDL.LU R18, [R1+0x1f3c] ;  /* 0x001f3c0001127983 */ /* 0x000ea20000300800 */
[----:B------:R-:W-:Y:S01]  /*11330*/  ISETP.GE.U32.AND P4, PT, R124, 0x7fffff02, PT ;  /* 0x7fffff027c00780c */ /* 0x000fe20003f86070 */
[----:B------:R-:W-:-:S02]  /*11340*/  IMAD.WIDE R124, R130, 0x2, R56 ;  /* 0x00000002827c7825 */ /* 0x000fc400078e0238 */
[----:B------:R-:W2:Y:S02]  /*11350*/  @!P0 LDG.E.U16 R5, desc[UR6][R128.64] ;  /* 0x0000000680058981 */ /* 0x000ea4000c1e1500 */
[--C-:B------:R-:W-:Y:S02]  /*11360*/  IMAD.WIDE R130, R130, 0x2, R50.reuse ;  /* 0x0000000282827825 */ /* 0x100fe400078e0232 */
[----:B------:R-:W2:Y:S04]  /*11370*/  @!P0 LDG.E.U16 R3, desc[UR6][R124.64] ;  /* 0x000000067c038981 */ /* 0x000ea8000c1e1500 */
[----:B------:R-:W2:Y:S01]  /*11380*/  @!P0 LDG.E.U16 R6, desc[UR6][R130.64] ;  /* 0x0000000682068981 */ /* 0x000ea2000c1e1500 */
[----:B------:R-:W-:Y:S01]  /*11390*/  ISETP.GT.AND P0, PT, R49, 0x7f, PT ;  /* 0x0000007f3100780c */ /* 0x000fe20003f04270 */
[----:B------:R-:W-:-:S02]  /*113a0*/  IMAD.WIDE R154, R154, 0x2, R50 ;  /* 0x000000029a9a7825 */ /* 0x000fc400078e0232 */
[----:B------:R-:W2:Y:S01]  /*113b0*/  @!P4 LDG.E.U16 R82, desc[UR6][R148.64] ;  /* 0x000000069452c981 */ /* 0x000ea2000c1e1500 */
[----:B------:R-:W-:-:S03]  /*113c0*/  ISETP.LT.AND P0, PT, R67, R163, P0 ;  /* 0x000000a34300720c */ /* 0x000fc60000701270 */
[----:B------:R-:W2:Y:S01]  /*113d0*/  @!P4 LDG.E.U16 R81, desc[UR6][R150.64] ;  /* 0x000000069651c981 */ /* 0x000ea2000c1e1500 */
[----:B------:R-:W-:-:S03]  /*113e0*/  LEA.HI.X.SX32 R64, R64, R164, 0x1, P2 ;  /* 0x000000a440407211 */ /* 0x000fc600010f0eff */
[----:B------:R-:W2:Y:S04]  /*113f0*/  @!P4 LDG.E.U16 R80, desc[UR6][R152.64] ;  /* 0x000000069850c981 */ /* 0x000ea8000c1e1500 */
[----:B------:R-:W2:Y:S02]  /*11400*/  @!P4 LDG.E.U16 R78, desc[UR6][R154.64] ;  /* 0x000000069a4ec981 */ /* 0x000ea4000c1e1500 */
[----:B------:R-:W-:Y:S01]  /*11410*/  @P0 IMAD.MOV.U32 R66, RZ, RZ, R58 ;  /* 0x000000ffff420224 */ /* 0x000fe200078e003a */
[----:B0-----:R-:W-:Y:S01]  /*11420*/  LEA R58, P4, R63, R165, 0x1 ;  /* 0x000000a53f3a7211 */ /* 0x001fe200078808ff */
[----:B------:R-:W-:Y:S01]  /*11430*/  @P0 IMAD.MOV.U32 R67, RZ, RZ, R65 ;  /* 0x000000ffff430224 */ /* 0x000fe200078e0041 */
[----:B----4-:R-:W-:Y:S01]  /*11440*/  PRMT R16, RZ, 0x7610, R16 ;  /* 0x00007610ff107816 */ /* 0x010fe20000000010 */
[----:B------:R-:W-:-:S02]  /*11450*/  @P0 IMAD.MOV.U32 R65, RZ, RZ, R64 ;  /* 0x000000ffff410224 */ /* 0x000fc400078e0040 */
[----:B------:R-:W-:Y:S01]  /*11460*/  STL [R1+0x14b0], R58 ;  /* 0x0014b03a01007387 */ /* 0x000fe20000100800 */
[----:B------:R-:W-:-:S03]  /*11470*/  LEA.HI.X.SX32 R63, R63, R164, 0x1, P4 ;  /* 0x000000a43f3f7211 */ /* 0x000fc600020f0eff */
[----:B------:R0:W-:Y:S01]  /*11480*/  STL [R1+0x1470], R64 ;  /* 0x0014704001007387 */ /* 0x0001e20000100800 */
[----:B------:R-:W-:Y:S01]  /*11490*/  PRMT R17, RZ, 0x7610, R17 ;  /* 0x00007610ff117816 */ /* 0x000fe20000000011 */
[----:B0-----:R-:W-:Y:S01]  /*114a0*/  @P0 IMAD.MOV.U32 R64, RZ, RZ, R62 ;  /* 0x000000ffff400224 */ /* 0x001fe200078e003e */
[----:B------:R-:W-:-:S04]  /*114b0*/  LEA R62, P2, R60, R165, 0x1 ;  /* 0x000000a53c3e7211 */ /* 0x000fc800078408ff */
[----:B------:R0:W4:Y:S02]  /*114c0*/  @P0 LDG.E.U16 R16, desc[UR6][R64.64] ;  /* 0x0000000640100981 */ /* 0x000124000c1e1500 */
[----:B0-----:R-:W-:Y:S02]  /*114d0*/  @P0 IMAD.MOV.U32 R64, RZ, RZ, R58 ;  /* 0x000000ffff400224 */ /* 0x001fe400078e003a */
[----:B------:R-:W-:Y:S01]  /*114e0*/  @P0 IMAD.MOV.U32 R65, RZ, RZ, R63 ;  /* 0x000000ffff410224 */ /* 0x000fe200078e003f */
[----:B------:R-:W0:Y:S01]  /*114f0*/  LDC R58, c[0x0][0x3b0] ;  /* 0x0000ec00ff3a7b82 */ /* 0x000e220000000800 */
[----:B------:R1:W-:Y:S04]  /*11500*/  STL [R1+0x14ac], R63 ;  /* 0x0014ac3f01007387 */ /* 0x0003e80000100800 */
[----:B------:R1:W4:Y:S04]  /*11510*/  @P0 LDG.E.U16 R17, desc[UR6][R64.64] ;  /* 0x0000000640110981 */ /* 0x000328000c1e1500 */
[----:B------:R-:W-:Y:S01]  /*11520*/  STL [R1+0x14ec], R62 ;  /* 0x0014ec3e01007387 */ /* 0x000fe20000100800 */
[----:B-1----:R-:W3:Y:S01]  /*11530*/  LDC R63, c[0x0][0x3b0] ;  /* 0x0000ec00ff3f7b82 */ /* 0x002ee20000000800 */
[----:B------:R-:W-:-:S05]  /*11540*/  LEA.HI.X.SX32 R64, R60, R164, 0x1, P2 ;  /* 0x000000a43c407211 */ /* 0x000fca00010f0eff */
[----:B------:R-:W-:Y:S01]  /*11550*/  @P0 IMAD.MOV.U32 R65, RZ, RZ, R64 ;  /* 0x000000ffff410224 */ /* 0x000fe200078e0040 */
[----:B------:R-:W-:Y:S01]  /*11560*/  PRMT R15, RZ, 0x7610, R15 ;  /* 0x00007610ff0f7816 */ /* 0x000fe2000000000f */
[----:B------:R-:W-:-:S05]  /*11570*/  IMAD R61, R21, R61, RZ ;  /* 0x0000003d153d7224 */ /* 0x000fca00078e02ff */
[----:B------:R-:W4:Y:S01]  /*11580*/  @P0 LDG.E.U16 R15, desc[UR6][R66.64] ;  /* 0x00000006420f0981 */ /* 0x000f22000c1e1500 */
[----:B0-----:R-:W-:Y:S02]  /*11590*/  IMAD R58, R22, R58, RZ ;  /* 0x0000003a163a7224 */ /* 0x001fe400078e02ff */
[----:B---3--:R-:W-:Y:S02]  /*115a0*/  IMAD R63, R23, R63, RZ ;  /* 0x0000003f173f7224 */ /* 0x008fe400078e02ff */
[----:B--2---:R-:W-:Y:S02]  /*115b0*/  IMAD R60, R19, R59, RZ ;  /* 0x0000003b133c7224 */ /* 0x004fe400078e02ff */
[----:B------:R-:W2:Y:S01]  /*115c0*/  LDL.LU R19, [R1+0x1f38] ;  /* 0x001f380001137983 */ /* 0x000ea20000300800 */
[----:B------:R-:W-:Y:S02]  /*115d0*/  IMAD R59, R20, R2, RZ ;  /* 0x00000002143b7224 */ /* 0x000fe400078e02ff */
[----:B------:R-:W0:Y:S01]  /*115e0*/  LDC R2, c[0x0][0x3b0] ;  /* 0x0000ec00ff027b82 */ /* 0x000e220000000800 */
[----:B------:R-:W3:Y:S04]  /*115f0*/  LDL.LU R20, [R1+0x1f34] ;  /* 0x001f340001147983 */ /* 0x000ee80000300800 */
[----:B------:R1:W-:Y:S01]  /*11600*/  STL [R1+0x14e8], R64 ;  /* 0x0014e84001007387 */ /* 0x0003e20000100800 */
[----:B------:R-:W-:-:S03]  /*11610*/  PRMT R18, RZ, 0x7610, R18 ;  /* 0x00007610ff127816 */ /* 0x000fc60000000012 */
[----:B------:R-:W2:Y:S01]  /*11620*/  LDL.LU R21, [R1+0x1f30] ;  /* 0x001f300001157983 */ /* 0x000ea20000300800 */
[----:B-1----:R-:W-:Y:S01]  /*11630*/  @P0 IMAD.MOV.U32 R64, RZ, RZ, R62 ;  /* 0x000000ffff400224 */ /* 0x002fe200078e003e */
[----:B------:R-:W-:-:S04]  /*11640*/  LEA R62, P4, R59, R165, 0x1 ;  /* 0x000000a53b3e7211 */ /* 0x000fc800078808ff */
[----:B------:R1:W4:Y:S02]  /*11650*/  @P0 LDG.E.U16 R18, desc[UR6][R64.64] ;  /* 0x0000000640120981 */ /* 0x000324000c1e1500 */
[CC--:B-1----:R-:W-:Y:S02]  /*11660*/  LEA R65, P2, R60.reuse, R165.reuse, 0x1 ;  /* 0x000000a53c417211 */ /* 0x0c2fe400078408ff */
[-C--:B------:R-:W-:Y:S02]  /*11670*/  LEA.HI.X.SX32 R64, R59, R164.reuse, 0x1, P4 ;  /* 0x000000a43b407211 */ /* 0x080fe400020f0eff */
[-C--:B------:R-:W-:Y:S01]  /*11680*/  LEA.HI.X.SX32 R66, R60, R164.reuse, 0x1, P2 ;  /* 0x000000a43c427211 */ /* 0x080fe200010f0eff */
[----:B------:R-:W-:Y:S01]  /*11690*/  STL [R1+0x143c], R65 ;  /* 0x00143c4101007387 */ /* 0x000fe20000100800 */
[C---:B------:R-:W-:Y:S01]  /*116a0*/  LEA R59, P2, R61.reuse, R165, 0x1 ;  /* 0x000000a53d3b7211 */ /* 0x040fe200078408ff */
[----:B------:R-:W1:Y:S02]  /*116b0*/  LDC R60, c[0x0][0x3b0] ;  /* 0x0000ec00ff3c7b82 */ /* 0x000e640000000800 */
[----:B------:R-:W-:Y:S01]  /*116c0*/  STL [R1+0x147c], R62 ;  /* 0x00147c3e01007387 */ /* 0x000fe20000100800 */
[----:B------:R-:W-:-:S03]  /*116d0*/  LEA.HI.X.SX32 R61, R61, R164, 0x1, P2 ;  /* 0x000000a43d3d7211 */ /* 0x000fc600010f0eff */
[----:B------:R0:W-:Y:S04]  /*116e0*/  STL [R1+0x1438], R66 ;  /* 0x0014384201007387 */ /* 0x0001e80000100800 */
[----:B------:R0:W-:Y:S04]  /*116f0*/  STL [R1+0x1478], R64 ;  /* 0x0014784001007387 */ /* 0x0001e80000100800 */
[----:B------:R0:W-:Y:S04]  /*11700*/  STL [R1+0x14b8], R59 ;  /* 0x0014b83b01007387 */ /* 0x0001e80000100800 */
[----:B------:R-:W4:Y:S04]  /*11710*/  LDL.LU R22, [R1+0x1f2c] ;  /* 0x001f2c0001167983 */ /* 0x000f280000300800 */
[----:B------:R1:W-:Y:S04]  /*11720*/  STL [R1+0x14b4], R61 ;  /* 0x0014b43d01007387 */ /* 0x0003e80000100800 */
[----:B------:R-:W4:Y:S01]  /*11730*/  LDL.LU R23, [R1+0x1f28] ;  /* 0x001f280001177983 */ /* 0x000f220000300800 */
[----:B------:R-:W-:-:S02]  /*11740*/  @P0 IMAD.MOV.U32 R67, RZ, RZ, R66 ;  /* 0x000000ffff430224 */ /* 0x000fc400078e0042 */
[----:B0-----:R-:W-:Y:S02]  /*11750*/  @P0 IMAD.MOV.U32 R66, RZ, RZ, R65 ;  /* 0x000000ffff420224 */ /* 0x001fe400078e0041 */
[----:B------:R-:W-:Y:S02]  /*11760*/  @P0 IMAD.MOV.U32 R65, RZ, RZ, R64 ;  /* 0x000000ffff410224 */ /* 0x000fe400078e0040 */
[----:B------:R-:W-:Y:S02]  /*11770*/  @P0 IMAD.MOV.U32 R64, RZ, RZ, R62 ;  /* 0x000000ffff400224 */ /* 0x000fe400078e003e */
[----:B------:R-:W0:Y:S01]  /*11780*/  LDC R62, c[0x0][0x3b0] ;  /* 0x0000ec00ff3e7b82 */ /* 0x000e220000000800 */
[----:B-1----:R-:W-:Y:S02]  /*11790*/  IMAD R60, R25, R60, RZ ;  /* 0x0000003c193c7224 */ /* 0x002fe400078e02ff */
[----:B0-----:R-:W-:Y:S01]  /*117a0*/  IMAD R62, R26, R62, RZ ;  /* 0x0000003e1a3e7224 */ /* 0x001fe200078e02ff */
[----:B---3--:R-:W-:-:S06]  /*117b0*/  PRMT R20, RZ, 0x7610, R20 ;  /* 0x00007610ff147816 */ /* 0x008fcc0000000014 */
[----:B------:R0:W3:Y:S01]  /*117c0*/  @P0 LDG.E.U16 R20, desc[UR6][R64.64] ;  /* 0x0000000640140981 */ /* 0x0000e2000c1e1500 */
[----:B--2---:R-:W-:Y:S01]  /*117d0*/  PRMT R21, RZ, 0x7610, R21 ;  /* 0x00007610ff157816 */ /* 0x004fe20000000015 */
[----:B0-----:R-:W-:Y:S02]  /*117e0*/  @P0 IMAD.MOV.U32 R64, RZ, RZ, R59 ;  /* 0x000000ffff400224 */ /* 0x001fe400078e003b */
[----:B------:R-:W-:Y:S02]  /*117f0*/  @P0 IMAD.MOV.U32 R65, RZ, RZ, R61 ;  /* 0x000000ffff410224 */ /* 0x000fe400078e003d */
[----:B------:R-:W-:Y:S01]  /*11800*/  IMAD R59, R24, R2, RZ ;  /* 0x00000002183b7224 */ /* 0x000fe200078e02ff */
[C---:B------:R-:W-:Y:S01]  /*11810*/  LEA R2, P2, R63.reuse, R165, 0x1 ;  /* 0x000000a53f027211 */ /* 0x040fe200078408ff */
[----:B------:R-:W0:Y:S01]  /*11820*/  LDC R61, c[0x0][0x3b0] ;  /* 0x0000ec00ff3d7b82 */ /* 0x000e220000000800 */
[----:B------:R1:W2:Y:S02]  /*11830*/  @P0 LDG.E.U16 R21, desc[UR6][R64.64] ;  /* 0x0000000640150981 */ /* 0x0002a4000c1e1500 */
[----:B------:R-:W-:-:S02]  /*11840*/  LEA.HI.X.SX32 R63, R63, R164, 0x1, P2 ;  /* 0x000000a43f3f7211 */ /* 0x000fc400010f0eff */
[----:B------:R-:W2:Y:S01]  /*11850*/  LDL.LU R24, [R1+0x1f24] ;  /* 0x001f240001187983 */ /* 0x000ea20000300800 */
[----:B-1----:R-:W-:-:S04]  /*11860*/  LEA R64, P4, R58, R165, 0x1 ;  /* 0x000000a53a407211 */ /* 0x002fc800078808ff */
[----:B------:R-:W-:Y:S01]  /*11870*/  LEA.HI.X.SX32 R65, R58, R164, 0x1, P4 ;  /* 0x000000a43a417211 */ /* 0x000fe200020f0eff */
[----:B------:R1:W-:Y:S01]  /*11880*/  STL [R1+0x14f4], R64 ;  /* 0x0014f44001007387 */ /* 0x0003e20000100800 */
[----:B------:R-:W0:Y:S03]  /*11890*/  LDC R58, c[0x0][0x3b0] ;  /* 0x0000ec00ff3a7b82 */ /* 0x000e260000000800 */
[----:B------:R-:W-:Y:S04]  /*118a0*/  STL [R1+0x1444], R2 ;  /* 0x0014440201007387 */ /* 0x000fe80000100800 */
[----:B------:R1:W-:Y:S01]  /*118b0*/  STL [R1+0x14f0], R65 ;  /* 0x0014f04101007387 */ /* 0x0003e20000100800 */
[----:B----4-:R-:W-:-:S03]  /*118c0*/  PRMT R22, RZ, 0x7610, R22 ;  /* 0x00007610ff167816 */ /* 0x010fc60000000016 */
[----:B------:R4:W-:Y:S04]  /*118d0*/  STL [R1+0x1440], R63 ;  /* 0x0014403f01007387 */ /* 0x0009e80000100800 */
[----:B------:R-:W3:Y:S01]  /*118e0*/  LDL.LU R25, [R1+0x1f20] ;  /* 0x001f200001197983 */ /* 0x000ee20000300800 */
[----:B------:R-:W-:-:S03]  /*118f0*/  PRMT R23, RZ, 0x7610, R23 ;  /* 0x00007610ff177816 */ /* 0x000fc60000000017 */
[----:B------:R1:W3:Y:S02]  /*11900*/  @P0 LDG.E.U16 R22, desc[UR6][R64.64] ;  /* 0x0000000640160981 */ /* 0x0002e4000c1e1500 */
[----:B-1----:R-:W-:Y:S02]  /*11910*/  @P0 IMAD.MOV.U32 R64, RZ, RZ, R2 ;  /* 0x000000ffff400224 */ /* 0x002fe400078e0002 */
[----:B------:R-:W-:Y:S01]  /*11920*/  @P0 IMAD.MOV.U32 R65, RZ, RZ, R63 ;  /* 0x000000ffff410224 */ /* 0x000fe200078e003f */
[C---:B------:R-:W-:Y:S01]  /*11930*/  LEA R2, P4, R60.reuse, R165, 0x1 ;  /* 0x000000a53c027211 */ /* 0x040fe200078808ff */
[----:B0-----:R-:W-:Y:S01]  /*11940*/  IMAD R61, R27, R61, RZ ;  /* 0x0000003d1b3d7224 */ /* 0x001fe200078e02ff */
[----:B----4-:R-:W0:Y:S02]  /*11950*/  LDC R63, c[0x0][0x3b0] ;  /* 0x0000ec00ff3f7b82 */ /* 0x010e240000000800 */
[----:B------:R1:W4:Y:S01]  /*11960*/  @P0 LDG.E.U16 R23, desc[UR6][R64.64] ;  /* 0x0000000640170981 */ /* 0x000322000c1e1500 */
[----:B------:R-:W-:-:S02]  /*11970*/  LEA.HI.X.SX32 R60, R60, R164, 0x1, P4 ;  /* 0x000000a43c3c7211 */ /* 0x000fc400020f0eff */
[----:B-1----:R-:W-:-:S04]  /*11980*/  LEA R64, P2, R59, R165, 0x1 ;  /* 0x000000a53b407211 */ /* 0x002fc800078408ff */
[----:B------:R-:W-:Y:S01]  /*11990*/  LEA.HI.X.SX32 R65, R59, R164, 0x1, P2 ;  /* 0x000000a43b417211 */ /* 0x000fe200010f0eff */
[----:B------:R1:W-:Y:S01]  /*119a0*/  STL [R1+0x1484], R64 ;  /* 0x0014844001007387 */ /* 0x0003e20000100800 */
[----:B------:R-:W-:Y:S01]  /*119b0*/  IMAD R58, R28, R58, RZ ;  /* 0x0000003a1c3a7224 */ /* 0x000fe200078e02ff */
[----:B------:R-:W1:Y:S02]  /*119c0*/  LDC R59, c[0x0][0x3b0] ;  /* 0x0000ec00ff3b7b82 */ /* 0x000e640000000800 */
[----:B------:R-:W4:Y:S04]  /*119d0*/  LDL.LU R26, [R1+0x1f1c] ;  /* 0x001f1c00011a7983 */ /* 0x000f280000300800 */
[----:B------:R-:W-:Y:S04]  /*119e0*/  STL [R1+0x14c0], R2 ;  /* 0x0014c00201007387 */ /* 0x000fe80000100800 */
[----:B------:R0:W-:Y:S04]  /*119f0*/  STL [R1+0x1480], R65 ;  /* 0x0014804101007387 */ /* 0x0001e80000100800 */
[----:B------:R0:W-:Y:S04]  /*11a00*/  STL [R1+0x14bc], R60 ;  /* 0x0014bc3c01007387 */ /* 0x0001e80000100800 */
[----:B------:R-:W4:Y:S04]  /*11a10*/  LDL.LU R27, [R1+0x1f18] ;  /* 0x001f1800011b7983 */ /* 0x000f280000300800 */
[----:B------:R-:W4:Y:S01]  /*11a20*/  LDL.LU R28, [R1+0x1f14] ;  /* 0x001f1400011c7983 */ /* 0x000f220000300800 */
[----:B0-----:R-:W-:Y:S01]  /*11a30*/  IMAD R63, R29, R63, RZ ;  /* 0x0000003f1d3f7224 */ /* 0x001fe200078e02ff */
[----:B--2---:R-:W-:-:S06]  /*11a40*/  PRMT R24, RZ, 0x7610, R24 ;  /* 0x00007610ff187816 */ /* 0x004fcc0000000018 */
[----:B------:R1:W2:Y:S02]  /*11a50*/  @P0 LDG.E.U16 R24, desc[UR6][R64.64] ;  /* 0x0000000640180981 */ /* 0x0002a4000c1e1500 */
[----:B-1----:R-:W-:Y:S02]  /*11a60*/  @P0 IMAD.MOV.U32 R64, RZ, RZ, R2 ;  /* 0x000000ffff400224 */ /* 0x002fe400078e0002 */
[----:B------:R-:W-:Y:S01]  /*11a70*/  @P0 IMAD.MOV.U32 R65, RZ, RZ, R60 ;  /* 0x000000ffff410224 */ /* 0x000fe200078e003c */
[----:B------:R-:W-:Y:S01]  /*11a80*/  LEA R60, P2, R61, R165, 0x1 ;  /* 0x000000a53d3c7211 */ /* 0x000fe200078408ff */
[----:B------:R-:W0:Y:S01]  /*11a90*/  LDC R2, c[0x0][0x3b0] ;  /* 0x0000ec00ff027b82 */ /* 0x000e220000000800 */
[----:B---3--:R-:W-:-:S06]  /*11aa0*/  PRMT R25, RZ, 0x7610, R25 ;  /* 0x00007610ff197816 */ /* 0x008fcc0000000019 */
[----:B------:R1:W3:Y:S02]  /*11ab0*/  @P0 LDG.E.U16 R25, desc[UR6][R64.64] ;  /* 0x0000000640190981 */ /* 0x0002e4000c1e1500 */
[----:B-1----:R-:W-:-:S04]  /*11ac0*/  LEA R64, P4, R62, R165, 0x1 ;  /* 0x000000a53e407211 */ /* 0x002fc800078808ff */
[-C--:B------:R-:W-:Y:S02]  /*11ad0*/  LEA.HI.X.SX32 R65, R62, R164.reuse, 0x1, P4 ;  /* 0x000000a43e417211 */ /* 0x080fe400020f0eff */
[----:B------:R-:W-:Y:S01]  /*11ae0*/  LEA.HI.X.SX32 R62, R61, R164, 0x1, P2 ;  /* 0x000000a43d3e7211 */ /* 0x000fe200010f0eff */
[----:B------:R1:W-:Y:S01]  /*11af0*/  STL [R1+0x14fc], R64 ;  /* 0x0014fc4001007387 */ /* 0x0003e20000100800 */
[----:B------:R-:W0:Y:S03]  /*11b00*/  LDC R61, c[0x0][0x3b0] ;  /* 0x0000ec00ff3d7b82 */ /* 0x000e260000000800 */
[----:B------:R-:W-:Y:S04]  /*11b10*/  STL [R1+0x144c], R60 ;  /* 0x00144c3c01007387 */ /* 0x000fe80000100800 */
[----:B------:R1:W-:Y:S01]  /*11b20*/  STL [R1+0x14f8], R65 ;  /* 0x0014f84101007387 */ /* 0x0003e20000100800 */
[----:B----4-:R-:W-:-:S06]  /*11b30*/  PRMT R26, RZ, 0x7610, R26 ;  /* 0x00007610ff1a7816 */ /* 0x010fcc000000001a */
[----:B------:R1:W4:Y:S01]  /*11b40*/  @P0 LDG.E.U16 R26, desc[UR6][R64.64] ;  /* 0x00000006401a0981 */ /* 0x000322000c1e1500 */
[----:B------:R-:W-:Y:S01]  /*11b50*/  PRMT R27, RZ, 0x7610, R27 ;  /* 0x00007610ff1b7816 */ /* 0x000fe2000000001b */
[----:B-1----:R-:W-:Y:S02]  /*11b60*/  @P0 IMAD.MOV.U32 R64, RZ, RZ, R60 ;  /* 0x000000ffff400224 */ /* 0x002fe400078e003c */
[----:B------:R-:W-:Y:S01]  /*11b70*/  @P0 IMAD.MOV.U32 R65, RZ, RZ, R62 ;  /* 0x000000ffff410224 */ /* 0x000fe200078e003e */
[----:B------:R-:W-:-:S04]  /*11b80*/  PRMT R28, RZ, 0x7610, R28 ;  /* 0x00007610ff1c7816 */ /* 0x000fc8000000001c */
[----:B------:R1:W2:Y:S01]  /*11b90*/  @P0 LDG.E.U16 R27, desc[UR6][R64.64] ;  /* 0x00000006401b0981 */ /* 0x0002a2000c1e1500 */
[----:B------:R-:W-:Y:S01]  /*11ba0*/  IMAD R60, R30, R59, RZ ;  /* 0x0000003b1e3c7224 */ /* 0x000fe200078e02ff */
[-C--:B------:R-:W-:Y:S02]  /*11bb0*/  LEA R59, P4, R63, R165.reuse, 0x1 ;  /* 0x000000a53f3b7211 */ /* 0x080fe400078808ff */
[----:B------:R0:W-:Y:S04]  /*11bc0*/  STL [R1+0x1448], R62 ;  /* 0x0014483e01007387 */ /* 0x0001e80000100800 */
[----:B------:R-:W2:Y:S01]  /*11bd0*/  LDL.LU R29, [R1+0x1f10] ;  /* 0x001f1000011d7983 */ /* 0x000ea20000300800 */
[----:B-1----:R-:W-:-:S03]  /*11be0*/  LEA R64, P2, R58, R165, 0x1 ;  /* 0x000000a53a407211 */ /* 0x002fc600078408ff */
[----:B------:R-:W3:Y:S01]  /*11bf0*/  LDL.LU R30, [R1+0x1f0c] ;  /* 0x001f0c00011e7983 */ /* 0x000ee20000300800 */
[-C--:B------:R-:W-:Y:S01]  /*11c00*/  LEA.HI.X.SX32 R65, R58, R164.reuse, 0x1, P2 ;  /* 0x000000a43a417211 */ /* 0x080fe200010f0eff */
[----:B0-----:R-:W0:Y:S02]  /*11c10*/  LDC R62, c[0x0][0x3b0] ;  /* 0x0000ec00ff3e7b82 */ /* 0x001e240000000800 */
[----:B------:R1:W-:Y:S04]  /*11c20*/  STL [R1+0x148c], R64 ;  /* 0x00148c4001007387 */ /* 0x0003e80000100800 */
[----:B------:R1:W-:Y:S01]  /*11c30*/  STL [R1+0x14c8], R59 ;  /* 0x0014c83b01007387 */ /* 0x0003e20000100800 */
[----:B------:R-:W-:Y:S02]  /*11c40*/  PRMT R19, RZ, 0x7610, R19 ;  /* 0x00007610ff137816 */ /* 0x000fe40000000013 */
[----:B------:R-:W-:Y:S01]  /*11c50*/  LEA.HI.X.SX32 R63, R63, R164, 0x1, P4 ;  /* 0x000000a43f3f7211 */ /* 0x000fe200020f0eff */
[----:B------:R1:W3:Y:S01]  /*11c60*/  @P0 LDG.E.U16 R28, desc[UR6][R64.64] ;  /* 0x00000006401c0981 */ /* 0x0002e2000c1e1500 */
[----:B------:R-:W0:Y:S03]  /*11c70*/  LDC R58, c[0x0][0x3b0] ;  /* 0x0000ec00ff3a7b82 */ /* 0x000e260000000800 */
[----:B------:R-:W-:Y:S04]  /*11c80*/  STL [R1+0x1488], R65 ;  /* 0x0014884101007387 */ /* 0x000fe80000100800 */
[----:B------:R1:W3:Y:S02]  /*11c90*/  @P0 LDG.E.U16 R19, desc[UR6][R66.64] ;  /* 0x0000000642130981 */ /* 0x0002e4000c1e1500 */
[----:B-1----:R-:W-:-:S02]  /*11ca0*/  IMAD R64, R31, R2, RZ ;  /* 0x000000021f407224 */ /* 0x002fc400078e02ff */
[----:B------:R-:W3:Y:S01]  /*11cb0*/  LDL.LU R31, [R1+0x1f08] ;  /* 0x001f0800011f7983 */ /* 0x000ee20000300800 */
[----:B------:R-:W-:-:S03]  /*11cc0*/  LEA R2, P4, R60, R165, 0x1 ;  /* 0x000000a53c027211 */ /* 0x000fc600078808ff */
[----:B------:R1:W-:Y:S01]  /*11cd0*/  STL [R1+0x14c4], R63 ;  /* 0x0014c43f01007387 */ /* 0x0003e20000100800 */
[----:B------:R-:W-:Y:S02]  /*11ce0*/  @P0 IMAD.MOV.U32 R67, RZ, RZ, R63 ;  /* 0x000000ffff430224 */ /* 0x000fe400078e003f */
[----:B------:R-:W-:Y:S01]  /*11cf0*/  @P0 IMAD.MOV.U32 R66, RZ, RZ, R59 ;  /* 0x000000ffff420224 */ /* 0x000fe200078e003b */
[-C--:B------:R-:W-:Y:S01]  /*11d00*/  LEA.HI.X.SX32 R60, R60, R164.reuse, 0x1, P4 ;  /* 0x000000a43c3c7211 */ /* 0x080fe200020f0eff */
[----:B------:R-:W0:Y:S01]  /*11d10*/  LDC R59, c[0x0][0x3b0] ;  /* 0x0000ec00ff3b7b82 */ /* 0x000e220000000800 */
[----:B-1----:R-:W-:Y:S01]  /*11d20*/  LEA R63, P2, R64, R165, 0x1 ;  /* 0x000000a5403f7211 */ /* 0x002fe200078408ff */
[----:B------:R-:W-:Y:S01]  /*11d30*/  STL [R1+0x1504], R2 ;  /* 0x0015040201007387 */ /* 0x000fe20000100800 */
[----:B------:R-:W-:Y:S02]  /*11d40*/  IMAD R61, R32, R61, RZ ;  /* 0x0000003d203d7224 */ /* 0x000fe400078e02ff */
[----:B------:R-:W-:Y:S01]  /*11d50*/  LEA.HI.X.SX32 R64, R64, R164, 0x1, P2 ;  /* 0x000000a440407211 */ /* 0x000fe200010f0eff */
[----:B------:R-:W4:Y:S04]  /*11d60*/  LDL.LU R32, [R1+0x1f04] ;  /* 0x001f040001207983 */ /* 0x000f280000300800 */
[----:B------:R-:W-:Y:S01]  /*11d70*/  STL [R1+0x1454], R63 ;  /* 0x0014543f01007387 */ /* 0x000fe20000100800 */
[----:B------:R-:W-:-:S03]  /*11d80*/  @P0 IMAD.MOV.U32 R65, RZ, RZ, R64 ;  /* 0x000000ffff410224 */ /* 0x000fc600078e0040 */
[----:B------:R-:W-:Y:S04]  /*11d90*/  STL [R1+0x1500], R60 ;  /* 0x0015003c01007387 */ /* 0x000fe80000100800 */
[----:B------:R1:W-:Y:S02]  /*11da0*/  STL [R1+0x1450], R64 ;  /* 0x0014504001007387 */ /* 0x0003e40000100800 */
[----:B-1----:R-:W-:Y:S02]  /*11db0*/  @P0 IMAD.MOV.U32 R64, RZ, RZ, R63 ;  /* 0x000000ffff400224 */ /* 0x002fe400078e003f */
[----:B0-----:R-:W-:Y:S01]  /*11dc0*/  IMAD R59, R45, R59, RZ ;  /* 0x0000003b2d3b7224 */ /* 0x001fe200078e02ff */
[----:B------:R-:W0:Y:S01]  /*11dd0*/  LDC R63, c[0x0][0x3b0] ;  /* 0x0000ec00ff3f7b82 */ /* 0x000e220000000800 */
[----:B--2---:R-:W-:-:S06]  /*11de0*/  PRMT R29, RZ, 0x7610, R29 ;  /* 0x00007610ff1d7816 */ /* 0x004fcc000000001d */
[----:B------:R1:W2:Y:S02]  /*11df0*/  @P0 LDG.E.U16 R29, desc[UR6][R66.64] ;  /* 0x00000006421d0981 */ /* 0x0002a4000c1e1500 */
[----:B-1----:R-:W-:Y:S01]  /*11e00*/  @P0 IMAD.MOV.U32 R66, RZ, RZ, R2 ;  /* 0x000000ffff420224 */ /* 0x002fe200078e0002 */
[----:B------:R-:W-:Y:S02]  /*11e10*/  LEA R2, P2, R61, R165, 0x1 ;  /* 0x000000a53d027211 */ /* 0x000fe400078408ff */
[----:B---3--:R-:W-:-:S06]  /*11e20*/  PRMT R31, RZ, 0x7610, R31 ;  /* 0x00007610ff1f7816 */ /* 0x008fcc000000001f */
[----:B------:R1:W3:Y:S01]  /*11e30*/  @P0 LDG.E.U16 R31, desc[UR6][R64.64] ;  /* 0x00000006401f0981 */ /* 0x0002e2000c1e1500 */
[----:B------:R-:W-:Y:S01]  /*11e40*/  LEA.HI.X.SX32 R61, R61, R164, 0x1, P2 ;  /* 0x000000a43d3d7211 */ /* 0x000fe200010f0eff */
[----:B-1----:R-:W-:Y:S02]  /*11e50*/  IMAD R64, R33, R62, RZ ;  /* 0x0000003e21407224 */ /* 0x002fe400078e02ff */
[----:B------:R-:W2:Y:S01]  /*11e60*/  LDL.LU R33, [R1+0x1f00] ;  /* 0x001f000001217983 */ /* 0x000ea20000300800 */
[----:B------:R-:W-:Y:S02]  /*11e70*/  IMAD R62, R34, R58, RZ ;  /* 0x0000003a223e7224 */ /* 0x000fe400078e02ff */
[----:B------:R-:W-:Y:S01]  /*11e80*/  LEA R58, P2, R64, R165, 0x1 ;  /* 0x000000a5403a7211 */ /* 0x000fe200078408ff */
[----:B------:R-:W-:Y:S04]  /*11e90*/  STL [R1+0x1494], R2 ;  /* 0x0014940201007387 */ /* 0x000fe80000100800 */
[----:B------:R-:W3:Y:S04]  /*11ea0*/  LDL.LU R34, [R1+0x1efc] ;  /* 0x001efc0001227983 */ /* 0x000ee80000300800 */
[----:B------:R1:W-:Y:S04]  /*11eb0*/  STL [R1+0x1490], R61 ;  /* 0x0014903d01007387 */ /* 0x0003e80000100800 */
[----:B------:R-:W-:Y:S04]  /*11ec0*/  STL [R1+0x14d0], R58 ;  /* 0x0014d03a01007387 */ /* 0x000fe80000100800 */
[----:B------:R-:W3:Y:S01]  /*11ed0*/  LDL.LU R45, [R1+0x1ef8] ;  /* 0x001ef800012d7983 */ /* 0x000ee20000300800 */
[----:B------:R-:W-:Y:S01]  /*11ee0*/  PRMT R30, RZ, 0x7610, R30 ;  /* 0x00007610ff1e7816 */ /* 0x000fe2000000001e */
[----:B------:R-:W-:-:S02]  /*11ef0*/  @P0 IMAD.MOV.U32 R67, RZ, RZ, R60 ;  /* 0x000000ffff430224 */ /* 0x000fc400078e003c */
[----:B------:R-:W0:Y:S03]  /*11f00*/  LDC R60, c[0x0][0x3b0] ;  /* 0x0000ec00ff3c7b82 */ /* 0x000e260000000800 */
[----:B------:R1:W3:Y:S01]  /*11f10*/  @P0 LDG.E.U16 R30, desc[UR6][R66.64] ;  /* 0x00000006421e0981 */ /* 0x0002e2000c1e1500 */
[----:B------:R-:W-:Y:S01]  /*11f20*/  LEA.HI.X.SX32 R64, R64, R164, 0x1, P2 ;  /* 0x000000a440407211 */ /* 0x000fe200010f0eff */
[----:B-1----:R-:W-:Y:S01]  /*11f30*/  @P0 IMAD.MOV.U32 R67, RZ, RZ, R61 ;  /* 0x000000ffff430224 */ /* 0x002fe200078e003d */
[----:B------:R-:W-:-:S03]  /*11f40*/  LEA R61, P4, R62, R165, 0x1 ;  /* 0x000000a53e3d7211 */ /* 0x000fc600078808ff */
[----:B------:R-:W-:Y:S02]  /*11f50*/  @P0 IMAD.MOV.U32 R65, RZ, RZ, R64 ;  /* 0x000000ffff410224 */ /* 0x000fe400078e0040 */
[----:B------:R-:W-:Y:S04]  /*11f60*/  STL [R1+0x150c], R61 ;  /* 0x00150c3d01007387 */ /* 0x000fe80000100800 */
[----:B------:R1:W-:Y:S01]  /*11f70*/  STL [R1+0x14cc], R64 ;  /* 0x0014cc4001007387 */ /* 0x0003e20000100800 */
[----:B----4-:R-:W-:Y:S01]  /*11f80*/  PRMT R32, RZ, 0x7610, R32 ;  /* 0x00007610ff207816 */ /* 0x010fe20000000020 */
[----:B------:R-:W-:Y:S01]  /*11f90*/  @P0 IMAD.MOV.U32 R66, RZ, RZ, R2 ;  /* 0x000000ffff420224 */ /* 0x000fe200078e0002 */
[----:B------:R-:W-:Y:S01]  /*11fa0*/  LEA.HI.X.SX32 R62, R62, R164, 0x1, P4 ;  /* 0x000000a43e3e7211 */ /* 0x000fe200020f0eff */
[----:B------:R-:W4:Y:S03]  /*11fb0*/  LDC R2, c[0x0][0x3b0] ;  /* 0x0000ec00ff027b82 */ /* 0x000f260000000800 */
[----:B------:R1:W4:Y:S02]  /*11fc0*/  @P0 LDG.E.U16 R32, desc[UR6][R66.64] ;  /* 0x0000000642200981 */ /* 0x000324000c1e1500 */
[----:B-1----:R-:W-:-:S02]  /*11fd0*/  @P0 IMAD.MOV.U32 R64, RZ, RZ, R58 ;  /* 0x000000ffff400224 */ /* 0x002fc400078e003a */
[----:B------:R0:W-:Y:S01]  /*11fe0*/  STL [R1+0x1508], R62 ;  /* 0x0015083e01007387 */ /* 0x0001e20000100800 */
[----:B------:R-:W1:Y:S01]  /*11ff0*/  LDC R58, c[0x0][0x3b0] ;  /* 0x0000ec00ff3a7b82 */ /* 0x000e620000000800 */
[----:B------:R-:W-:Y:S02]  /*12000*/  @P0 IMAD.MOV.U32 R67, RZ, RZ, R62 ;  /* 0x000000ffff430224 */ /* 0x000fe400078e003e */
[----:B0-----:R-:W-:Y:S02]  /*12010*/  IMAD R62, R36, R60, RZ ;  /* 0x0000003c243e7224 */ /* 0x001fe400078e02ff */
[----:B------:R-:W4:Y:S01]  /*12020*/  LDL.LU R36, [R1+0x1ef4] ;  /* 0x001ef40001247983 */ /* 0x000f220000300800 */
[----:B--2---:R-:W-:Y:S02]  /*12030*/  PRMT R33, RZ, 0x7610, R33 ;  /* 0x00007610ff217816 */ /* 0x004fe40000000021 */
[----:B---3--:R-:W-:-:S04]  /*12040*/  PRMT R45, RZ, 0x7610, R45 ;  /* 0x00007610ff2d7816 */ /* 0x008fc8000000002d */
[----:B------:R0:W2:Y:S01]  /*12050*/  @P0 LDG.E.U16 R33, desc[UR6][R64.64] ;  /* 0x0000000640210981 */ /* 0x0000a2000c1e1500 */
[----:B------:R-:W-:Y:S01]  /*12060*/  @P0 IMAD.MOV.U32 R66, RZ, RZ, R61 ;  /* 0x000000ffff420224 */ /* 0x000fe200078e003d */
[----:B------:R-:W3:Y:S01]  /*12070*/  LDC R60, c[0x0][0x3b0] ;  /* 0x0000ec00ff3c7b82 */ /* 0x000ee20000000800 */
[----:B0-----:R-:W-:-:S07]  /*12080*/  LEA R64, P2, R59, R165, 0x1 ;  /* 0x000000a53b407211 */ /* 0x001fce00078408ff */
[----:B------:R-:W0:Y:S01]  /*12090*/  LDC R61, c[0x0][0x3b0] ;  /* 0x0000ec00ff3d7b82 */ /* 0x000e220000000800 */
[----:B------:R-:W-:Y:S01]  /*120a0*/  LEA.HI.X.SX32 R65, R59, R164, 0x1, P2 ;  /* 0x000000a43b417211 */ /* 0x000fe200010f0eff */
[----:B------:R-:W-:Y:S04]  /*120b0*/  STL [R1+0x145c], R64 ;  /* 0x00145c4001007387 */ /* 0x000fe80000100800 */
[----:B------:R1:W-:Y:S04]  /*120c0*/  STL [R1+0x1458], R65 ;  /* 0x0014584101007387 */ /* 0x0003e80000100800 */
[----:B------:R1:W2:Y:S02]  /*120d0*/  @P0 LDG.E.U16 R45, desc[UR6][R64.64] ;  /* 0x00000006402d0981 */ /* 0x0002a4000c1e1500 */
[----:B-1----:R-:W-:-:S02]  /*120e0*/  IMAD R65, R37, R63, RZ ;  /* 0x0000003f25417224 */ /* 0x002fc400078e02ff */
[----:B------:R-:W2:Y:S01]  /*120f0*/  LDL.LU R37, [R1+0x1ef0] ;  /* 0x001ef00001257983 */ /* 0x000ea20000300800 */
[-C--:B------:R-:W-:Y:S01]  /*12100*/  LEA R59, P2, R62, R165.reuse, 0x1 ;  /* 0x000000a53e3b7211 */ /* 0x080fe200078408ff */
[----:B----4-:R-:W-:Y:S01]  /*12110*/  IMAD R63, R38, R2, RZ ;  /* 0x00000002263f7224 */ /* 0x010fe200078e02ff */
[----:B------:R-:W-:Y:S01]  /*12120*/  PRMT R34, RZ, 0x7610, R34 ;  /* 0x00007610ff227816 */ /* 0x000fe20000000022 */
[----:B------:R-:W-:Y:S01]  /*12130*/  IMAD R58, R40, R58, RZ ;  /* 0x0000003a283a7224 */ /* 0x000fe200078e02ff */
[----:B------:R-:W-:Y:S01]  /*12140*/  LEA.HI.X.SX32 R62, R62, R164, 0x1, P2 ;  /* 0x000000a43e3e7211 */ /* 0x000fe200010f0eff */
[----:B------:R-:W-:Y:S01]  /*12150*/  STL [R1+0x149c], R59 ;  /* 0x00149c3b01007387 */ /* 0x000fe20000100800 */
[----:B------:R-:W1:Y:S03]  /*12160*/  LDC R2, c[0x0][0x3b0] ;  /* 0x0000ec00ff027b82 */ /* 0x000e660000000800 */
[----:B------:R-:W4:Y:S01]  /*12170*/  LDL.LU R38, [R1+0x1eec] ;  /* 0x001eec0001267983 */ /* 0x000f220000300800 */
[----:B------:R-:W-:-:S03]  /*12180*/  LEA R64, P2, R65, R165, 0x1 ;  /* 0x000000a541407211 */ /* 0x000fc600078408ff */
[----:B------:R3:W4:Y:S01]  /*12190*/  @P0 LDG.E.U16 R34, desc[UR6][R66.64] ;  /* 0x0000000642220981 */ /* 0x000722000c1e1500 */
[----:B------:R-:W-:-:S03]  /*121a0*/  LEA.HI.X.SX32 R65, R65, R164, 0x1, P2 ;  /* 0x000000a441417211 */ /* 0x000fc600010f0eff */
[----:B------:R0:W-:Y:S01]  /*121b0*/  STL [R1+0x1498], R62 ;  /* 0x0014983e01007387 */ /* 0x0001e20000100800 */
[----:B---3--:R-:W-:Y:S01]  /*121c0*/  @P0 IMAD.MOV.U32 R67, RZ, RZ, R62 ;  /* 0x000000ffff430224 */ /* 0x008fe200078e003e */
[C---:B0-----:R-:W-:Y:S02]  /*121d0*/  LEA R62, P4, R63.reuse, R165, 0x1 ;  /* 0x000000a53f3e7211 */ /* 0x041fe400078808ff */
[----:B------:R-:W-:Y:S02]  /*121e0*/  STL [R1+0x14d8], R64 ;  /* 0x0014d84001007387 */ /* 0x000fe40000100800 */
[----:B------:R-:W-:Y:S02]  /*121f0*/  LEA.HI.X.SX32 R63, R63, R164, 0x1, P4 ;  /* 0x000000a43f3f7211 */ /* 0x000fe400020f0eff */
[----:B------:R-:W-:Y:S04]  /*12200*/  STL [R1+0x1514], R62 ;  /* 0x0015143e01007387 */ /* 0x000fe80000100800 */
[----:B------:R0:W-:Y:S04]  /*12210*/  STL [R1+0x14d4], R65 ;  /* 0x0014d44101007387 */ /* 0x0001e80000100800 */
[----:B------:R-:W3:Y:S04]  /*12220*/  LDL.LU R40, [R1+0x1ee8] ;  /* 0x001ee80001287983 */ /* 0x000ee80000300800 */
[----:B------:R0:W-:Y:S01]  /*12230*/  STL [R1+0x1510], R63 ;  /* 0x0015103f01007387 */ /* 0x0001e20000100800 */
[----:B--2---:R-:W-:-:S06]  /*12240*/  PRMT R37, RZ, 0x7610, R37 ;  /* 0x00007610ff257816 */ /* 0x004fcc0000000025 */
[----:B------:R0:W2:Y:S02]  /*12250*/  @P0 LDG.E.U16 R37, desc[UR6][R64.64] ;  /* 0x0000000640250981 */ /* 0x0000a4000c1e1500 */
[----:B0-----:R-:W-:Y:S02]  /*12260*/  IMAD R65, R41, R61, RZ ;  /* 0x0000003d29417224 */ /* 0x001fe400078e02ff */
[----:B------:R-:W2:Y:S01]  /*12270*/  LDL.LU R41, [R1+0x1ee4] ;  /* 0x001ee40001297983 */ /* 0x000ea20000300800 */
[----:B------:R-:W-:Y:S02]  /*12280*/  IMAD R64, R44, R60, RZ ;  /* 0x0000003c2c407224 */ /* 0x000fe400078e02ff */
[----:B------:R-:W-:Y:S01]  /*12290*/  @P0 IMAD.MOV.U32 R66, RZ, RZ, R59 ;  /* 0x000000ffff420224 */ /* 0x000fe200078e003b */
[----:B------:R-:W2:Y:S01]  /*122a0*/  LDL.LU R44, [R1+0x1ee0] ;  /* 0x001ee000012c7983 */ /* 0x000ea20000300800 */
[----:B------:R-:W0:Y:S01]  /*122b0*/  LDC R59, c[0x0][0x3b0] ;  /* 0x0000ec00ff3b7b82 */ /* 0x000e220000000800 */
[----:B----4-:R-:W-:-:S02]  /*122c0*/  PRMT R38, RZ, 0x7610, R38 ;  /* 0x00007610ff267816 */ /* 0x010fc40000000026 */
[----:B------:R-:W-:-:S04]  /*122d0*/  PRMT R36, RZ, 0x7610, R36 ;  /* 0x00007610ff247816 */ /* 0x000fc80000000024 */
[----:B------:R4:W2:Y:S01]  /*122e0*/  @P0 LDG.E.U16 R38, desc[UR6][R62.64] ;  /* 0x000000063e260981 */ /* 0x0008a2000c1e1500 */
[----:B------:R-:W1:Y:S03]  /*122f0*/  LDC R60, c[0x0][0x3b0] ;  /* 0x0000ec00ff3c7b82 */ /* 0x000e660000000800 */
[----:B------:R3:W2:Y:S01]  /*12300*/  @P0 LDG.E.U16 R36, desc[UR6][R66.64] ;  /* 0x0000000642240981 */ /* 0x0006a2000c1e1500 */
[----:B----4-:R-:W-:-:S04]  /*12310*/  LEA R63, P2, R58, R165, 0x1 ;  /* 0x000000a53a3f7211 */ /* 0x010fc800078408ff */
[----:B------:R-:W4:Y:S01]  /*12320*/  LDC R62, c[0x0][0x3b0] ;  /* 0x0000ec00ff3e7b82 */ /* 0x000f220000000800 */
[----:B---3--:R-:W-:Y:S01]  /*12330*/  LEA.HI.X.SX32 R66, R58, R164, 0x1, P2 ;  /* 0x000000a43a427211 */ /* 0x008fe200010f0eff */
[----:B------:R-:W-:Y:S01]  /*12340*/  STL [R1+0x1464], R63 ;  /* 0x0014643f01007387 */ /* 0x000fe20000100800 */
[----:B------:R-:W-:-:S03]  /*12350*/  LEA R61, P2, R65, R165, 0x1 ;  /* 0x000000a5413d7211 */ /* 0x000fc600078408ff */
[----:B------:R3:W-:Y:S01]  /*12360*/  STL [R1+0x1460], R66 ;  /* 0x0014604201007387 */ /* 0x0007e20000100800 */
[----:B------:R-:W-:Y:S01]  /*12370*/  @P0 IMAD.MOV.U32 R67, RZ, RZ, R66 ;  /* 0x000000ffff430224 */ /* 0x000fe200078e0042 */
[----:B------:R-:W-:Y:S01]  /*12380*/  PRMT R40, RZ, 0x7610, R40 ;  /* 0x00007610ff287816 */ /* 0x000fe20000000028 */
[----:B------:R-:W4:Y:S01]  /*12390*/  LDC R58, c[0x0][0x3b0] ;  /* 0x0000ec00ff3a7b82 */ /* 0x000f220000000800 */
[----:B------:R-:W-:Y:S01]  /*123a0*/  LEA.HI.X.SX32 R65, R65, R164, 0x1, P2 ;  /* 0x000000a441417211 */ /* 0x000fe200010f0eff */
[----:B0-----:R-:W-:Y:S02]  /*123b0*/  IMAD R59, R42, R59, RZ ;  /* 0x0000003b2a3b7224 */ /* 0x001fe400078e02ff */
[----:B---3--:R-:W-:Y:S02]  /*123c0*/  @P0 IMAD.MOV.U32 R66, RZ, RZ, R63 ;  /* 0x000000ffff420224 */ /* 0x008fe400078e003f */
[----:B-1----:R-:W-:Y:S02]  /*123d0*/  IMAD R63, R43, R2, RZ ;  /* 0x000000022b3f7224 */ /* 0x002fe400078e02ff */
[----:B------:R-:W3:Y:S01]  /*123e0*/  LDL.LU R43, [R1+0x1edc] ;  /* 0x001edc00012b7983 */ /* 0x000ee20000300800 */
[----:B------:R-:W-:-:S03]  /*123f0*/  LEA R2, P4, R64, R165, 0x1 ;  /* 0x000000a540027211 */ /* 0x000fc600078808ff */
[----:B------:R0:W-:Y:S04]  /*12400*/  STL [R1+0x146c], R61 ;  /* 0x00146c3d01007387 */ /* 0x0001e80000100800 */
[----:B------:R-:W3:Y:S01]  /*12410*/  LDL.LU R42, [R1+0x1ed8] ;  /* 0x001ed800012a7983 */ /* 0x000ee20000300800 */
[----:B------:R-:W-:-:S03]  /*12420*/  LEA.HI.X.SX32 R64, R64, R164, 0x1, P4 ;  /* 0x000000a440407211 */ /* 0x000fc600020f0eff */
[----:B------:R1:W3:Y:S04]  /*12430*/  @P0 LDG.E.U16 R40, desc[UR6][R66.64] ;  /* 0x0000000642280981 */ /* 0x0002e8000c1e1500 */
[----:B------:R-:W-:Y:S01]  /*12440*/  STL [R1+0x14a4], R2 ;  /* 0x0014a40201007387 */ /* 0x000fe20000100800 */
[----:B-1----:R-:W-:Y:S02]  /*12450*/  @P0 IMAD.MOV.U32 R66, RZ, RZ, R61 ;  /* 0x000000ffff420224 */ /* 0x002fe400078e003d */
[----:B------:R-:W-:Y:S01]  /*12460*/  @P0 IMAD.MOV.U32 R67, RZ, RZ, R65 ;  /* 0x000000ffff430224 */ /* 0x000fe200078e0041 */
[----:B0-----:R-:W-:Y:S01]  /*12470*/  LEA R61, P2, R63, R165, 0x1 ;  /* 0x000000a53f3d7211 */ /* 0x001fe200078408ff */
[----:B------:R0:W-:Y:S01]  /*12480*/  STL [R1+0x1468], R65 ;  /* 0x0014684101007387 */ /* 0x0001e20000100800 */
[----:B----4-:R-:W-:-:S03]  /*12490*/  IMAD R62, R46, R62, RZ ;  /* 0x0000003e2e3e7224 */ /* 0x010fc600078e02ff */
[----:B------:R-:W-:Y:S01]  /*124a0*/  STL [R1+0x14a0], R64 ;  /* 0x0014a04001007387 */ /* 0x000fe20000100800 */
[----:B------:R-:W-:-:S03]  /*124b0*/  LEA.HI.X.SX32 R63, R63, R164, 0x1, P2 ;  /* 0x000000a43f3f7211 */ /* 0x000fc600010f0eff */
[----:B0-----:R-:W4:Y:S04]  /*124c0*/  LDL R65, [R1+0x12f0] ;  /* 0x0012f00001417983 */ /* 0x001f280000100800 */
[----:B------:R0:W-:Y:S04]  /*124d0*/  STL [R1+0x14e0], R61 ;  /* 0x0014e03d01007387 */ /* 0x0001e80000100800 */
[----:B------:R-:W4:Y:S01]  /*124e0*/  LDL.LU R46, [R1+0x1ed4] ;  /* 0x001ed400012e7983 */ /* 0x000f220000300800 */
[----:B------:R-:W-:Y:S02]  /*124f0*/  IMAD R60, R47, R60, RZ ;  /* 0x0000003c2f3c7224 */ /* 0x000fe400078e02ff */
[----:B------:R-:W-:Y:S01]  /*12500*/  IMAD R58, R48, R58, RZ ;  /* 0x0000003a303a7224 */ /* 0x000fe200078e02ff */
[----:B--2---:R-:W-:-:S06]  /*12510*/  PRMT R44, RZ, 0x7610, R44 ;  /* 0x00007610ff2c7816 */ /* 0x004fcc000000002c */
[----:B------:R1:W2:Y:S02]  /*12520*/  @P0 LDG.E.U16 R44, desc[UR6][R66.64] ;  /* 0x00000006422c0981 */ /* 0x0002a4000c1e1500 */
[----:B-1----:R-:W-:Y:S01]  /*12530*/  @P0 IMAD.MOV.U32 R66, RZ, RZ, R2 ;  /* 0x000000ffff420224 */ /* 0x002fe200078e0002 */
[----:B------:R-:W-:-:S05]  /*12540*/  LEA R2, P4, R59, R165, 0x1 ;  /* 0x000000a53b027211 */ /* 0x000fca00078808ff */
[----:B------:R1:W-:Y:S01]  /*12550*/  STL [R1+0x151c], R2 ;  /* 0x00151c0201007387 */ /* 0x0003e20000100800 */
[----:B------:R-:W-:-:S03]  /*12560*/  LEA.HI.X.SX32 R59, R59, R164, 0x1, P4 ;  /* 0x000000a43b3b7211 */ /* 0x000fc600020f0eff */
[----:B------:R-:W-:Y:S04]  /*12570*/  STL [R1+0x14dc], R63 ;  /* 0x0014dc3f01007387 */ /* 0x000fe80000100800 */
[----:B------:R-:W2:Y:S04]  /*12580*/  LDL.LU R47, [R1+0x1ed0] ;  /* 0x001ed000012f7983 */ /* 0x000ea80000300800 */
[----:B------:R0:W-:Y:S04]  /*12590*/  STL [R1+0x1518], R59 ;  /* 0x0015183b01007387 */ /* 0x0001e80000100800 */
[----:B------:R-:W2:Y:S01]  /*125a0*/  LDL.LU R48, [R1+0x1ecc] ;  /* 0x001ecc0001307983 */ /* 0x000ea20000300800 */
[----:B------:R-:W-:Y:S01]  /*125b0*/  PRMT R41, RZ, 0x7610, R41 ;  /* 0x00007610ff297816 */ /* 0x000fe20000000029 */
[----:B------:R-:W-:Y:S01]  /*125c0*/  @P0 IMAD.MOV.U32 R67, RZ, RZ, R64 ;  /* 0x000000ffff430224 */ /* 0x000fe200078e0040 */
[----:B------:R-:W-:Y:S01]  /*125d0*/  PRMT R11, RZ, 0x7610, R11 ;  /* 0x00007610ff0b7816 */ /* 0x000fe2000000000b */
[----:B------:R-:W-:Y:S01]  /*125e0*/  IMAD.WIDE R156, R162, 0x2, R56 ;  /* 0x00000002a29c7825 */ /* 0x000fe200078e0238 */
[----:B------:R-:W-:-:S02]  /*125f0*/  PRMT R12, RZ, 0x7610, R12 ;  /* 0x00007610ff0c7816 */ /* 0x000fc4000000000c */
[----:B------:R0:W2:Y:S01]  /*12600*/  @P0 LDG.E.U16 R41, desc[UR6][R66.64] ;  /* 0x0000000642290981 */ /* 0x0000a2000c1e1500 */
[----:B------:R-:W-:Y:S01]  /*12610*/  PRMT R13, RZ, 0x7610, R13 ;  /* 0x00007610ff0d7816 */ /* 0x000fe2000000000d */
[C---:B------:R-:W-:Y:S01]  /*12620*/  IMAD.WIDE R158, R162.reuse, 0x2, R54 ;  /* 0x00000002a29e7825 */ /* 0x040fe200078e0236 */
[----:B------:R-:W-:Y:S01]  /*12630*/  PRMT R14, RZ, 0x7610, R14 ;  /* 0x00007610ff0e7816 */ /* 0x000fe2000000000e */
[----:B------:R-:W2:Y:S01]  /*12640*/  @!P5 LDG.E.U16 R11, desc[UR6][R156.64] ;  /* 0x000000069c0bd981 */ /* 0x000ea2000c1e1500 */
[----:B---3--:R-:W-:Y:S01]  /*12650*/  PRMT R42, RZ, 0x7610, R42 ;  /* 0x00007610ff2a7816 */ /* 0x008fe2000000002a */
[----:B------:R-:W-:Y:S02]  /*12660*/  IMAD.WIDE R160, R162, 0x2, R52 ;  /* 0x00000002a2a07825 */ /* 0x000fe400078e0234 */
[----:B------:R-:W3:Y:S02]  /*12670*/  @!P5 LDG.E.U16 R12, desc[UR6][R158.64] ;  /* 0x000000069e0cd981 */ /* 0x000ee4000c1e1500 */
[----:B0-----:R-:W-:-:S02]  /*12680*/  @P0 IMAD.MOV.U32 R66, RZ, RZ, R61 ;  /* 0x000000ffff420224 */ /* 0x001fc400078e003d */
[----:B------:R-:W-:Y:S02]  /*12690*/  @P0 IMAD.MOV.U32 R67, RZ, RZ, R63 ;  /* 0x000000ffff430224 */ /* 0x000fe400078e003f */
[----:B------:R-:W-:Y:S01]  /*126a0*/  IMAD.WIDE R162, R162, 0x2, R50 ;  /* 0x00000002a2a27825 */ /* 0x000fe200078e0232 */
[C---:B------:R-:W-:Y:S01]  /*126b0*/  LEA R61, P2, R62.reuse, R165, 0x1 ;  /* 0x000000a53e3d7211 */ /* 0x040fe200078408ff */
[----:B------:R-:W3:Y:S04]  /*126c0*/  @!P5 LDG.E.U16 R13, desc[UR6][R160.64] ;  /* 0x00000006a00dd981 */ /* 0x000ee8000c1e1500 */
[----:B------:R0:W3:Y:S01]  /*126d0*/  @P0 LDG.E.U16 R42, desc[UR6][R66.64] ;  /* 0x00000006422a0981 */ /* 0x0000e2000c1e1500 */
[----:B------:R-:W-:-:S03]  /*126e0*/  LEA.HI.X.SX32 R62, R62, R164, 0x1, P2 ;  /* 0x000000a43e3e7211 */ /* 0x000fc600010f0eff */
[----:B------:R-:W3:Y:S01]  /*126f0*/  @!P5 LDG.E.U16 R14, desc[UR6][R162.64] ;  /* 0x00000006a20ed981 */ /* 0x000ee2000c1e1500 */
[----:B0-----:R-:W-:Y:S01]  /*12700*/  @P0 IMAD.MOV.U32 R66, RZ, RZ, R2 ;  /* 0x000000ffff420224 */ /* 0x001fe200078e0002 */
[-C--:B-1----:R-:W-:Y:S01]  /*12710*/  LEA R2, P5, R58, R165.reuse, 0x1 ;  /* 0x000000a53a027211 */ /* 0x082fe200078a08ff */
[----:B------:R-:W-:Y:S01]  /*12720*/  @P0 IMAD.MOV.U32 R67, RZ, RZ, R59 ;  /* 0x000000ffff430224 */ /* 0x000fe200078e003b */
[----:B------:R-:W-:Y:S01]  /*12730*/  LEA R59, P4, R60, R165, 0x1 ;  /* 0x000000a53c3b7211 */ /* 0x000fe200078808ff */
[----:B------:R-:W-:Y:S01]  /*12740*/  @P0 IMAD.MOV.U32 R165, RZ, RZ, R62 ;  /* 0x000000ffffa50224 */ /* 0x000fe200078e003e */
[-C--:B------:R-:W-:Y:S02]  /*12750*/  LEA.HI.X.SX32 R58, R58, R164.reuse, 0x1, P5 ;  /* 0x000000a43a3a7211 */ /* 0x080fe400028f0eff */
[----:B------:R-:W-:Y:S01]  /*12760*/  LEA.HI.X.SX32 R60, R60, R164, 0x1, P4 ;  /* 0x000000a43c3c7211 */ /* 0x000fe200020f0eff */
[----:B------:R-:W-:Y:S01]  /*12770*/  @P0 IMAD.MOV.U32 R164, RZ, RZ, R61 ;  /* 0x000000ffffa40224 */ /* 0x000fe200078e003d */
[----:B----4-:R-:W-:Y:S01]  /*12780*/  PRMT R46, RZ, 0x7610, R46 ;  /* 0x00007610ff2e7816 */ /* 0x010fe2000000002e */
[----:B------:R-:W-:Y:S05]  /*12790*/  STL [R1+0x14a8], R61 ;  /* 0x0014a83d01007387 */ /* 0x000fea0000100800 */
[----:B------:R0:W4:Y:S04]  /*127a0*/  @P0 LDG.E.U16 R46, desc[UR6][R164.64] ;  /* 0x00000006a42e0981 */ /* 0x000128000c1e1500 */
[----:B------:R1:W-:Y:S01]  /*127b0*/  STL [R1+0x14e4], R59 ;  /* 0x0014e43b01007387 */ /* 0x0003e20000100800 */
[----:B0-----:R-:W-:-:S02]  /*127c0*/  @P0 IMAD.MOV.U32 R164, RZ, RZ, R59 ;  /* 0x000000ffffa40224 */ /* 0x001fc400078e003b */
[----:B------:R-:W-:Y:S01]  /*127d0*/  @P0 IMAD.MOV.U32 R165, RZ, RZ, R60 ;  /* 0x000000ffffa50224 */ /* 0x000fe200078e003c */
[----:B-1----:R-:W0:Y:S01]  /*127e0*/  S2R R59, SR_TID.X ;  /* 0x00000000003b7919 */ /* 0x002e220000002100 */
[----:B------:R-:W-:Y:S04]  /*127f0*/  STL [R1+0x142c], R2 ;  /* 0x00142c0201007387 */ /* 0x000fe80000100800 */
[----:B------:R-:W-:Y:S04]  /*12800*/  STL [R1+0x1424], R62 ;  /* 0x0014243e01007387 */ /* 0x000fe80000100800 */
[----:B------:R-:W-:Y:S04]  /*12810*/  STL [R1+0x1428], R60 ;  /* 0x0014283c01007387 */ /* 0x000fe80000100800 */
[----:B------:R1:W-:Y:S01]  /*12820*/  STL [R1+0x1420], R58 ;  /* 0x0014203a01007387 */ /* 0x0003e20000100800 */
[----:B--2---:R-:W-:-:S06]  /*12830*/  PRMT R47, RZ, 0x7610, R47 ;  /* 0x00007610ff2f7816 */ /* 0x004fcc000000002f */
[----:B------:R2:W3:Y:S01]  /*12840*/  @P0 LDG.E.U16 R47, desc[UR6][R164.64] ;  /* 0x00000006a42f0981 */ /* 0x0004e2000c1e1500 */
[----:B------:R-:W-:Y:S01]  /*12850*/  PRMT R48, RZ, 0x7610, R48 ;  /* 0x00007610ff307816 */ /* 0x000fe20000000030 */
[----:B--2---:R-:W-:Y:S02]  /*12860*/  @P0 IMAD.MOV.U32 R164, RZ, RZ, R2 ;  /* 0x000000ffffa40224 */ /* 0x004fe400078e0002 */
[----:B------:R-:W-:-:S05]  /*12870*/  @P0 IMAD.MOV.U32 R165, RZ, RZ, R58 ;  /* 0x000000ffffa50224 */ /* 0x000fca00078e003a */
[----:B------:R2:W3:Y:S02]  /*12880*/  @P0 LDG.E.U16 R48, desc[UR6][R164.64] ;  /* 0x00000006a4300981 */ /* 0x0004e4000c1e1500 */
[C---:B--2---:R-:W-:Y:S02]  /*12890*/  VIADD R164, R65.reuse, 0x20000 ;  /* 0x0002000041a47836 */ /* 0x044fe40000000000 */
[----:B------:R-:W-:-:S03]  /*128a0*/  VIADD R165, R65, 0x42000 ;  /* 0x0004200041a57836 */ /* 0x000fc60000000000 */
[----:B------:R-:W-:Y:S02]  /*128b0*/  SHF.R.U32.HI R164, RZ, 0x4, R164 ;  /* 0x00000004ffa47819 */ /* 0x000fe400000116a4 */
[----:B------:R-:W-:Y:S02]  /*128c0*/  SHF.R.U32.HI R165, RZ, 0x4, R165 ;  /* 0x00000004ffa57819 */ /* 0x000fe400000116a5 */
[----:B-1----:R-:W-:Y:S02]  /*128d0*/  SGXT.U32 R58, R164, 0xe ;  /* 0x0000000ea43a781a */ /* 0x002fe40000000000 */
[----:B------:R-:W-:-:S03]  /*128e0*/  SGXT.U32 R2, R165, 0xe ;  /* 0x0000000ea502781a */ /* 0x000fc60000000000 */
[----:B------:R1:W-:Y:S04]  /*128f0*/  STL [R1+0xd90], R58 ;  /* 0x000d903a01007387 */ /* 0x0003e80000100800 */
[----:B------:R2:W-:Y:S04]  /*12900*/  STL [R1+0xd8c], R2 ;  /* 0x000d8c0201007387 */ /* 0x0005e80000100800 */
[----:B------:R-:W3:Y:S01]  /*12910*/  LDL.LU R99, [R1+0x115c] ;  /* 0x00115c0001637983 */ /* 0x000ee20000300800 */
[----:B-1----:R-:W-:-:S03]  /*12920*/  IADD3 R58, P2, PT, R58, 0x4000080, RZ ;  /* 0x040000803a3a7810 */ /* 0x002fc60007f5e0ff */
[----:B------:R-:W4:Y:S01]  /*12930*/  LDL.LU R96, [R1+0x1158] ;  /* 0x0011580001607983 */ /* 0x000f220000300800 */
[----:B--2---:R-:W-:-:S03]  /*12940*/  IADD3 R2, P4, PT, R2, 0x2, RZ ;  /* 0x0000000202027810 */ /* 0x004fc60007f9e0ff */
[----:B------:R-:W2:Y:S04]  /*12950*/  LDL.LU R97, [R1+0x1154] ;  /* 0x0011540001617983 */ /* 0x000ea80000300800 */
[----:B------:R-:W2:Y:S01]  /*12960*/  LDL.LU R94, [R1+0x1150] ;  /* 0x00115000015e7983 */ /* 0x000ea20000300800 */
[----:B------:R-:W-:-:S03]  /*12970*/  R2UR UR10, R2 ;  /* 0x00000000020a72ca */ /* 0x000fc600000e0000 */
[----:B------:R-:W2:Y:S01]  /*12980*/  LDL.LU R95, [R1+0x114c] ;  /* 0x00114c00015f7983 */ /* 0x000ea20000300800 */
[----:B0-----:R-:W-:-:S03]  /*12990*/  SHF.R.U32.HI R65, RZ, 0x5, R59 ;  /* 0x00000005ff417819 */ /* 0x001fc6000001163b */
[----:B------:R-:W2:Y:S01]  /*129a0*/  LDL.LU R92, [R1+0x1148] ;  /* 0x00114800015c7983 */ /* 0x000ea20000300800 */
[----:B------:R-:W-:-:S03]  /*129b0*/  R2UR UR8, R58 ;  /* 0x000000003a0872ca */ /* 0x000fc600000e0000 */
[----:B------:R-:W2:Y:S04]  /*129c0*/  LDL.LU R93, [R1+0x1144] ;  /* 0x00114400015d7983 */ /* 0x000ea80000300800 */
[----:B------:R-:W2:Y:S04]  /*129d0*/  LDL.LU R2, [R1+0x1140] ;  /* 0x0011400001027983 */ /* 0x000ea80000300800 */
[----:B------:R-:W2:Y:S04]  /*129e0*/  LDL.LU R59, [R1+0x113c] ;  /* 0x00113c00013b7983 */ /* 0x000ea80000300800 */
[----:B------:R-:W2:Y:S04]  /*129f0*/  LDL.LU R58, [R1+0x1138] ;  /* 0x00113800013a7983 */ /* 0x000ea80000300800 */
[----:B------:R-:W2:Y:S04]  /*12a00*/  LDL.LU R63, [R1+0x1134] ;  /* 0x00113400013f7983 */ /* 0x000ea80000300800 */
[----:B------:R-:W2:Y:S04]  /*12a10*/  LDL.LU R60, [R1+0x1130] ;  /* 0x00113000013c7983 */ /* 0x000ea80000300800 */
[----:B------:R-:W2:Y:S04]  /*12a20*/  LDL.LU R61, [R1+0x112c] ;  /* 0x00112c00013d7983 */ /* 0x000ea80000300800 */
[----:B------:R-:W2:Y:S04]  /*12a30*/  LDL.LU R62, [R1+0x1128] ;  /* 0x00112800013e7983 */ /* 0x000ea80000300800 */
[----:B------:R-:W2:Y:S01]  /*12a40*/  LDL.LU R64, [R1+0x1124] ;  /* 0x0011240001407983 */ /* 0x000ea20000300800 */
[----:B------:R-:W-:-:S03]  /*12a50*/  CS2R R164, SRZ ;  /* 0x0000000000a47805 */ /* 0x000fc6000001ff00 */
[----:B------:R-:W2:Y:S01]  /*12a60*/  LDL.LU R90, [R1+0x1120] ;  /* 0x00112000015a7983 */ /* 0x000ea20000300800 */
[----:B------:R-:W-:-:S03]  /*12a70*/  PRMT R43, RZ, 0x7610, R43 ;  /* 0x00007610ff2b7816 */ /* 0x000fc6000000002b */
[----:B------:R-:W2:Y:S04]  /*12a80*/  LDL.LU R77, [R1+0x1114] ;  /* 0x00111400014d7983 */ /* 0x000ea80000300800 */
[----:B------:R-:W2:Y:S04]  /*12a90*/  LDL.LU R76, [R1+0x1110] ;  /* 0x00111000014c7983 */ /* 0x000ea80000300800 */
[----:B------:R-:W2:Y:S04]  /*12aa0*/  LDL.LU R75, [R1+0x110c] ;  /* 0x00110c00014b7983 */ /* 0x000ea80000300800 */
[----:B------:R-:W2:Y:S01]  /*12ab0*/  LDL.LU R74, [R1+0x1108] ;  /* 0x00110800014a7983 */ /* 0x000ea20000300800 */
[----:B------:R-:W-:-:S03]  /*12ac0*/  IADD3.X R165, PT, PT, R165, 0x40004040, RZ, P2, !PT ;  /* 0x40004040a5a57810 */ /* 0x000fc600017fe4ff */
[----:B------:R-:W2:Y:S01]  /*12ad0*/  LDL.LU R73, [R1+0x1104] ;  /* 0x0011040001497983 */ /* 0x000ea20000300800 */
[----:B------:R-:W-:-:S03]  /*12ae0*/  IADD3.X R164, PT, PT, R164, 0x40004040, RZ, P4, !PT ;  /* 0x40004040a4a47810 */ /* 0x000fc600027fe4ff */
[----:B------:R-:W2:Y:S04]  /*12af0*/  LDL.LU R72, [R1+0x1100] ;  /* 0x0011000001487983 */ /* 0x000ea80000300800 */
[----:B------:R-:W2:Y:S04]  /*12b00*/  LDL.LU R71, [R1+0x10fc] ;  /* 0x0010fc0001477983 */ /* 0x000ea80000300800 */
[----:B------:R-:W2:Y:S04]  /*12b10*/  LDL.LU R70, [R1+0x10f8] ;  /* 0x0010f80001467983 */ /* 0x000ea80000300800 */
[----:B------:R-:W2:Y:S01]  /*12b20*/  LDL.LU R69, [R1+0x10f4] ;  /* 0x0010f40001457983 */ /* 0x000ea20000300800 */
[----:B------:R-:W-:-:S03]  /*12b30*/  R2UR UR9, R165 ;  /* 0x00000000a50972ca */ /* 0x000fc600000e0000 */
[----:B------:R-:W2:Y:S01]  /*12b40*/  @P0 LDG.E.U16 R43, desc[UR6][R66.64] ;  /* 0x00000006422b0981 */ /* 0x000ea2000c1e1500 */
[----:B------:R-:W-:-:S03]  /*12b50*/  ISETP.NE.U32.AND P0, PT, R65, RZ, PT ;  /* 0x000000ff4100720c */ /* 0x000fc60003f05070 */
[----:B------:R-:W2:Y:S01]  /*12b60*/  LDL.LU R68, [R1+0x10f0] ;  /* 0x0010f00001447983 */ /* 0x000ea20000300800 */
[----:B------:R-:W-:-:S03]  /*12b70*/  R2UR UR11, R164 ;  /* 0x00000000a40b72ca */ /* 0x000fc600000e0000 */
[----:B------:R-:W2:Y:S04]  /*12b80*/  LDL.LU R67, [R1+0x10ec] ;  /* 0x0010ec0001437983 */ /* 0x000ea80000300800 */
[----:B------:R-:W2:Y:S04]  /*12b90*/  LDL.LU R66, [R1+0x10e8] ;  /* 0x0010e80001427983 */ /* 0x000ea80000300800 */
[----:B------:R-:W2:Y:S04]  /*12ba0*/  LDL.LU R65, [R1+0x10e4] ;  /* 0x0010e40001417983 */ /* 0x000ea80000300800 */
[----:B------:R-:W2:Y:S04]  /*12bb0*/  LDL.LU R165, [R1+0x1118] ;  /* 0x0011180001a57983 */ /* 0x000ea80000300800 */
[----:B------:R-:W2:Y:S04]  /*12bc0*/  LDL.LU R164, [R1+0x111c] ;  /* 0x00111c0001a47983 */ /* 0x000ea80000300800 */
[----:B---3--:R0:W-:Y:S04]  /*12bd0*/  STS.U16 [R79+UR76+0x9300], R99 ;  /* 0x009300634f007988 */ /* 0x0081e8000800044c */
[----:B----4-:R1:W-:Y:S04]  /*12be0*/  STS.U16 [R79+UR76+0x11300], R96 ;  /* 0x011300604f007988 */ /* 0x0103e8000800044c */
[----:B--2---:R2:W-:Y:S04]  /*12bf0*/  STS.U16 [R79+UR76+0x19300], R97 ;  /* 0x019300614f007988 */ /* 0x0045e8000800044c */
[----:B0-----:R0:W5:Y:S04]  /*12c00*/  LDL.LU R99, [R1+0x1ec8] ;  /* 0x001ec80001637983 */ /* 0x0011680000300800 */
[----:B-1----:R0:W5:Y:S04]  /*12c10*/  LDL.LU R96, [R1+0x1ec4] ;  /* 0x001ec40001607983 */ /* 0x0021680000300800 */
[----:B--2---:R0:W5:Y:S04]  /*12c20*/  LDL.LU R97, [R1+0x1ec0] ;  /* 0x001ec00001617983 */ /* 0x0041680000300800 */
[----:B------:R1:W-:Y:S04]  /*12c30*/  STS.U16 [R79+UR76+0x1700], R94 ;  /* 0x0017005e4f007988 */ /* 0x0003e8000800044c */
[----:B------:R2:W-:Y:S04]  /*12c40*/  STS.U16 [R79+UR76+0x9700], R95 ;  /* 0x0097005f4f007988 */ /* 0x0005e8000800044c */
[----:B------:R3:W-:Y:S04]  /*12c50*/  STS.U16 [R79+UR76+0x11700], R92 ;  /* 0x0117005c4f007988 */ /* 0x0007e8000800044c */
[----:B-1----:R0:W5:Y:S04]  /*12c60*/  LDL.LU R94, [R1+0x1ebc] ;  /* 0x001ebc00015e7983 */ /* 0x0021680000300800 */
[----:B--2---:R0:W5:Y:S04]  /*12c70*/  LDL.LU R95, [R1+0x1eb8] ;  /* 0x001eb800015f7983 */ /* 0x0041680000300800 */
[----:B---3--:R0:W5:Y:S04]  /*12c80*/  LDL.LU R92, [R1+0x1eb4] ;  /* 0x001eb400015c7983 */ /* 0x0081680000300800 */
[----:B------:R1:W-:Y:S04]  /*12c90*/  STS.U16 [R79+UR76+0x19700], R93 ;  /* 0x0197005d4f007988 */ /* 0x0003e8000800044c */
[----:B------:R2:W-:Y:S04]  /*12ca0*/  STS.U16 [R79+UR76+0x1b00], R2 ;  /* 0x001b00024f007988 */ /* 0x0005e8000800044c */
[----:B------:R3:W-:Y:S04]  /*12cb0*/  STS.U16 [R79+UR76+0x9b00], R59 ;  /* 0x009b003b4f007988 */ /* 0x0007e8000800044c */
[----:B-1----:R0:W5:Y:S04]  /*12cc0*/  LDL.LU R93, [R1+0x1eb0] ;  /* 0x001eb000015d7983 */ /* 0x0021680000300800 */
[----:B--2---:R-:W2:Y:S04]  /*12cd0*/  LDL.LU R2, [R1+0x1eac] ;  /* 0x001eac0001027983 */ /* 0x004ea80000300800 */
[----:B---3--:R-:W3:Y:S04]  /*12ce0*/  LDL.LU R59, [R1+0x1ea8] ;  /* 0x001ea800013b7983 */ /* 0x008ee80000300800 */
[----:B------:R1:W-:Y:S04]  /*12cf0*/  STS.U16 [R79+UR76+0x11b00], R58 ;  /* 0x011b003a4f007988 */ /* 0x0003e8000800044c */
[----:B------:R4:W-:Y:S04]  /*12d00*/  STS.U16 [R79+UR76+0x19b00], R63 ;  /* 0x019b003f4f007988 */ /* 0x0009e8000800044c */
[----:B------:R0:W-:Y:S04]  /*12d10*/  STS.U16 [R79+UR76+0x1f00], R60 ;  /* 0x001f003c4f007988 */ /* 0x0001e8000800044c */
[----:B-1----:R-:W2:Y:S04]  /*12d20*/  LDL.LU R58, [R1+0x1ea4] ;  /* 0x001ea400013a7983 */ /* 0x002ea80000300800 */
[----:B----4-:R-:W4:Y:S04]  /*12d30*/  LDL.LU R63, [R1+0x1ea0] ;  /* 0x001ea000013f7983 */ /* 0x010f280000300800 */
[----:B0-----:R-:W2:Y:S04]  /*12d40*/  LDL.LU R60, [R1+0x1e9c] ;  /* 0x001e9c00013c7983 */ /* 0x001ea80000300800 */
[----:B------:R0:W-:Y:S04]  /*12d50*/  STS.U16 [R79+UR76+0x9f00], R61 ;  /* 0x009f003d4f007988 */ /* 0x0001e8000800044c */
[----:B------:R1:W-:Y:S04]  /*12d60*/  STS.U16 [R79+UR76+0x11f00], R62 ;  /* 0x011f003e4f007988 */ /* 0x0003e8000800044c */
[----:B------:R1:W-:Y:S04]  /*12d70*/  STS.U16 [R79+UR76+0x19f00], R64 ;  /* 0x019f00404f007988 */ /* 0x0003e8000800044c */
[----:B0-----:R-:W2:Y:S04]  /*12d80*/  LDL.LU R61, [R1+0x1e98] ;  /* 0x001e9800013d7983 */ /* 0x001ea80000300800 */
[----:B-1----:R-:W2:Y:S04]  /*12d90*/  LDL.LU R62, [R1+0x1e94] ;  /* 0x001e9400013e7983 */ /* 0x002ea80000300800 */
[----:B------:R-:W2:Y:S04]  /*12da0*/  LDL.LU R64, [R1+0x1e90] ;  /* 0x001e900001407983 */ /* 0x000ea80000300800 */
[----:B------:R0:W-:Y:S04]  /*12db0*/  STS.U16 [R79+UR76+0x2300], R90 ;  /* 0x0023005a4f007988 */ /* 0x0001e8000800044c */
[----:B------:R-:W-:Y:S04]  /*12dc0*/  STS.U16 [R79+UR76+0xa300], R164 ;  /* 0x00a300a44f007988 */ /* 0x000fe8000800044c */
[----:B------:R-:W-:Y:S04]  /*12dd0*/  STS.U16 [R79+UR76+0x12300], R165 ;  /* 0x012300a54f007988 */ /* 0x000fe8000800044c */
[----:B------:R1:W-:Y:S04]  /*12de0*/  STS.U16 [R79+UR76+0x1a300], R77 ;  /* 0x01a3004d4f007988 */ /* 0x0003e8000800044c */
[----:B------:R0:W-:Y:S04]  /*12df0*/  STS.U16 [R79+UR76+0x2700], R76 ;  /* 0x0027004c4f007988 */ /* 0x0001e8000800044c */
[----:B------:R0:W-:Y:S04]  /*12e00*/  STS.U16 [R79+UR76+0xa700], R75 ;  /* 0x00a7004b4f007988 */ /* 0x0001e8000800044c */
[----:B------:R1:W-:Y:S04]  /*12e10*/  STS.U16 [R79+UR76+0x12700], R74 ;  /* 0x0127004a4f007988 */ /* 0x0003e8000800044c */
[----:B------:R1:W-:Y:S04]  /*12e20*/  STS.U16 [R79+UR76+0x1a700], R73 ;  /* 0x01a700494f007988 */ /* 0x0003e8000800044c */
[----:B0-----:R0:W5:Y:S04]  /*12e30*/  LDL.LU R90, [R1+0x1e8c] ;  /* 0x001e8c00015a7983 */ /* 0x0011680000300800 */
[----:B------:R0:W-:Y:S04]  /*12e40*/  STS.U16 [R79+UR76+0x2b00], R72 ;  /* 0x002b00484f007988 */ /* 0x0001e8000800044c */
[----:B------:R0:W-:Y:S04]  /*12e50*/  STS.U16 [R79+UR76+0xab00], R71 ;  /* 0x00ab00474f007988 */ /* 0x0001e8000800044c */
[----:B-1----:R-:W3:Y:S04]  /*12e60*/  LDL.LU R77, [R1+0x126c] ;  /* 0x00126c00014d7983 */ /* 0x002ee80000300800 */
[----:B------:R1:W-:Y:S04]  /*12e70*/  STS.U16 [R79+UR76+0x12b00], R70 ;  /* 0x012b00464f007988 */ /* 0x0003e8000800044c */
[----:B------:R-:W3:Y:S04]  /*12e80*/  LDL.LU R76, [R1+0x1268] ;  /* 0x00126800014c7983 */ /* 0x000ee80000300800 */
[----:B------:R0:W-:Y:S04]  /*12e90*/  STS.U16 [R79+UR76+0x1ab00], R69 ;  /* 0x01ab00454f007988 */ /* 0x0001e8000800044c */
[----:B------:R-:W3:Y:S04]  /*12ea0*/  LDL.LU R75, [R1+0x1264] ;  /* 0x00126400014b7983 */ /* 0x000ee80000300800 */
[----:B------:R0:W-:Y:S04]  /*12eb0*/  STS.U16 [R79+UR76+0x2f00], R68 ;  /* 0x002f00444f007988 */ /* 0x0001e8000800044c */
[----:B------:R-:W3:Y:S04]  /*12ec0*/  LDL.LU R74, [R1+0x1260] ;  /* 0x00126000014a7983 */ /* 0x000ee80000300800 */
[----:B------:R-:W-:Y:S04]  /*12ed0*/  STS.U16 [R79+UR76+0xaf00], R67 ;  /* 0x00af00434f007988 */ /* 0x000fe8000800044c */
[----:B------:R-:W3:Y:S04]  /*12ee0*/  LDL.LU R73, [R1+0x122c] ;  /* 0x00122c0001497983 */ /* 0x000ee80000300800 */
[----:B------:R-:W-:Y:S04]  /*12ef0*/  STS.U16 [R79+UR76+0x12f00], R66 ;  /* 0x012f00424f007988 */ /* 0x000fe8000800044c */
[----:B0-----:R-:W3:Y:S04]  /*12f00*/  LDL.LU R72, [R1+0x1228] ;  /* 0x0012280001487983 */ /* 0x001ee80000300800 */
[----:B------:R-:W-:Y:S04]  /*12f10*/  STS.U16 [R79+UR76+0x1af00], R65 ;  /* 0x01af00414f007988 */ /* 0x000fe8000800044c */
[----:B------:R-:W3:Y:S04]  /*12f20*/  LDL.LU R71, [R1+0x1224] ;  /* 0x0012240001477983 */ /* 0x000ee80000300800 */
[----:B-1----:R-:W3:Y:S04]  /*12f30*/  LDL.LU R70, [R1+0x1220] ;  /* 0x0012200001467983 */ /* 0x002ee80000300800 */
[----:B------:R-:W3:Y:S04]  /*12f40*/  LDL.LU R69, [R1+0x121c] ;  /* 0x00121c0001457983 */ /* 0x000ee80000300800 */
[----:B------:R-:W3:Y:S04]  /*12f50*/  LDL.LU R68, [R1+0x1218] ;  /* 0x0012180001447983 */ /* 0x000ee80000300800 */
[----:B--2---:R-:W-:Y:S04]  /*12f60*/  STS.U16 [R79+UR76+0x3300], R64 ;  /* 0x003300404f007988 */ /* 0x004fe8000800044c */
[----:B------:R-:W-:Y:S04]  /*12f70*/  STS.U16 [R79+UR76+0xb300], R62 ;  /* 0x00b3003e4f007988 */ /* 0x000fe8000800044c */
[----:B------:R0:W-:Y:S04]  /*12f80*/  STS.U16 [R79+UR76+0x13300], R61 ;  /* 0x0133003d4f007988 */ /* 0x0001e8000800044c */
        /* <DEDUP_REMOVED lines=8> */
[----:B------:R0:W-:Y:S04]  /*13010*/  STS.U16 [R79+UR76+0x3700], R91 ;  /* 0x0037005b4f007988 */ /* 0x0001e8000800044c */
[----:B------:R-:W-:Y:S04]  /*13020*/  STS.U16 [R79+UR76+0xb700], R89 ;  /* 0x00b700594f007988 */ /* 0x000fe8000800044c */
[----:B------:R1:W-:Y:S04]  /*13030*/  STS.U16 [R79+UR76+0x13700], R88 ;  /* 0x013700584f007988 */ /* 0x0003e8000800044c */
[----:B0-----:R-:W4:Y:S04]  /*13040*/  LDL.LU R91, [R1+0x11f8] ;  /* 0x0011f800015b7983 */ /* 0x001f280000300800 */
[----:B------:R-:W-:Y:S04]  /*13050*/  STS.U16 [R79+UR76+0x1b700], R87 ;  /* 0x01b700574f007988 */ /* 0x000fe8000800044c */
[----:B-1----:R-:W4:Y:S04]  /*13060*/  LDL.LU R88, [R1+0x11f4] ;  /* 0x0011f40001587983 */ /* 0x002f280000300800 */
[----:B------:R0:W-:Y:S04]  /*13070*/  STS.U16 [R79+UR76+0x3b00], R86 ;  /* 0x003b00564f007988 */ /* 0x0001e8000800044c */
[----:B------:R-:W4:Y:S01]  /*13080*/  LDL.LU R89, [R1+0x11f0] ;  /* 0x0011f00001597983 */ /* 0x000f220000300800 */
[----:B------:R-:W-:-:S03]  /*13090*/  LOP3.LUT R164, R0, 0x70, RZ, 0x3c, !PT ;  /* 0x0000007000a47812 */ /* 0x000fc600078e3cff */
[----:B------:R-:W-:Y:S04]  /*130a0*/  STS.U16 [R79+UR76+0xbb00], R85 ;  /* 0x00bb00554f007988 */ /* 0x000fe8000800044c */
[----:B0-----:R-:W4:Y:S04]  /*130b0*/  LDL.LU R86, [R1+0x11ec] ;  /* 0x0011ec0001567983 */ /* 0x001f280000300800 */
[----:B------:R0:W-:Y:S04]  /*130c0*/  STS.U16 [R79+UR76+0x13b00], R84 ;  /* 0x013b00544f007988 */ /* 0x0001e8000800044c */
[----:B------:R-:W4:Y:S04]  /*130d0*/  LDL.LU R87, [R1+0x11e8] ;  /* 0x0011e80001577983 */ /* 0x000f280000300800 */
        /* <DEDUP_REMOVED lines=8> */
[----:B------:R1:W-:Y:S04]  /*13160*/  STS.U16 [R79+UR76+0x1bf00], R78 ;  /* 0x01bf004e4f007988 */ /* 0x0003e8000800044c */
[----:B0-----:R-:W4:Y:S04]  /*13170*/  LDL.LU R80, [R1+0x11d4] ;  /* 0x0011d40001507983 */ /* 0x001f280000300800 */
[----:B------:R-:W4:Y:S04]  /*13180*/  LDL.LU R81, [R1+0x11d0] ;  /* 0x0011d00001517983 */ /* 0x000f280000300800 */
[----:B---3--:R-:W-:Y:S04]  /*13190*/  STS.U16 [R164+UR76+0x380], R77 ;  /* 0x0003804da4007988 */ /* 0x008fe8000800044c */
[----:B-1----:R-:W3:Y:S04]  /*131a0*/  LDL.LU R78, [R1+0x11cc] ;  /* 0x0011cc00014e7983 */ /* 0x002ee80000300800 */
[----:B------:R0:W-:Y:S04]  /*131b0*/  STS.U16 [R164+UR76+0x8380], R76 ;  /* 0x0083804ca4007988 */ /* 0x0001e8000800044c */
[----:B------:R-:W3:Y:S04]  /*131c0*/  LDL.LU R79, [R1+0x11c8] ;  /* 0x0011c800014f7983 */ /* 0x000ee80000300800 */
[----:B------:R-:W-:Y:S04]  /*131d0*/  STS.U16 [R164+UR76+0x10380], R75 ;  /* 0x0103804ba4007988 */ /* 0x000fe8000800044c */
[----:B0-----:R-:W3:Y:S04]  /*131e0*/  LDL.LU R76, [R1+0x11c4] ;  /* 0x0011c400014c7983 */ /* 0x001ee80000300800 */
        /* <DEDUP_REMOVED lines=14> */
[----:B0-----:R-:W3:Y:S04]  /*132d0*/  LDL.LU R68, [R1+0x11a4] ;  /* 0x0011a40001447983 */ /* 0x001ee80000300800 */
[----:B------:R-:W3:Y:S04]  /*132e0*/  LDL.LU R69, [R1+0x11a0] ;  /* 0x0011a00001457983 */ /* 0x000ee80000300800 */
[----:B--2---:R-:W-:Y:S04]  /*132f0*/  STS.U16 [R164+UR76+0x10b80], R61 ;  /* 0x010b803da4007988 */ /* 0x004fe8000800044c */
[----:B----4-:R0:W-:Y:S04]  /*13300*/  STS.U16 [R164+UR76+0x18b80], R60 ;  /* 0x018b803ca4007988 */ /* 0x0101e8000800044c */
[----:B------:R-:W-:Y:S04]  /*13310*/  STS.U16 [R164+UR76+0xf80], R67 ;  /* 0x000f8043a4007988 */ /* 0x000fe8000800044c */
[----:B------:R1:W-:Y:S04]  /*13320*/  STS.U16 [R164+UR76+0x8f80], R66 ;  /* 0x008f8042a4007988 */ /* 0x0003e8000800044c */
[----:B0-----:R-:W2:Y:S04]  /*13330*/  LDL.LU R60, [R1+0x119c] ;  /* 0x00119c00013c7983 */ /* 0x001ea80000300800 */
[----:B------:R-:W4:Y:S04]  /*13340*/  LDL.LU R61, [R1+0x1198] ;  /* 0x00119800013d7983 */ /* 0x000f280000300800 */
[----:B------:R-:W-:Y:S04]  /*13350*/  STS.U16 [R164+UR76+0x10f80], R65 ;  /* 0x010f8041a4007988 */ /* 0x000fe8000800044c */
[----:B-1----:R-:W4:Y:S04]  /*13360*/  LDL.LU R66, [R1+0x1194] ;  /* 0x0011940001427983 */ /* 0x002f280000300800 */
[----:B------:R0:W-:Y:S04]  /*13370*/  STS.U16 [R164+UR76+0x18f80], R64 ;  /* 0x018f8040a4007988 */ /* 0x0001e8000800044c */
[----:B------:R-:W4:Y:S04]  /*13380*/  LDL.LU R67, [R1+0x1190] ;  /* 0x0011900001437983 */ /* 0x000f280000300800 */
[----:B------:R1:W-:Y:S04]  /*13390*/  STS.U16 [R164+UR76+0x1380], R62 ;  /* 0x0013803ea4007988 */ /* 0x0003e8000800044c */
[----:B0-----:R-:W4:Y:S04]  /*133a0*/  LDL.LU R64, [R1+0x118c] ;  /* 0x00118c0001407983 */ /* 0x001f280000300800 */
[----:B------:R-:W4:Y:S04]  /*133b0*/  LDL.LU R65, [R1+0x1188] ;  /* 0x0011880001417983 */ /* 0x000f280000300800 */
[----:B-1----:R-:W4:Y:S04]  /*133c0*/  LDL.LU R62, [R1+0x1184] ;  /* 0x00118400013e7983 */ /* 0x002f280000300800 */
[----:B------:R-:W4:Y:S04]  /*133d0*/  LDL.LU R165, [R1+0x1180] ;  /* 0x0011800001a57983 */ /* 0x000f280000300800 */
[----:B------:R0:W-:Y:S04]  /*133e0*/  STS.U16 [R164+UR76+0x9380], R91 ;  /* 0x0093805ba4007988 */ /* 0x0001e8000800044c */
[----:B------:R1:W-:Y:S04]  /*133f0*/  STS.U16 [R164+UR76+0x11380], R88 ;  /* 0x01138058a4007988 */ /* 0x0003e8000800044c */
[----:B------:R0:W-:Y:S04]  /*13400*/  STS.U16 [R164+UR76+0x19380], R89 ;  /* 0x01938059a4007988 */ /* 0x0001e8000800044c */
[----:B------:R0:W-:Y:S04]  /*13410*/  STS.U16 [R164+UR76+0x1780], R86 ;  /* 0x00178056a4007988 */ /* 0x0001e8000800044c */
[----:B------:R1:W-:Y:S04]  /*13420*/  STS.U16 [R164+UR76+0x9780], R87 ;  /* 0x00978057a4007988 */ /* 0x0003e8000800044c */
[----:B------:R1:W-:Y:S01]  /*13430*/  STS.U16 [R164+UR76+0x11780], R84 ;  /* 0x01178054a4007988 */ /* 0x0003e2000800044c */
[----:B------:R-:W-:-:S03]  /*13440*/  IMAD R35, R35, 0x40, R39 ;  /* 0x0000004023237824 */ /* 0x000fc600078e0227 */
[----:B0-----:R0:W5:Y:S04]  /*13450*/  LDL.LU R91, [R1+0x1e88] ;  /* 0x001e8800015b7983 */ /* 0x0011680000300800 */
[----:B------:R0:W-:Y:S04]  /*13460*/  STS.U16 [R164+UR76+0x19780], R85 ;  /* 0x01978055a4007988 */ /* 0x0001e8000800044c */
[----:B-1----:R1:W5:Y:S04]  /*13470*/  LDL.LU R88, [R1+0x1e84] ;  /* 0x001e840001587983 */ /* 0x0023680000300800 */
[----:B------:R0:W-:Y:S04]  /*13480*/  STS.U16 [R164+UR76+0x1b80], R82 ;  /* 0x001b8052a4007988 */ /* 0x0001e8000800044c */
[----:B------:R1:W5:Y:S04]  /*13490*/  LDL.LU R89, [R1+0x1e80] ;  /* 0x001e800001597983 */ /* 0x0003680000300800 */
[----:B------:R0:W-:Y:S04]  /*134a0*/  STS.U16 [R164+UR76+0x9b80], R83 ;  /* 0x009b8053a4007988 */ /* 0x0001e8000800044c */
[----:B------:R1:W5:Y:S04]  /*134b0*/  LDL.LU R86, [R1+0x1e7c] ;  /* 0x001e7c0001567983 */ /* 0x0003680000300800 */
[----:B------:R0:W-:Y:S04]  /*134c0*/  STS.U16 [R164+UR76+0x11b80], R80 ;  /* 0x011b8050a4007988 */ /* 0x0001e8000800044c */
[----:B------:R0:W-:Y:S04]  /*134d0*/  STS.U16 [R164+UR76+0x19b80], R81 ;  /* 0x019b8051a4007988 */ /* 0x0001e8000800044c */
[----:B------:R1:W5:Y:S04]  /*134e0*/  LDL.LU R87, [R1+0x1e78] ;  /* 0x001e780001577983 */ /* 0x0003680000300800 */
[----:B---3--:R3:W-:Y:S04]  /*134f0*/  STS.U16 [R164+UR76+0x1f80], R78 ;  /* 0x001f804ea4007988 */ /* 0x0087e8000800044c */
[----:B------:R1:W5:Y:S04]  /*13500*/  LDL.LU R84, [R1+0x1e74] ;  /* 0x001e740001547983 */ /* 0x0003680000300800 */
[----:B------:R1:W-:Y:S04]  /*13510*/  STS.U16 [R164+UR76+0x9f80], R79 ;  /* 0x009f804fa4007988 */ /* 0x0003e8000800044c */
[----:B0-----:R0:W5:Y:S04]  /*13520*/  LDL.LU R85, [R1+0x1e70] ;  /* 0x001e700001557983 */ /* 0x0011680000300800 */
[----:B------:R0:W-:Y:S04]  /*13530*/  STS.U16 [R164+UR76+0x11f80], R76 ;  /* 0x011f804ca4007988 */ /* 0x0001e8000800044c */
[----:B------:R0:W5:Y:S04]  /*13540*/  LDL.LU R82, [R1+0x1e6c] ;  /* 0x001e6c0001527983 */ /* 0x0001680000300800 */
[----:B------:R0:W-:Y:S04]  /*13550*/  STS.U16 [R164+UR76+0x19f80], R77 ;  /* 0x019f804da4007988 */ /* 0x0001e8000800044c */
[----:B------:R0:W5:Y:S04]  /*13560*/  LDL.LU R83, [R1+0x1e68] ;  /* 0x001e680001537983 */ /* 0x0001680000300800 */
[----:B------:R0:W-:Y:S04]  /*13570*/  STS.U16 [R164+UR76+0x2380], R74 ;  /* 0x0023804aa4007988 */ /* 0x0001e8000800044c */
[----:B------:R0:W5:Y:S04]  /*13580*/  LDL.LU R80, [R1+0x1e64] ;  /* 0x001e640001507983 */ /* 0x0001680000300800 */
[----:B------:R0:W-:Y:S04]  /*13590*/  STS.U16 [R164+UR76+0xa380], R75 ;  /* 0x00a3804ba4007988 */ /* 0x0001e8000800044c */
[----:B------:R0:W5:Y:S04]  /*135a0*/  LDL.LU R81, [R1+0x1e60] ;  /* 0x001e600001517983 */ /* 0x0001680000300800 */
[----:B------:R0:W-:Y:S04]  /*135b0*/  STS.U16 [R164+UR76+0x12380], R72 ;  /* 0x01238048a4007988 */ /* 0x0001e8000800044c */
[----:B---3--:R3:W5:Y:S04]  /*135c0*/  LDL.LU R78, [R1+0x1e5c] ;  /* 0x001e5c00014e7983 */ /* 0x0087680000300800 */
[----:B------:R0:W-:Y:S04]  /*135d0*/  STS.U16 [R164+UR76+0x1a380], R73 ;  /* 0x01a38049a4007988 */ /* 0x0001e8000800044c */
[----:B-1----:R3:W5:Y:S04]  /*135e0*/  LDL.LU R79, [R1+0x1e58] ;  /* 0x001e5800014f7983 */ /* 0x0027680000300800 */
[----:B------:R1:W-:Y:S04]  /*135f0*/  STS.U16 [R164+UR76+0x2780], R70 ;  /* 0x00278046a4007988 */ /* 0x0003e8000800044c */
[----:B0-----:R3:W5:Y:S04]  /*13600*/  LDL.LU R76, [R1+0x1e54] ;  /* 0x001e5400014c7983 */ /* 0x0017680000300800 */
[----:B------:R0:W-:Y:S04]  /*13610*/  STS.U16 [R164+UR76+0xa780], R71 ;  /* 0x00a78047a4007988 */ /* 0x0001e8000800044c */
[----:B------:R3:W5:Y:S04]  /*13620*/  LDL.LU R77, [R1+0x1e50] ;  /* 0x001e5000014d7983 */ /* 0x0007680000300800 */
[----:B------:R0:W-:Y:S04]  /*13630*/  STS.U16 [R164+UR76+0x12780], R68 ;  /* 0x01278044a4007988 */ /* 0x0001e8000800044c */
[----:B------:R0:W-:Y:S04]  /*13640*/  STS.U16 [R164+UR76+0x1a780], R69 ;  /* 0x01a78045a4007988 */ /* 0x0001e8000800044c */
[----:B------:R3:W5:Y:S04]  /*13650*/  LDL.LU R74, [R1+0x1e4c] ;  /* 0x001e4c00014a7983 */ /* 0x0007680000300800 */
[----:B------:R3:W5:Y:S04]  /*13660*/  LDL.LU R75, [R1+0x1e48] ;  /* 0x001e4800014b7983 */ /* 0x0007680000300800 */
[----:B------:R3:W5:Y:S04]  /*13670*/  LDL.LU R72, [R1+0x1e44] ;  /* 0x001e440001487983 */ /* 0x0007680000300800 */
[----:B------:R3:W5:Y:S04]  /*13680*/  LDL.LU R73, [R1+0x1e40] ;  /* 0x001e400001497983 */ /* 0x0007680000300800 */
[----:B-1----:R3:W5:Y:S04]  /*13690*/  LDL.LU R70, [R1+0x1e3c] ;  /* 0x001e3c0001467983 */ /* 0x0027680000300800 */
[----:B0-----:R3:W5:Y:S04]  /*136a0*/  LDL.LU R71, [R1+0x1e38] ;  /* 0x001e380001477983 */ /* 0x0017680000300800 */
[----:B------:R3:W5:Y:S04]  /*136b0*/  LDL.LU R68, [R1+0x1e34] ;  /* 0x001e340001447983 */ /* 0x0007680000300800 */
[----:B------:R3:W5:Y:S04]  /*136c0*/  LDL.LU R69, [R1+0x1e30] ;  /* 0x001e300001457983 */ /* 0x0007680000300800 */
[----:B--2---:R0:W-:Y:S04]  /*136d0*/  STS.U16 [R164+UR76+0x2b80], R60 ;  /* 0x002b803ca4007988 */ /* 0x0041e8000800044c */
[----:B----4-:R1:W-:Y:S04]  /*136e0*/  STS.U16 [R164+UR76+0xab80], R61 ;  /* 0x00ab803da4007988 */ /* 0x0103e8000800044c */
[----:B0-----:R3:W5:Y:S04]  /*136f0*/  LDL.LU R60, [R1+0x1e2c] ;  /* 0x001e2c00013c7983 */ /* 0x0017680000300800 */
[----:B------:R0:W-:Y:S04]  /*13700*/  STS.U16 [R164+UR76+0x12b80], R66 ;  /* 0x012b8042a4007988 */ /* 0x0001e8000800044c */
[----:B-1----:R3:W5:Y:S04]  /*13710*/  LDL.LU R61, [R1+0x1e28] ;  /* 0x001e2800013d7983 */ /* 0x0027680000300800 */
[----:B------:R-:W-:Y:S04]  /*13720*/  STS.U16 [R164+UR76+0x1ab80], R67 ;  /* 0x01ab8043a4007988 */ /* 0x000fe8000800044c */
[----:B0-----:R3:W5:Y:S04]  /*13730*/  LDL.LU R66, [R1+0x1e24] ;  /* 0x001e240001427983 */ /* 0x0017680000300800 */
        /* <DEDUP_REMOVED lines=21> */
[----:B------:R-:W-:Y:S01]  /*13890*/  STS.U16 [R35+UR76+0x40400], R16 ;  /* 0x0404001023007988 */ /* 0x000fe2000800044c */
[----:B0-----:R-:W-:-:S03]  /*138a0*/  LOP3.LUT R164, R35, 0x10, RZ, 0x3c, !PT ;  /* 0x0000001023a47812 */ /* 0x001fc600078e3cff */
[----:B------:R-:W-:Y:S04]  /*138b0*/  STS.U16 [R35+UR76+0x40800], R17 ;  /* 0x0408001123007988 */ /* 0x000fe8000800044c */
[----:B------:R-:W-:Y:S01]  /*138c0*/  STS.U16 [R35+UR76+0x40c00], R18 ;  /* 0x040c001223007988 */ /* 0x000fe2000800044c */
[----:B------:R-:W-:-:S03]  /*138d0*/  LOP3.LUT R165, R35, 0x20, RZ, 0x3c, !PT ;  /* 0x0000002023a57812 */ /* 0x000fc600078e3cff */
[----:B------:R-:W-:Y:S04]  /*138e0*/  STS.U16 [R164+UR76+0x40080], R19 ;  /* 0x04008013a4007988 */ /* 0x000fe8000800044c */
[----:B------:R-:W-:Y:S04]  /*138f0*/  STS.U16 [R164+UR76+0x40480], R20 ;  /* 0x04048014a4007988 */ /* 0x000fe8000800044c */
[----:B------:R-:W-:Y:S04]  /*13900*/  STS.U16 [R164+UR76+0x40880], R21 ;  /* 0x04088015a4007988 */ /* 0x000fe8000800044c */
[----:B------:R0:W-:Y:S04]  /*13910*/  STS.U16 [R164+UR76+0x40c80], R22 ;  /* 0x040c8016a4007988 */ /* 0x0001e8000800044c */
[----:B------:R-:W-:Y:S04]  /*13920*/  STS.U16 [R165+UR76+0x40100], R23 ;  /* 0x04010017a5007988 */ /* 0x000fe8000800044c */
[----:B------:R3:W5:Y:S01]  /*13930*/  LDL.LU R67, [R1+0x1e20] ;  /* 0x001e200001437983 */ /* 0x0007620000300800 */
[----:B0-----:R-:W-:-:S03]  /*13940*/  LOP3.LUT R164, R35, 0x30, RZ, 0x3c, !PT ;  /* 0x0000003023a47812 */ /* 0x001fc600078e3cff */
[----:B------:R-:W-:Y:S04]  /*13950*/  STS.U16 [R165+UR76+0x40500], R24 ;  /* 0x04050018a5007988 */ /* 0x000fe8000800044c */
[----:B------:R-:W-:Y:S04]  /*13960*/  STS.U16 [R165+UR76+0x40900], R25 ;  /* 0x04090019a5007988 */ /* 0x000fe8000800044c */
[----:B------:R0:W-:Y:S04]  /*13970*/  STS.U16 [R165+UR76+0x40d00], R26 ;  /* 0x040d001aa5007988 */ /* 0x0001e8000800044c */
[----:B------:R-:W-:Y:S04]  /*13980*/  STS.U16 [R164+UR76+0x40180], R27 ;  /* 0x0401801ba4007988 */ /* 0x000fe8000800044c */
[----:B------:R-:W-:Y:S01]  /*13990*/  STS.U16 [R164+UR76+0x40580], R28 ;  /* 0x0405801ca4007988 */ /* 0x000fe2000800044c */
[----:B0-----:R-:W-:-:S03]  /*139a0*/  LOP3.LUT R165, R35, 0x40, RZ, 0x3c, !PT ;  /* 0x0000004023a57812 */ /* 0x001fc600078e3cff */
[----:B------:R-:W-:Y:S04]  /*139b0*/  STS.U16 [R164+UR76+0x40980], R29 ;  /* 0x0409801da4007988 */ /* 0x000fe8000800044c */
[----:B------:R0:W-:Y:S04]  /*139c0*/  STS.U16 [R164+UR76+0x40d80], R30 ;  /* 0x040d801ea4007988 */ /* 0x0001e8000800044c */
[----:B------:R-:W-:Y:S04]  /*139d0*/  STS.U16 [R165+UR76+0x40200], R31 ;  /* 0x0402001fa5007988 */ /* 0x000fe8000800044c */
[----:B------:R3:W5:Y:S01]  /*139e0*/  LDL.LU R64, [R1+0x1e1c] ;  /* 0x001e1c0001407983 */ /* 0x0007620000300800 */
[----:B0-----:R-:W-:-:S03]  /*139f0*/  LOP3.LUT R164, R35, 0x50, RZ, 0x3c, !PT ;  /* 0x0000005023a47812 */ /* 0x001fc600078e3cff */
[----:B------:R-:W-:Y:S04]  /*13a00*/  STS.U16 [R165+UR76+0x40600], R32 ;  /* 0x04060020a5007988 */ /* 0x000fe8000800044c */
[----:B------:R-:W-:Y:S04]  /*13a10*/  STS.U16 [R165+UR76+0x40a00], R33 ;  /* 0x040a0021a5007988 */ /* 0x000fe8000800044c */
[----:B------:R-:W-:Y:S04]  /*13a20*/  STS.U16 [R165+UR76+0x40e00], R34 ;  /* 0x040e0022a5007988 */ /* 0x000fe8000800044c */
[----:B------:R-:W-:Y:S04]  /*13a30*/  STS.U16 [R164+UR76+0x40280], R45 ;  /* 0x0402802da4007988 */ /* 0x000fe8000800044c */
[----:B------:R-:W-:Y:S04]  /*13a40*/  STS.U16 [R164+UR76+0x40680], R36 ;  /* 0x04068024a4007988 */ /* 0x000fe8000800044c */
[----:B------:R-:W-:Y:S04]  /*13a50*/  STS.U16 [R164+UR76+0x40a80], R37 ;  /* 0x040a8025a4007988 */ /* 0x000fe8000800044c */
[----:B------:R0:W-:Y:S04]  /*13a60*/  STS.U16 [R164+UR76+0x40e80], R38 ;  /* 0x040e8026a4007988 */ /* 0x0001e8000800044c */
[----:B------:R3:W5:Y:S04]  /*13a70*/  LDL.LU R65, [R1+0x1e18] ;  /* 0x001e180001417983 */ /* 0x0007680000300800 */
[----:B------:R3:W5:Y:S01]  /*13a80*/  LDL.LU R62, [R1+0x1e14] ;  /* 0x001e1400013e7983 */ /* 0x0007620000300800 */
[----:B0-----:R-:W0:Y:S03]  /*13a90*/  S2R R164, SR_TID.X ;  /* 0x0000000000a47919 */ /* 0x001e260000002100 */
[----:B------:R3:W5:Y:S04]  /*13aa0*/  LDL.LU R63, [R1+0x1e10] ;  /* 0x001e1000013f7983 */ /* 0x0007680000300800 */
        /* <DEDUP_REMOVED lines=24> */
[----:B------:R3:W5:Y:S01]  /*13c30*/  LDL.LU R24, [R1+0x1dac] ;  /* 0x001dac0001187983 */ /* 0x0007620000300800 */
[----:B0-----:R-:W-:-:S03]  /*13c40*/  LOP3.LUT R164, R164, 0x40, RZ, 0xc0, !PT ;  /* 0x00000040a4a47812 */ /* 0x001fc600078ec0ff */
[----:B------:R3:W5:Y:S04]  /*13c50*/  LDL.LU R25, [R1+0x1da8] ;  /* 0x001da80001197983 */ /* 0x0007680000300800 */
[----:B------:R3:W5:Y:S04]  /*13c60*/  LDL.LU R26, [R1+0x1da4] ;  /* 0x001da400011a7983 */ /* 0x0007680000300800 */
[----:B------:R3:W5:Y:S01]  /*13c70*/  LDL.LU R27, [R1+0x1da0] ;  /* 0x001da000011b7983 */ /* 0x0007620000300800 */
[----:B------:R-:W-:-:S03]  /*13c80*/  SHF.R.S32.HI R45, RZ, 0x1f, R49 ;  /* 0x0000001fff2d7819 */ /* 0x000fc60000011431 */
[----:B------:R3:W5:Y:S04]  /*13c90*/  LDL.LU R28, [R1+0x1d9c] ;  /* 0x001d9c00011c7983 */ /* 0x0007680000300800 */
[----:B------:R3:W5:Y:S01]  /*13ca0*/  LDL.LU R29, [R1+0x1d98] ;  /* 0x001d9800011d7983 */ /* 0x0007620000300800 */
[----:B------:R-:W-:-:S03]  /*13cb0*/  IMAD R164, R164, 0x40, R39 ;  /* 0x00000040a4a47824 */ /* 0x000fc600078e0227 */
[----:B------:R3:W5:Y:S01]  /*13cc0*/  LDL.LU R30, [R1+0x1d94] ;  /* 0x001d9400011e7983 */ /* 0x0007620000300800 */
[----:B------:R-:W-:-:S03]  /*13cd0*/  LOP3.LUT R165, R35, 0x60, RZ, 0x3c, !PT ;  /* 0x0000006023a57812 */ /* 0x000fc600078e3cff */
[----:B------:R3:W5:Y:S01]  /*13ce0*/  LDL.LU R31, [R1+0x1d90] ;  /* 0x001d9000011f7983 */ /* 0x0007620000300800 */
[----:B------:R-:W-:-:S03]  /*13cf0*/  LEA.HI R45, R45, R49, RZ, 0x7 ;  /* 0x000000312d2d7211 */ /* 0x000fc600078f38ff */
[----:B------:R3:W5:Y:S04]  /*13d00*/  LDL.LU R32, [R1+0x1d8c] ;  /* 0x001d8c0001207983 */ /* 0x0007680000300800 */
[----:B------:R3:W5:Y:S04]  /*13d10*/  LDL.LU R33, [R1+0x1d88] ;  /* 0x001d880001217983 */ /* 0x0007680000300800 */
[----:B------:R3:W5:Y:S01]  /*13d20*/  LDL.LU R34, [R1+0x1d84] ;  /* 0x001d840001227983 */ /* 0x0007620000300800 */
[----:B------:R-:W-:-:S03]  /*13d30*/  LOP3.LUT R164, R164, 0x70, RZ, 0x3c, !PT ;  /* 0x00000070a4a47812 */ /* 0x000fc600078e3cff */
[----:B------:R3:W5:Y:S01]  /*13d40*/  LDL.LU R35, [R1+0x1d80] ;  /* 0x001d800001237983 */ /* 0x0007620000300800 */
[----:B------:R-:W-:-:S03]  /*13d50*/  SHF.R.S32.HI R45, RZ, 0x7, R45 ;  /* 0x00000007ff2d7819 */ /* 0x000fc6000001142d */
[----:B------:R3:W5:Y:S04]  /*13d60*/  LDL.LU R36, [R1+0x1d7c] ;  /* 0x001d7c0001247983 */ /* 0x0007680000300800 */
[----:B------:R3:W5:Y:S04]  /*13d70*/  LDL.LU R37, [R1+0x1d78] ;  /* 0x001d780001257983 */ /* 0x0007680000300800 */
[----:B------:R3:W5:Y:S04]  /*13d80*/  LDL.LU R38, [R1+0x1d74] ;  /* 0x001d740001267983 */ /* 0x0007680000300800 */
[----:B------:R3:W5:Y:S04]  /*13d90*/  LDL.LU R39, [R1+0x1d70] ;  /* 0x001d700001277983 */ /* 0x0007680000300800 */
[----:B------:R0:W-:Y:S04]  /*13da0*/  STS.U16 [R165+UR76+0x40300], R40 ;  /* 0x04030028a5007988 */ /* 0x0001e8000800044c */
[----:B------:R1:W-:Y:S04]  /*13db0*/  STS.U16 [R165+UR76+0x40700], R41 ;  /* 0x04070029a5007988 */ /* 0x0003e8000800044c */
[----:B------:R2:W-:Y:S04]  /*13dc0*/  STS.U16 [R165+UR76+0x40b00], R42 ;  /* 0x040b002aa5007988 */ /* 0x0005e8000800044c */
[----:B0-----:R3:W5:Y:S04]  /*13dd0*/  LDL.LU R40, [R1+0x1d6c] ;  /* 0x001d6c0001287983 */ /* 0x0017680000300800 */
[----:B-1----:R3:W5:Y:S04]  /*13de0*/  LDL.LU R41, [R1+0x1d68] ;  /* 0x001d680001297983 */ /* 0x0027680000300800 */
[----:B--2---:R3:W5:Y:S04]  /*13df0*/  LDL.LU R42, [R1+0x1d64] ;  /* 0x001d6400012a7983 */ /* 0x0047680000300800 */
[----:B------:R0:W-:Y:S04]  /*13e00*/  STS.U16 [R165+UR76+0x40f00], R43 ;  /* 0x040f002ba5007988 */ /* 0x0001e8000800044c */
[----:B------:R1:W-:Y:S01]  /*13e10*/  STS.U16 [R164+UR76+0x40380], R44 ;  /* 0x0403802ca4007988 */ /* 0x0003e2000800044c */
[----:B------:R-:W-:-:S03]  /*13e20*/  ISETP.LT.OR P4, PT, R49, 0x80, P0 ;  /* 0x000000803100780c */ /* 0x000fc60000781670 */
[----:B------:R2:W-:Y:S01]  /*13e30*/  STS.U16 [R164+UR76+0x40780], R46 ;  /* 0x0407802ea4007988 */ /* 0x0005e2000800044c */
[----:B0-----:R-:W-:-:S03]  /*13e40*/  VIMNMX R165, PT, PT, R45, 0x1, !PT ;  /* 0x000000012da57848 */ /* 0x001fc60007fe0100 */
[----:B------:R3:W5:Y:S04]  /*13e50*/  LDL.LU R43, [R1+0x1d60] ;  /* 0x001d6000012b7983 */ /* 0x0007680000300800 */
[----:B-1----:R3:W5:Y:S04]  /*13e60*/  LDL.LU R44, [R1+0x1d5c] ;  /* 0x001d5c00012c7983 */ /* 0x0027680000300800 */
[----:B------:R3:W5:Y:S04]  /*13e70*/  LDL.LU R45, [R1+0x1d58] ;  /* 0x001d5800012d7983 */ /* 0x0007680000300800 */
[----:B--2---:R3:W5:Y:S04]  /*13e80*/  LDL.LU R46, [R1+0x1d54] ;  /* 0x001d5400012e7983 */ /* 0x0047680000300800 */
[----:B------:R0:W-:Y:S04]  /*13e90*/  STS.U16 [R164+UR76+0x40b80], R47 ;  /* 0x040b802fa4007988 */ /* 0x0001e8000800044c */
[----:B------:R1:W-:Y:S01]  /*13ea0*/  STS.U16 [R164+UR76+0x40f80], R48 ;  /* 0x040f8030a4007988 */ /* 0x0003e2000800044c */
[----:B------:R2:W-:Y:S06]  /*13eb0*/  MEMBAR.ALL.CTA ;  /* 0x0000000000007992 */ /* 0x0005ec0000008000 */
[----:B--2---:R-:W2:Y:S04]  /*13ec0*/  FENCE.VIEW.ASYNC.S ;  /* 0x00000000000073c6 */ /* 0x004ea80000000000 */
[----:B0-----:R3:W5:Y:S04]  /*13ed0*/  LDL.LU R47, [R1+0x1d50] ;  /* 0x001d5000012f7983 */ /* 0x0017680000300800 */
[----:B-1----:R3:W5:Y:S04]  /*13ee0*/  LDL.LU R48, [R1+0x1d4c] ;  /* 0x001d4c0001307983 */ /* 0x0027680000300800 */
[----:B------:R3:W5:Y:S01]  /*13ef0*/  LDL.LU R49, [R1+0x1d48] ;  /* 0x001d480001317983 */ /* 0x0007620000300800 */
[----:B------:R-:W-:Y:S01]  /*13f00*/  VIADD R164, R165, 0xffffffff ;  /* 0xffffffffa5a47836 */ /* 0x000fe20000000000 */
[----:B--2---:R-:W-:Y:S04]  /*13f10*/  BAR.SYNC.DEFER_BLOCKING 0x0 ;  /* 0x0000000000007b1d */ /* 0x004fe80000010000 */
[----:B------:R-:W-:-:S02]  /*13f20*/  ISETP.NE.U32.AND P2, PT, R164, RZ, PT ;  /* 0x000000ffa400720c */ /* 0x000fc40003f45070 */
[----:B------:R-:W-:Y:S11]  /*13f30*/  @P4 BRA `(.L_x_6) ;  /* 0x0000000800ac4947 */ /* 0x000ff60003800000 */
[----:B------:R-:W-:Y:S01]  /*13f40*/  ELECT P4, URZ, PT ;  /* 0x0000000000ff782f */ /* 0x000fe20003880000 */
[----:B-----5:R0:W-:-:S12]  /*13f50*/  STL.64 [R1+0x1d50], R2 ;  /* 0x001d500201007387 */ /* 0x0201d80000100a00 */
[----:B------:R-:W-:Y:S01]  /*13f60*/  @P4 IMAD.MOV.U32 R165, RZ, RZ, 0x40004040 ;  /* 0x40004040ffa54424 */ /* 0x000fe200078e00ff */
[----:B0-----:R-:W2:Y:S01]  /*13f70*/  LDL.LU.64 R2, [R1+0xd80] ;  /* 0x000d800001027983 */ /* 0x001ea20000300a00 */
[----:B------:R-:W-:-:S03]  /*13f80*/  IMAD.U32 R164, RZ, RZ, UR76 ;  /* 0x0000004cffa47e24 */ /* 0x000fc6000f8e00ff */
[----:B------:R0:W-:Y:S01]  /*13f90*/  STL [R1+0x1d48], R0 ;  /* 0x001d480001007387 */ /* 0x0001e20000100800 */
[----:B------:R-:W-:Y:S02]  /*13fa0*/  @P4 R2UR UR73, R165 ;  /* 0x00000000a54942ca */ /* 0x000fe400000e0000 */
[----:B------:R-:W-:Y:S01]  /*13fb0*/  SHF.R.U32.HI R164, RZ, 0x4, R164 ;  /* 0x00000004ffa47819 */ /* 0x000fe200000116a4 */
[----:B------:R-:W4:Y:S03]  /*13fc0*/  LDL.LU R165, [R1+0x12f0] ;  /* 0x0012f00001a57983 */ /* 0x000f260000300800 */
[----:B0-----:R-:W-:-:S04]  /*13fd0*/  SGXT.U32 R0, R164, 0xe ;  /* 0x0000000ea400781a */ /* 0x001fc80000000000 */
[----:B------:R-:W-:-:S04]  /*13fe0*/  LOP3.LUT R164, R0, 0x4000000, RZ, 0xfc, !PT ;  /* 0x0400000000a47812 */ /* 0x000fc800078efcff */
[----:B------:R-:W-:-:S13]  /*13ff0*/  R2UR UR12, R164 ;  /* 0x00000000a40c72ca */ /* 0x000fda00000e0000 */
[----:B------:R-:W-:-:S05]  /*14000*/  IMAD.U32 R164, RZ, RZ, UR12 ;  /* 0x0000000cffa47e24 */ /* 0x000fca000f8e00ff */
[----:B------:R-:W-:Y:S01]  /*14010*/  @P4 R2UR UR72, R164 ;  /* 0x00000000a44842ca */ /* 0x000fe200000e0000 */
[----:B------:R-:W-:Y:S01]  /*14020*/  UMOV UR56, 0x0 ;  /* 0x0000000000387882 */ /* 0x000fe20000000000 */
        /* <DEDUP_REMOVED lines=8> */
[----:B------:R-:W-:Y:S01]  /*140b0*/  UIADD3 UR18, UPT, UPT, UR5, 0x20, URZ ;  /* 0x0000002005127890 */ /* 0x000fe2000fffe0ff */
[----:B------:R-:W-:Y:S01]  /*140c0*/  UMOV UR48, 0x0 ;  /* 0x0000000000307882 */ /* 0x000fe20000000000 */
[----:B------:R-:W-:Y:S01]  /*140d0*/  UMOV UR49, 0x8088010 ;  /* 0x0808801000317882 */ /* 0x000fe20000000000 */
[----:B------:R-:W-:Y:S01]  /*140e0*/  UIADD3 UR17, UPT, UPT, UR5, 0x20, URZ ;  /* 0x0000002005117890 */ /* 0x000fe2000fffe0ff */
[----:B------:R-:W-:Y:S01]  /*140f0*/  UMOV UR44, 0x0 ;  /* 0x00000000002c7882 */ /* 0x000fe20000000000 */
[----:B------:R-:W-:Y:S01]  /*14100*/  UMOV UR45, 0x8088010 ;  /* 0x08088010002d7882 */ /* 0x000fe20000000000 */
[----:B------:R-:W-:Y:S01]  /*14110*/  UIADD3 UR16, UPT, UPT, UR5, 0x20, URZ ;  /* 0x0000002005107890 */ /* 0x000fe2000fffe0ff */
[----:B--2---:R-:W-:-:S02]  /*14120*/  IMAD.MOV.U32 R3, RZ, RZ, RZ ;  /* 0x000000ffff037224 */ /* 0x004fc400078e00ff */
[----:B----4-:R-:W-:-:S03]  /*14130*/  VIADD R164, R165, 0x40000 ;  /* 0x00040000a5a47836 */ /* 0x010fc60000000000 */
[----:B------:R-:W-:Y:S02]  /*14140*/  @P4 MOV R165, R2 ;  /* 0x0000000200a54202 */ /* 0x000fe40000000f00 */
[----:B------:R0:W5:Y:S01]  /*14150*/  LDL.LU.64 R2, [R1+0x1d50] ;  /* 0x001d500001027983 */ /* 0x0001620000300a00 */
[----:B------:R-:W-:-:S04]  /*14160*/  SHF.R.U32.HI R164, RZ, 0x4, R164 ;  /* 0x00000004ffa47819 */ /* 0x000fc800000116a4 */
[----:B------:R-:W-:Y:S02]  /*14170*/  SGXT.U32 R164, R164, 0xe ;  /* 0x0000000ea4a4781a */ /* 0x000fe40000000000 */
[----:B------:R-:W-:Y:S02]  /*14180*/  @P4 R2UR UR12, R165 ;  /* 0x00000000a50c42ca */ /* 0x000fe400000e0000 */
[C---:B------:R-:W-:Y:S02]  /*14190*/  R2UR UR54, R164.reuse ;  /* 0x00000000a43672ca */ /* 0x040fe400000e0000 */
[----:B------:R-:W-:Y:S02]  /*141a0*/  IADD3 R165, P5, PT, R164, 0x2, RZ ;  /* 0x00000002a4a57810 */ /* 0x000fe40007fbe0ff */
[----:B------:R-:W-:Y:S02]  /*141b0*/  IADD3 R164, P4, PT, R0, 0x4000080, RZ ;  /* 0x0400008000a47810 */ /* 0x000fe40007f9e0ff */
[----:B------:R0:W5:Y:S01]  /*141c0*/  LDL.LU R0, [R1+0x1d48] ;  /* 0x001d480001007983 */ /* 0x0001620000300800 */
[----:B------:R-:W-:-:S02]  /*141d0*/  R2UR UR50, R165 ;  /* 0x00000000a53272ca */ /* 0x000fc400000e0000 */
[----:B------:R-:W-:Y:S02]  /*141e0*/  R2UR UR58, R164 ;  /* 0x00000000a43a72ca */ /* 0x000fe400000e0000 */
[----:B------:R-:W-:Y:S02]  /*141f0*/  CS2R R164, SRZ ;  /* 0x0000000000a47805 */ /* 0x000fe4000001ff00 */
[----:B------:R1:W-:Y:S04]  /*14200*/  UTCHMMA gdesc[UR72], gdesc[UR54], tmem[UR5], tmem[UR56], idesc[UR57], !UPT ;  /* 0x00ff3836480075ea */ /* 0x0003e8000f800005 */
[----:B------:R-:W-:Y:S02]  /*14210*/  IADD3.X R165, PT, PT, R165, 0x40004040, RZ, P4, !PT ;  /* 0x40004040a5a57810 */ /* 0x000fe400027fe4ff */
[----:B------:R-:W-:-:S02]  /*14220*/  IADD3.X R164, PT, PT, R164, 0x40004040, RZ, P5, !PT ;  /* 0x40004040a4a47810 */ /* 0x000fc40002ffe4ff */
[----:B------:R-:W-:Y:S02]  /*14230*/  R2UR UR59, R165 ;  /* 0x00000000a53b72ca */ /* 0x000fe400000e0000 */
[----:B------:R-:W-:-:S11]  /*14240*/  R2UR UR51, R164 ;  /* 0x00000000a43372ca */ /* 0x000fd600000e0000 */
[----:B------:R-:W-:Y:S02]  /*14250*/  UIADD3.64 UR70, UPT, UPT, UR58, 0x80, URZ ;  /* 0x000000803a467897 */ /* 0x000fe4000fffe0ff */
[----:B------:R-:W-:Y:S02]  /*14260*/  UIADD3.64 UR46, UPT, UPT, UR50, 0x2, URZ ;  /* 0x00000002322e7897 */ /* 0x000fe4000fffe0ff */
[----:B------:R2:W-:Y:S01]  /*14270*/  UTCHMMA gdesc[UR58], gdesc[UR50], tmem[UR5], tmem[UR34], idesc[UR35], UPT ;  /* 0x00ff22323a0075ea */ /* 0x0005e2000b800005 */
[----:B------:R-:W-:Y:S02]  /*14280*/  UIADD3.64 UR42, UPT, UPT, UR50, 0x4, URZ ;  /* 0x00000004322a7897 */ /* 0x000fe4000fffe0ff */
[----:B------:R-:W-:Y:S02]  /*14290*/  UIADD3.64 UR66, UPT, UPT, UR58, 0x100, URZ ;  /* 0x000001003a427897 */ /* 0x000fe4000fffe0ff */
[----:B------:R-:W-:Y:S02]  /*142a0*/  UIADD3.64 UR38, UPT, UPT, UR50, 0xfe, URZ ;  /* 0x000000fe32267897 */ /* 0x000fe4000fffe0ff */
[----:B------:R-:W-:Y:S01]  /*142b0*/  UIADD3.64 UR64, UPT, UPT, UR58, 0x180, URZ ;  /* 0x000001803a407897 */ /* 0x000fe2000fffe0ff */
[----:B------:R-:W-:Y:S01]  /*142c0*/  UTCHMMA gdesc[UR70], gdesc[UR46], tmem[UR5], tmem[UR68], idesc[UR69], UPT ;  /* 0x00ff442e460075ea */ /* 0x000fe2000b800005 */
[----:B------:R-:W-:-:S02]  /*142d0*/  UIADD3.64 UR32, UPT, UPT, UR50, 0x100, URZ ;  /* 0x0000010032207897 */ /* 0x000fc4000fffe0ff */
[----:B------:R-:W-:Y:S01]  /*142e0*/  UIADD3.64 UR62, UPT, UPT, UR58, 0x200, URZ ;  /* 0x000002003a3e7897 */ /* 0x000fe2000fffe0ff */
[----:B------:R4:W-:Y:S01]  /*142f0*/  UTCHMMA gdesc[UR66], gdesc[UR42], tmem[UR5], tmem[UR30], idesc[UR31], UPT ;  /* 0x00ff1e2a420075ea */ /* 0x0009e2000b800005 */
[----:B------:R-:W-:Y:S02]  /*14300*/  UIADD3.64 UR26, UPT, UPT, UR50, 0x102, URZ ;  /* 0x00000102321a7897 */ /* 0x000fe4000fffe0ff */
[----:B------:R-:W-:Y:S01]  /*14310*/  UIADD3.64 UR60, UPT, UPT, UR58, 0x280, URZ ;  /* 0x000002803a3c7897 */ /* 0x000fe2000fffe0ff */
[----:B------:R3:W-:Y:S01]  /*14320*/  UTCHMMA gdesc[UR64], gdesc[UR38], tmem[UR5], tmem[UR48], idesc[UR49], UPT ;  /* 0x00ff3026400075ea */ /* 0x0007e2000b800005 */
[----:B------:R-:W-:Y:S02]  /*14330*/  UIADD3.64 UR20, UPT, UPT, UR50, 0x104, URZ ;  /* 0x0000010432147897 */ /* 0x000fe4000fffe0ff */
[----:B-1----:R-:W-:Y:S01]  /*14340*/  UIADD3.64 UR56, UPT, UPT, UR58, 0x300, URZ ;  /* 0x000003003a387897 */ /* 0x002fe2000fffe0ff */
[----:B------:R1:W-:Y:S01]  /*14350*/  UTCHMMA gdesc[UR62], gdesc[UR32], tmem[UR5], tmem[UR44], idesc[UR45], UPT ;  /* 0x00ff2c203e0075ea */ /* 0x0003e2000b800005 */
[----:B--2---:R-:W-:-:S02]  /*14360*/  UIADD3.64 UR34, UPT, UPT, UR58, 0x780, URZ ;  /* 0x000007803a227897 */ /* 0x004fc4000fffe0ff */
[----:B----4-:R-:W-:Y:S01]  /*14370*/  UIADD3.64 UR30, UPT, UPT, UR58, 0x800, URZ ;  /* 0x000008003a1e7897 */ /* 0x010fe2000fffe0ff */
[----:B------:R-:W-:Y:S01]  /*14380*/  UMOV UR36, 0x0 ;  /* 0x0000000000247882 */ /* 0x000fe20000000000 */
[----:B---3--:R-:W-:Y:S01]  /*14390*/  UIADD3.64 UR48, UPT, UPT, UR58, 0x880, URZ ;  /* 0x000008803a307897 */ /* 0x008fe2000fffe0ff */
[----:B------:R-:W-:Y:S01]  /*143a0*/  UMOV UR37, 0x8088010 ;  /* 0x0808801000257882 */ /* 0x000fe20000000000 */
[----:B------:R-:W-:Y:S02]  /*143b0*/  UIADD3 UR15, UPT, UPT, UR5, 0x20, URZ ;  /* 0x00000020050f7890 */ /* 0x000fe4000fffe0ff */
[----:B------:R2:W-:Y:S01]  /*143c0*/  UTCHMMA gdesc[UR60], gdesc[UR26], tmem[UR5], tmem[UR36], idesc[UR37], UPT ;  /* 0x00ff241a3c0075ea */ /* 0x0005e2000b800005 */
[----:B-1----:R-:W-:Y:S01]  /*143d0*/  UIADD3.64 UR44, UPT, UPT, UR58, 0x900, URZ ;  /* 0x000009003a2c7897 */ /* 0x002fe2000fffe0ff */
[----:B------:R-:W-:Y:S01]  /*143e0*/  UMOV UR52, 0x0 ;  /* 0x0000000000347882 */ /* 0x000fe20000000000 */
[----:B------:R-:W-:Y:S01]  /*143f0*/  UMOV UR53, 0x8088010 ;  /* 0x0808801000357882 */ /* 0x000fe20000000000 */
[----:B------:R-:W-:Y:S01]  /*14400*/  UMOV UR74, 0x0 ;  /* 0x00000000004a7882 */ /* 0x000fe20000000000 */
[----:B------:R-:W-:Y:S01]  /*14410*/  UMOV UR75, 0x8088010 ;  /* 0x08088010004b7882 */ /* 0x000fe20000000000 */
[----:B------:R-:W-:-:S02]  /*14420*/  UIADD3 UR14, UPT, UPT, UR5, 0x20, URZ ;  /* 0x00000020050e7890 */ /* 0x000fc4000fffe0ff */
[----:B------:R1:W-:Y:S01]  /*14430*/  UTCHMMA gdesc[UR56], gdesc[UR20], tmem[UR5], tmem[UR52], idesc[UR53], UPT ;  /* 0x00ff3414380075ea */ /* 0x0003e2000b800005 */
[----:B------:R-:W-:Y:S01]  /*14440*/  UMOV UR72, 0x0 ;  /* 0x0000000000487882 */ /* 0x000fe20000000000 */
[----:B------:R-:W-:Y:S01]  /*14450*/  UMOV UR73, 0x8088010 ;  /* 0x0808801000497882 */ /* 0x000fe20000000000 */
[----:B--2---:R-:W-:Y:S01]  /*14460*/  UIADD3.64 UR36, UPT, UPT, UR58, 0x980, URZ ;  /* 0x000009803a247897 */ /* 0x004fe2000fffe0ff */
[----:B------:R2:W-:Y:S01]  /*14470*/  UTCHMMA gdesc[UR34], gdesc[UR54], tmem[UR18], tmem[UR74], idesc[UR75], !UPT ;  /* 0x00ff4a36220075ea */ /* 0x0005e2000f800012 */
[----:B------:R-:W-:Y:S01]  /*14480*/  UIADD3 UR19, UPT, UPT, UR5, 0x20, URZ ;  /* 0x0000002005137890 */ /* 0x000fe2000fffe0ff */
[----:B------:R3:W-:Y:S01]  /*14490*/  UTCHMMA gdesc[UR30], gdesc[UR50], tmem[UR17], tmem[UR72], idesc[UR73], UPT ;  /* 0x00ff48321e0075ea */ /* 0x0007e2000b800011 */
[----:B------:R-:W-:Y:S01]  /*144a0*/  UIADD3 UR28, UPT, UPT, UR5, 0x20, URZ ;  /* 0x00000020051c7890 */ /* 0x000fe2000fffe0ff */
[----:B------:R4:W-:Y:S01]  /*144b0*/  UTCHMMA gdesc[UR48], gdesc[UR46], tmem[UR16], tmem[UR72], idesc[UR73], UPT ;  /* 0x00ff482e300075ea */ /* 0x0009e2000b800010 */
[----:B------:R-:W-:Y:S01]  /*144c0*/  UIADD3 UR23, UPT, UPT, UR5, 0x20, URZ ;  /* 0x0000002005177890 */ /* 0x000fe2000fffe0ff */
[----:B------:R0:W-:Y:S01]  /*144d0*/  UTCHMMA gdesc[UR44], gdesc[UR42], tmem[UR15], tmem[UR72], idesc[UR73], UPT ;  /* 0x00ff482a2c0075ea */ /* 0x0001e2000b80000f */
[----:B-1----:R-:W-:Y:S01]  /*144e0*/  UIADD3.64 UR52, UPT, UPT, UR58, 0xb00, URZ ;  /* 0x00000b003a347897 */ /* 0x002fe2000fffe0ff */
[----:B------:R1:W-:Y:S01]  /*144f0*/  UTCHMMA gdesc[UR36], gdesc[UR38], tmem[UR14], tmem[UR72], idesc[UR73], UPT ;  /* 0x00ff4826240075ea */ /* 0x0003e2000b80000e */
[----:B--2---:R-:W-:-:S02]  /*14500*/  UIADD3.64 UR34, UPT, UPT, UR58, 0xa00, URZ ;  /* 0x00000a003a227897 */ /* 0x004fc4000fffe0ff */
[----:B---3--:R-:W-:Y:S02]  /*14510*/  UIADD3.64 UR30, UPT, UPT, UR58, 0xa80, URZ ;  /* 0x00000a803a1e7897 */ /* 0x008fe4000fffe0ff */
[----:B------:R-:W-:Y:S02]  /*14520*/  UIADD3 UR22, UPT, UPT, UR5, 0x40, URZ ;  /* 0x0000004005167890 */ /* 0x000fe4000fffe0ff */
[----:B----4-:R-:W-:Y:S02]  /*14530*/  UIADD3.64 UR48, UPT, UPT, UR58, 0xf80, URZ ;  /* 0x00000f803a307897 */ /* 0x010fe4000fffe0ff */
[----:B------:R-:W-:Y:S01]  /*14540*/  UIADD3 UR40, UPT, UPT, UR5, 0x40, URZ ;  /* 0x0000004005287890 */ /* 0x000fe2000fffe0ff */
[----:B------:R-:W-:Y:S01]  /*14550*/  UTCHMMA gdesc[UR34], gdesc[UR32], tmem[UR19], tmem[UR72], idesc[UR73], UPT ;  /* 0x00ff4820220075ea */ /* 0x000fe2000b800013 */
[----:B0-----:R-:W-:Y:S01]  /*14560*/  UIADD3.64 UR44, UPT, UPT, UR58, 0x1000, URZ ;  /* 0x000010003a2c7897 */ /* 0x001fe2000fffe0ff */
[----:B------:R0:W-:Y:S01]  /*14570*/  UTCHMMA gdesc[UR30], gdesc[UR26], tmem[UR28], tmem[UR72], idesc[UR73], UPT ;  /* 0x00ff481a1e0075ea */ /* 0x0001e2000b80001c */
[----:B------:R-:W-:Y:S01]  /*14580*/  UIADD3 UR25, UPT, UPT, UR5, 0x40, URZ ;  /* 0x0000004005197890 */ /* 0x000fe2000fffe0ff */
[----:B------:R-:W-:Y:S01]  /*14590*/  UTCHMMA gdesc[UR52], gdesc[UR20], tmem[UR23], tmem[UR72], idesc[UR73], UPT ;  /* 0x00ff4814340075ea */ /* 0x000fe2000b800017 */
[----:B-1----:R-:W-:Y:S01]  /*145a0*/  UIADD3.64 UR36, UPT, UPT, UR58, 0x1080, URZ ;  /* 0x000010803a247897 */ /* 0x002fe2000fffe0ff */
[----:B------:R-:W-:Y:S01]  /*145b0*/  UTCHMMA gdesc[UR48], gdesc[UR54], tmem[UR22], tmem[UR68], idesc[UR69], !UPT ;  /* 0x00ff4436300075ea */ /* 0x000fe2000f800016 */
[----:B------:R-:W-:Y:S01]  /*145c0*/  UIADD3 UR24, UPT, UPT, UR5, 0x40, URZ ;  /* 0x0000004005187890 */ /* 0x000fe2000fffe0ff */
[----:B------:R-:W-:-:S02]  /*145d0*/  UMOV UR64, 0x0 ;  /* 0x0000000000407882 */ /* 0x000fc40000000000 */
[----:B------:R1:W-:Y:S01]  /*145e0*/  UTCHMMA gdesc[UR44], gdesc[UR50], tmem[UR40], tmem[UR68], idesc[UR69], UPT ;  /* 0x00ff44322c0075ea */ /* 0x0003e2000b800028 */
[----:B0-----:R-:W-:Y:S01]  /*145f0*/  UIADD3.64 UR30, UPT, UPT, UR58, 0x1100, URZ ;  /* 0x000011003a1e7897 */ /* 0x001fe2000fffe0ff */
[----:B------:R-:W-:Y:S01]  /*14600*/  UMOV UR65, 0x8088010 ;  /* 0x0808801000417882 */ /* 0x000fe20000000000 */
[----:B------:R-:W-:Y:S01]  /*14610*/  UIADD3 UR67, UPT, UPT, UR5, 0x40, URZ ;  /* 0x0000004005437890 */ /* 0x000fe2000fffe0ff */
[----:B------:R0:W-:Y:S01]  /*14620*/  UTCHMMA gdesc[UR36], gdesc[UR46], tmem[UR25], tmem[UR64], idesc[UR65], UPT ;  /* 0x00ff402e240075ea */ /* 0x0001e2000b800019 */
[----:B------:R-:W-:Y:S01]  /*14630*/  UMOV UR62, 0x0 ;  /* 0x00000000003e7882 */ /* 0x000fe20000000000 */
[----:B-1----:R-:W-:Y:S01]  /*14640*/  UIADD3.64 UR68, UPT, UPT, UR58, 0x1180, URZ ;  /* 0x000011803a447897 */ /* 0x002fe2000fffe0ff */
[----:B------:R-:W-:Y:S01]  /*14650*/  UMOV UR63, 0x8088010 ;  /* 0x08088010003f7882 */ /* 0x000fe20000000000 */
[----:B------:R-:W-:Y:S02]  /*14660*/  UIADD3 UR66, UPT, UPT, UR5, 0x40, URZ ;  /* 0x0000004005427890 */ /* 0x000fe4000fffe0ff */
[----:B------:R1:W-:Y:S01]  /*14670*/  UTCHMMA gdesc[UR30], gdesc[UR42], tmem[UR24], tmem[UR62], idesc[UR63], UPT ;  /* 0x00ff3e2a1e0075ea */ /* 0x0003e2000b800018 */
[----:B0-----:R-:W-:-:S02]  /*14680*/  UIADD3.64 UR64, UPT, UPT, UR58, 0x1200, URZ ;  /* 0x000012003a407897 */ /* 0x001fc4000fffe0ff */
[----:B------:R-:W-:Y:S01]  /*14690*/  UIADD3 UR61, UPT, UPT, UR5, 0x40, URZ ;  /* 0x00000040053d7890 */ /* 0x000fe2000fffe0ff */
[----:B------:R-:W-:Y:S01]  /*146a0*/  UMOV UR52, 0x0 ;  /* 0x0000000000347882 */ /* 0x000fe20000000000 */
[----:B------:R-:W-:Y:S01]  /*146b0*/  UMOV UR53, 0x8088010 ;  /* 0x0808801000357882 */ /* 0x000fe20000000000 */
[----:B------:R-:W-:Y:S01]  /*146c0*/  UIADD3 UR13, UPT, UPT, UR5, 0x40, URZ ;  /* 0x00000040050d7890 */ /* 0x000fe2000fffe0ff */
[----:B------:R0:W-:Y:S01]  /*146d0*/  UTCHMMA gdesc[UR68], gdesc[UR38], tmem[UR67], tmem[UR52], idesc[UR53], UPT ;  /* 0x00ff3426440075ea */ /* 0x0001e2000b800043 */
[----:B-1----:R-:W-:Y:S02]  /*146e0*/  UIADD3.64 UR62, UPT, UPT, UR58, 0x1280, URZ ;  /* 0x000012803a3e7897 */ /* 0x002fe4000fffe0ff */
[----:B------:R-:W-:Y:S02]  /*146f0*/  UIADD3.64 UR56, UPT, UPT, UR58, 0x1300, URZ ;  /* 0x000013003a387897 */ /* 0x000fe4000fffe0ff */
[----:B------:R-:W-:Y:S01]  /*14700*/  UIADD3 UR18, UPT, UPT, UR5, 0x60, URZ ;  /* 0x0000006005127890 */ /* 0x000fe2000fffe0ff */
[----:B------:R-:W-:Y:S01]  /*14710*/  UMOV UR40, 0x0 ;  /* 0x0000000000287882 */ /* 0x000fe20000000000 */
[----:B------:R-:W-:Y:S01]  /*14720*/  UMOV UR41, 0x8088010 ;  /* 0x0808801000297882 */ /* 0x000fe20000000000 */
[----:B------:R-:W-:Y:S01]  /*14730*/  UIADD3 UR17, UPT, UPT, UR5, 0x60, URZ ;  /* 0x0000006005117890 */ /* 0x000fe2000fffe0ff */
[----:B------:R1:W-:Y:S01]  /*14740*/  UTCHMMA gdesc[UR64], gdesc[UR32], tmem[UR66], tmem[UR40], idesc[UR41], UPT ;  /* 0x00ff2820400075ea */ /* 0x0003e2000b800042 */
[----:B0-----:R-:W-:-:S02]  /*14750*/  UIADD3.64 UR52, UPT, UPT, UR58, 0x1780, URZ ;  /* 0x000017803a347897 */ /* 0x001fc4000fffe0ff */
[----:B------:R-:W-:Y:S02]  /*14760*/  UIADD3.64 UR48, UPT, UPT, UR58, 0x1800, URZ ;  /* 0x000018003a307897 */ /* 0x000fe4000fffe0ff */
[----:B------:R-:W-:Y:S02]  /*14770*/  UIADD3 UR16, UPT, UPT, UR5, 0x60, URZ ;  /* 0x0000006005107890 */ /* 0x000fe4000fffe0ff */
[----:B------:R-:W-:Y:S02]  /*14780*/  UIADD3.64 UR44, UPT, UPT, UR58, 0x1880, URZ ;  /* 0x000018803a2c7897 */ /* 0x000fe4000fffe0ff */
[----:B------:R-:W-:Y:S01]  /*14790*/  UIADD3 UR15, UPT, UPT, UR5, 0x60, URZ ;  /* 0x00000060050f7890 */ /* 0x000fe2000fffe0ff */
[----:B------:R-:W-:Y:S01]  /*147a0*/  UMOV UR24, 0x0 ;  /* 0x0000000000187882 */ /* 0x000fe20000000000 */
[----:B------:R-:W-:Y:S01]  /*147b0*/  UMOV UR25, 0x8088010 ;  /* 0x0808801000197882 */ /* 0x000fe20000000000 */
[----:B-1----:R-:W-:Y:S01]  /*147c0*/  UIADD3.64 UR40, UPT, UPT, UR58, 0x1900, URZ ;  /* 0x000019003a287897 */ /* 0x002fe2000fffe0ff */
[----:B------:R0:W-:Y:S01]  /*147d0*/  UTCHMMA gdesc[UR62], gdesc[UR26], tmem[UR61], tmem[UR24], idesc[UR25], UPT ;  /* 0x00ff181a3e0075ea */ /* 0x0001e2000b80003d */
[----:B------:R-:W-:-:S02]  /*147e0*/  UIADD3 UR14, UPT, UPT, UR5, 0x60, URZ ;  /* 0x00000060050e7890 */ /* 0x000fc4000fffe0ff */
[----:B------:R-:W-:Y:S02]  /*147f0*/  UIADD3.64 UR36, UPT, UPT, UR58, 0x1980, URZ ;  /* 0x000019803a247897 */ /* 0x000fe4000fffe0ff */
[----:B------:R-:W-:Y:S02]  /*14800*/  UIADD3 UR19, UPT, UPT, UR5, 0x60, URZ ;  /* 0x0000006005137890 */ /* 0x000fe4000fffe0ff */
[----:B------:R-:W-:Y:S02]  /*14810*/  UIADD3.64 UR30, UPT, UPT, UR58, 0x1a00, URZ ;  /* 0x00001a003a1e7897 */ /* 0x000fe4000fffe0ff */
[----:B------:R-:W-:Y:S02]  /*14820*/  UIADD3 UR60, UPT, UPT, UR5, 0x60, URZ ;  /* 0x00000060053c7890 */ /* 0x000fe4000fffe0ff */
[----:B0-----:R-:W-:Y:S01]  /*14830*/  UIADD3.64 UR24, UPT, UPT, UR58, 0x1a80, URZ ;  /* 0x00001a803a187897 */ /* 0x001fe2000fffe0ff */
[----:B------:R-:W-:Y:S01]  /*14840*/  UMOV UR62, 0x0 ;  /* 0x00000000003e7882 */ /* 0x000fe20000000000 */
[----:B------:R-:W-:Y:S01]  /*14850*/  UMOV UR63, 0x8088010 ;  /* 0x08088010003f7882 */ /* 0x000fe20000000000 */
[----:B------:R-:W-:Y:S01]  /*14860*/  UIADD3 UR70, UPT, UPT, UR5, 0x60, URZ ;  /* 0x0000006005467890 */ /* 0x000fe2000fffe0ff */
[----:B------:R0:W-:Y:S01]  /*14870*/  UTCHMMA gdesc[UR56], gdesc[UR20], tmem[UR13], tmem[UR62], idesc[UR63], UPT ;  /* 0x00ff3e14380075ea */ /* 0x0001e2000b80000d */
[----:B------:R-:W-:Y:S01]  /*14880*/  UIADD3.64 UR58, UPT, UPT, UR58, 0x1b00, URZ ;  /* 0x00001b003a3a7897 */ /* 0x000fe2000fffe0ff */
[----:B------:R-:W-:Y:S01]  /*14890*/  UMOV UR64, 0x0 ;  /* 0x0000000000407882 */ /* 0x000fe20000000000 */
[----:B------:R-:W-:Y:S01]  /*148a0*/  UMOV UR65, 0x8088010 ;  /* 0x0808801000417882 */ /* 0x000fe20000000000 */
[----:B------:R-:W-:Y:S01]  /*148b0*/  UMOV UR66, 0x0 ;  /* 0x0000000000427882 */ /* 0x000fe20000000000 */
[----:B------:R-:W-:Y:S01]  /*148c0*/  UMOV UR67, 0x8088010 ;  /* 0x0808801000437882 */ /* 0x000fe20000000000 */
[----:B------:R-:W-:Y:S01]  /*148d0*/  UMOV UR68, 0x0 ;  /* 0x0000000000447882 */ /* 0x000fe20000000000 */
[----:B------:R-:W-:Y:S01]  /*148e0*/  UMOV UR69, 0x8088010 ;  /* 0x0808801000457882 */ /* 0x000fe20000000000 */
[----:B------:R0:W-:Y:S01]  /*148f0*/  UTCHMMA gdesc[UR52], gdesc[UR54], tmem[UR18], tmem[UR64], idesc[UR65], !UPT ;  /* 0x00ff4036340075ea */ /* 0x0001e2000f800012 */
[----:B------:R0:W-:Y:S01]  /*14900*/  UTCHMMA gdesc[UR48], gdesc[UR50], tmem[UR17], tmem[UR66], idesc[UR67], UPT ;  /* 0x00ff4232300075ea */ /* 0x0001e2000b800011 */
[----:B------:R0:W-:Y:S01]  /*14910*/  UTCHMMA gdesc[UR44], gdesc[UR46], tmem[UR16], tmem[UR68], idesc[UR69], UPT ;  /* 0x00ff442e2c0075ea */ /* 0x0001e2000b800010 */
[----:B------:R-:W-:Y:S01]  /*14920*/  UMOV UR34, 0x0 ;  /* 0x0000000000227882 */ /* 0x000fe20000000000 */
[----:B------:R-:W-:Y:S01]  /*14930*/  UMOV UR35, 0x8088010 ;  /* 0x0808801000237882 */ /* 0x000fe20000000000 */
[----:B------:R0:W-:Y:S01]  /*14940*/  UTCHMMA gdesc[UR40], gdesc[UR42], tmem[UR15], tmem[UR74], idesc[UR75], UPT ;  /* 0x00ff4a2a280075ea */ /* 0x0001e2000b80000f */
[----:B------:R-:W-:Y:S01]  /*14950*/  UMOV UR28, 0x0 ;  /* 0x00000000001c7882 */ /* 0x000fe20000000000 */
[----:B------:R-:W-:Y:S01]  /*14960*/  UMOV UR29, 0x8088010 ;  /* 0x08088010001d7882 */ /* 0x000fe20000000000 */
[----:B------:R0:W-:Y:S01]  /*14970*/  UTCHMMA gdesc[UR36], gdesc[UR38], tmem[UR14], tmem[UR72], idesc[UR73], UPT ;  /* 0x00ff4826240075ea */ /* 0x0001e2000b80000e */
[----:B------:R-:W-:Y:S01]  /*14980*/  UMOV UR22, 0x0 ;  /* 0x0000000000167882 */ /* 0x000fe20000000000 */
[----:B------:R-:W-:Y:S01]  /*14990*/  UMOV UR23, 0x8088010 ;  /* 0x0808801000177882 */ /* 0x000fe20000000000 */
[----:B------:R0:W-:Y:S01]  /*149a0*/  UTCHMMA gdesc[UR30], gdesc[UR32], tmem[UR19], tmem[UR34], idesc[UR35], UPT ;  /* 0x00ff22201e0075ea */ /* 0x0001e2000b800013 */
[----:B------:R0:W-:Y:S01]  /*149b0*/  UTCHMMA gdesc[UR24], gdesc[UR26], tmem[UR60], tmem[UR28], idesc[UR29], UPT ;  /* 0x00ff1c1a180075ea */ /* 0x0001e2000b80003c */
[----:B------:R0:W-:Y:S01]  /*149c0*/  UTCHMMA gdesc[UR58], gdesc[UR20], tmem[UR70], tmem[UR22], idesc[UR23], UPT ;  /* 0x00ff16143a0075ea */ /* 0x0001e2000b800046 */
[----:B------:R0:W-:Y:S01]  /*149d0*/  UTCBAR [UR12], URZ ;  /* 0x000000ff0c0073e9 */ /* 0x0001e200080000ff */
[----:B------:R-:W-:Y:S01]  /*149e0*/  NOP ;  /* 0x0000000000007918 */ /* 0x000fe20000000000 */
.L_x_6:
[----:B------:R1:W-:Y:S04]  /*149f0*/  STL [R1+0xe9c], RZ ;  /* 0x000e9cff01007387 */ /* 0x0003e80000100800 */
[----:B------:R1:W-:Y:S01]  /*14a00*/  STL [R1+0xd88], RZ ;  /* 0x000d88ff01007387 */ /* 0x0003e20000100800 */
[----:B------:R-:W-:Y:S05]  /*14a10*/  @!P2 BRA `(.L_x_7) ;  /* 0x0000023800d4a947 */ /* 0x000fea0003800000 */
[----:B------:R-:W2:Y:S01]  /*14a20*/  LDL.LU R164, [R1+0xd8c] ;  /* 0x000d8c0001a47983 */ /* 0x000ea20000300800 */
[----:B0-----:R-:W-:Y:S02]  /*14a30*/  UIADD3.64 UR16, UPT, UPT, UR8, 0x80, URZ ;  /* 0x0000008008107897 */ /* 0x001fe4000fffe0ff */
[----:B------:R-:W-:Y:S01]  /*14a40*/  UIADD3.64 UR18, UPT, UPT, UR8, 0x100, URZ ;  /* 0x0000010008127897 */ /* 0x000fe2000fffe0ff */
[----:B------:R-:W4:Y:S01]  /*14a50*/  LDL.LU R165, [R1+0xd90] ;  /* 0x000d900001a57983 */ /* 0x000f220000300800 */
[----:B------:R-:W-:Y:S02]  /*14a60*/  UIADD3.64 UR20, UPT, UPT, UR8, 0x180, URZ ;  /* 0x0000018008147897 */ /* 0x000fe4000fffe0ff */
[----:B------:R-:W-:Y:S02]  /*14a70*/  UIADD3.64 UR22, UPT, UPT, UR8, 0x200, URZ ;  /* 0x0000020008167897 */ /* 0x000fe4000fffe0ff */
[----:B------:R-:W-:Y:S02]  /*14a80*/  UIADD3.64 UR24, UPT, UPT, UR8, 0x280, URZ ;  /* 0x0000028008187897 */ /* 0x000fe4000fffe0ff */
[----:B------:R-:W-:-:S02]  /*14a90*/  UIADD3.64 UR28, UPT, UPT, UR8, 0x300, URZ ;  /* 0x00000300081c7897 */ /* 0x000fc4000fffe0ff */
[----:B------:R-:W-:Y:S02]  /*14aa0*/  UIADD3.64 UR14, UPT, UPT, UR10, 0x2, URZ ;  /* 0x000000020a0e7897 */ /* 0x000fe4000fffe0ff */
[----:B------:R-:W-:Y:S02]  /*14ab0*/  UIADD3.64 UR16, UPT, UPT, UR10, 0x4, URZ ;  /* 0x000000040a107897 */ /* 0x000fe4000fffe0ff */
        /* <DEDUP_REMOVED lines=22> */
[----:B------:R-:W-:Y:S01]  /*14c20*/  UIADD3.64 UR62, UPT, UPT, UR8, 0x1880, URZ ;  /* 0x00001880083e7897 */ /* 0x000fe2000fffe0ff */
[----:B------:R-:W-:Y:S01]  /*14c30*/  UMOV UR13, 0x40004040 ;  /* 0x40004040000d7882 */ /* 0x000fe20000000000 */
[----:B------:R-:W-:Y:S02]  /*14c40*/  UIADD3.64 UR64, UPT, UPT, UR8, 0x1900, URZ ;  /* 0x0000190008407897 */ /* 0x000fe4000fffe0ff */
[----:B------:R-:W-:Y:S02]  /*14c50*/  UIADD3.64 UR66, UPT, UPT, UR8, 0x1980, URZ ;  /* 0x0000198008427897 */ /* 0x000fe4000fffe0ff */
[----:B------:R-:W-:Y:S02]  /*14c60*/  UIADD3.64 UR68, UPT, UPT, UR8, 0x1a00, URZ ;  /* 0x00001a0008447897 */ /* 0x000fe4000fffe0ff */
[----:B------:R-:W-:Y:S02]  /*14c70*/  UIADD3.64 UR70, UPT, UPT, UR8, 0x1a80, URZ ;  /* 0x00001a8008467897 */ /* 0x000fe4000fffe0ff */
[----:B------:R-:W-:Y:S01]  /*14c80*/  UIADD3.64 UR72, UPT, UPT, UR8, 0x1b00, URZ ;  /* 0x00001b0008487897 */ /* 0x000fe2000fffe0ff */
[----:B--2---:R-:W-:-:S02]  /*14c90*/  R2UR UR12, R164 ;  /* 0x00000000a40c72ca */ /* 0x004fc400000e0000 */
[----:B----4-:R-:W-:-:S05]  /*14ca0*/  LOP3.LUT R164, R165, 0x4000000, RZ, 0xfc, !PT ;  /* 0x04000000a5a47812 */ /* 0x010fca00078efcff */
[----:B------:R0:W-:Y:S04]  /*14cb0*/  STL [R1+0x1d3c], R164 ;  /* 0x001d3ca401007387 */ /* 0x0001e80000100800 */
[----:B------:R2:W-:Y:S01]  /*14cc0*/  STL [R1+0x1528], RZ ;  /* 0x001528ff01007387 */ /* 0x0005e20000100800 */
[----:B0-----:R-:W-:-:S05]  /*14cd0*/  IMAD.MOV.U32 R164, RZ, RZ, 0x1 ;  /* 0x00000001ffa47424 */ /* 0x001fca00078e00ff */
[----:B------:R2:W-:Y:S02]  /*14ce0*/  STL [R1+0x1524], R164 ;  /* 0x001524a401007387 */ /* 0x0005e40000100800 */
.L_x_10:
[----:B012---:R-:W0:Y:S01]  /*14cf0*/  LDC.64 R164, c[0x0][0x3a8] ;  /* 0x0000ea00ffa47b82 */ /* 0x007e220000000a00 */
[----:B------:R0:W-:Y:S04]  /*14d00*/  STL.64 [R1+0x1d68], R50 ;  /* 0x001d683201007387 */ /* 0x0001e80000100a00 */
[----:B------:R-:W-:Y:S04]  /*14d10*/  STL.64 [R1+0x1d60], R52 ;  /* 0x001d603401007387 */ /* 0x000fe80000100a00 */
[----:B------:R-:W-:Y:S04]  /*14d20*/  STL [R1+0x1d54], R54 ;  /* 0x001d543601007387 */ /* 0x000fe80000100800 */
[----:B------:R-:W-:Y:S04]  /*14d30*/  STL [R1+0x1d50], R55 ;  /* 0x001d503701007387 */ /* 0x000fe80000100800 */
[----:B-----5:R2:W-:Y:S01]  /*14d40*/  STL [R1+0x1d48], R0 ;  /* 0x001d480001007387 */ /* 0x0205e20000100800 */
[----:B0-----:R-:W-:-:S02]  /*14d50*/  IMAD.MOV.U32 R50, RZ, RZ, R164 ;  /* 0x000000ffff327224 */ /* 0x001fc400078e00a4 */
[----:B--2---:R-:W-:Y:S02]  /*14d60*/  IMAD.MOV.U32 R0, RZ, RZ, R165 ;  /* 0x000000ffff007224 */ /* 0x004fe400078e00a5 */
[----:B------:R-:W-:-:S04]  /*14d70*/  IMAD.SHL.U32 R164, R50, 0x80, RZ ;  /* 0x0000008032a47824 */ /* 0x000fc800078e00ff */
[----:B------:R-:W-:Y:S01]  /*14d80*/  IMAD.SHL.U32 R165, R164, 0x2, RZ ;  /* 0x00000002a4a57824 */ /* 0x000fe200078e00ff */
[----:B------:R-:W-:-:S04]  /*14d90*/  SHF.R.S32.HI R50, RZ, 0x1f, R164 ;  /* 0x0000001fff327819 */ /* 0x000fc800000114a4 */
[----:B------:R-:W-:Y:S02]  /*14da0*/  SHF.L.U64.HI R164, R164, 0x1, R50 ;  /* 0x00000001a4a47819 */ /* 0x000fe40000010232 */
[-C--:B------:R-:W-:Y:S02]  /*14db0*/  IADD3 R50, P5, PT, R56, R165.reuse, RZ ;  /* 0x000000a538327210 */ /* 0x080fe40007fbe0ff */
[-C--:B------:R-:W-:Y:S02]  /*14dc0*/  IADD3 R52, P4, PT, R162, R165.reuse, RZ ;  /* 0x000000a5a2347210 */ /* 0x080fe40007f9e0ff */
[----:B------:R-:W-:Y:S01]  /*14dd0*/  IADD3 R51, P2, PT, R160, R165, RZ ;  /* 0x000000a5a0337210 */ /* 0x000fe20007f5e0ff */
[----:B------:R0:W-:Y:S04]  /*14de0*/  STL [R1+0x1c14], R50 ;  /* 0x001c143201007387 */ /* 0x0001e80000100800 */
[----:B------:R2:W-:Y:S04]  /*14df0*/  STL [R1+0x1d08], R52 ;  /* 0x001d083401007387 */ /* 0x0005e80000100800 */
[----:B------:R4:W-:Y:S01]  /*14e00*/  STL [R1+0x1d0c], R51 ;  /* 0x001d0c3301007387 */ /* 0x0009e20000100800 */
[----:B0-----:R-:W-:-:S02]  /*14e10*/  IMAD.X R50, R57, 0x1, R164, P5 ;  /* 0x0000000139327824 */ /* 0x001fc400028e06a4 */
[----:B--2---:R-:W-:-:S03]  /*14e20*/  IMAD.X R52, R163, 0x1, R164, P4 ;  /* 0x00000001a3347824 */ /* 0x004fc600020e06a4 */
[----:B------:R0:W-:Y:S01]  /*14e30*/  STL [R1+0x1c10], R50 ;  /* 0x001c103201007387 */ /* 0x0001e20000100800 */
[----:B----4-:R-:W-:-:S03]  /*14e40*/  IADD3 R51, P4, PT, R158, R165, RZ ;  /* 0x000000a59e337210 */ /* 0x010fc60007f9e0ff */
[----:B------:R2:W-:Y:S04]  /*14e50*/  STL [R1+0x1cd8], R52 ;  /* 0x001cd83401007387 */ /* 0x0005e80000100800 */
[----:B------:R4:W-:Y:S01]  /*14e60*/  STL [R1+0x1d10], R51 ;  /* 0x001d103301007387 */ /* 0x0009e20000100800 */
[-C--:B0-----:R-:W-:Y:S02]  /*14e70*/  IADD3 R50, P5, PT, R156, R165.reuse, RZ ;  /* 0x000000a59c327210 */ /* 0x081fe40007fbe0ff */
[----:B--2---:R-:W-:-:S03]  /*14e80*/  IADD3 R52, P6, PT, R154, R165, RZ ;  /* 0x000000a59a347210 */ /* 0x004fc60007fde0ff */
[----:B------:R0:W-:Y:S01]  /*14e90*/  STL [R1+0x1d14], R50 ;  /* 0x001d143201007387 */ /* 0x0001e20000100800 */
[----:B----4-:R-:W-:-:S03]  /*14ea0*/  IMAD.X R51, R161, 0x1, R164, P2 ;  /* 0x00000001a1337824 */ /* 0x010fc600010e06a4 */
[----:B------:R2:W-:Y:S04]  /*14eb0*/  STL [R1+0x1d18], R52 ;  /* 0x001d183401007387 */ /* 0x0005e80000100800 */
[----:B------:R4:W-:Y:S01]  /*14ec0*/  STL [R1+0x1cdc], R51 ;  /* 0x001cdc3301007387 */ /* 0x0009e20000100800 */
[--C-:B0-----:R-:W-:Y:S02]  /*14ed0*/  IMAD.X R50, R159, 0x1, R164.reuse, P4 ;  /* 0x000000019f327824 */ /* 0x101fe400020e06a4 */
[----:B--2---:R-:W-:-:S03]  /*14ee0*/  IMAD.X R52, R157, 0x1, R164, P5 ;  /* 0x000000019d347824 */ /* 0x004fc600028e06a4 */
[----:B------:R0:W-:Y:S01]  /*14ef0*/  STL [R1+0x1ce0], R50 ;  /* 0x001ce03201007387 */ /* 0x0001e20000100800 */
[----:B----4-:R-:W-:-:S03]  /*14f00*/  IMAD.X R51, R155, 0x1, R164, P6 ;  /* 0x000000019b337824 */ /* 0x010fc600030e06a4 */
[----:B------:R2:W-:Y:S04]  /*14f10*/  STL [R1+0x1ce4], R52 ;  /* 0x001ce43401007387 */ /* 0x0005e80000100800 */
[----:B------:R4:W-:Y:S01]  /*14f20*/  STL [R1+0x1ce8], R51 ;  /* 0x001ce83301007387 */ /* 0x0009e20000100800 */
[-C--:B0-----:R-:W-:Y:S02]  /*14f30*/  IADD3 R50, P2, PT, R152, R165.reuse, RZ ;  /* 0x000000a598327210 */ /* 0x081fe40007f5e0ff */
[----:B--2---:R-:W-:-:S03]  /*14f40*/  IADD3 R52, P4, PT, R150, R165, RZ ;  /* 0x000000a596347210 */ /* 0x004fc60007f9e0ff */
[----:B------:R0:W-:Y:S01]  /*14f50*/  STL [R1+0x1d1c], R50 ;  /* 0x001d1c3201007387 */ /* 0x0001e20000100800 */
[----:B----4-:R-:W-:-:S03]  /*14f60*/  IADD3 R51, P5, PT, R148, R165, RZ ;  /* 0x000000a594337210 */ /* 0x010fc60007fbe0ff */
[----:B------:R2:W-:Y:S04]  /*14f70*/  STL [R1+0x1d20], R52 ;  /* 0x001d203401007387 */ /* 0x0005e80000100800 */
[----:B------:R4:W-:Y:S01]  /*14f80*/  STL [R1+0x1d24], R51 ;  /* 0x001d243301007387 */ /* 0x0009e20000100800 */
[----:B0-----:R-:W-:Y:S01]  /*14f90*/  IADD3 R50, P6, PT, R114, R165, RZ ;  /* 0x000000a572327210 */ /* 0x001fe20007fde0ff */
[----:B--2---:R-:W-:-:S04]  /*14fa0*/  IMAD.X R52, R153, 0x1, R164, P2 ;  /* 0x0000000199347824 */ /* 0x004fc800010e06a4 */
[----:B------:R0:W-:Y:S01]  /*14fb0*/  STL [R1+0x1d28], R50 ;  /* 0x001d283201007387 */ /* 0x0001e20000100800 */
[----:B----4-:R-:W-:-:S03]  /*14fc0*/  IMAD.X R51, R151, 0x1, R164, P4 ;  /* 0x0000000197337824 */ /* 0x010fc600020e06a4 */
[----:B------:R2:W-:Y:S04]  /*14fd0*/  STL [R1+0x1cec], R52 ;  /* 0x001cec3401007387 */ /* 0x0005e80000100800 */
[----:B------:R4:W-:Y:S01]  /*14fe0*/  STL [R1+0x1cf0], R51 ;  /* 0x001cf03301007387 */ /* 0x0009e20000100800 */
[--C-:B0-----:R-:W-:Y:S02]  /*14ff0*/  IMAD.X R50, R149, 0x1, R164.reuse, P5 ;  /* 0x0000000195327824 */ /* 0x101fe400028e06a4 */
        /* <DEDUP_REMOVED lines=17> */
[----:B0-----:R-:W-:Y:S01]  /*15110*/  IMAD.X R50, R91, 0x1, R164, P6 ;  /* 0x000000015b327824 */ /* 0x001fe200030e06a4 */
[----:B--2---:R-:W-:-:S04]  /*15120*/  IADD3 R52, P2, PT, R88, R165, RZ ;  /* 0x000000a558347210 */ /* 0x004fc80007f5e0ff */
        /* <DEDUP_REMOVED lines=25> */
[--C-:B------:R-:W-:Y:S01]  /*152c0*/  IMAD.X R3, R3, 0x1, R164.reuse, P6 ;  /* 0x0000000103037824 */ /* 0x100fe200030e06a4 */
[----:B------:R-:W-:Y:S01]  /*152d0*/  IADD3 R2, P2, PT, R4, R165, RZ ;  /* 0x000000a504027210 */ /* 0x000fe20007f5e0ff */
[--C-:B----4-:R-:W-:Y:S01]  /*152e0*/  IMAD.X R51, R69, 0x1, R164.reuse, P4 ;  /* 0x0000000145337824 */ /* 0x110fe200020e06a4 */
[----:B------:R-:W-:Y:S03]  /*152f0*/  STL [R1+0x1c9c], R52 ;  /* 0x001c9c3401007387 */ /* 0x000fe60000100800 */
[--C-:B------:R-:W-:Y:S01]  /*15300*/  IMAD.X R4, R5, 0x1, R164.reuse, P2 ;  /* 0x0000000105047824 */ /* 0x100fe200010e06a4 */
[----:B------:R-:W-:Y:S01]  /*15310*/  STL [R1+0x1ca0], R51 ;  /* 0x001ca03301007387 */ /* 0x000fe20000100800 */
[----:B0-----:R-:W-:-:S05]  /*15320*/  IMAD.X R50, R61, 0x1, R164, P5 ;  /* 0x000000013d327824 */ /* 0x001fca00028e06a4 */
[----:B------:R0:W-:Y:S04]  /*15330*/  STL [R1+0x1ca4], R50 ;  /* 0x001ca43201007387 */ /* 0x0001e80000100800 */
[----:B------:R2:W-:Y:S04]  /*15340*/  STL [R1+0x1c38], R3 ;  /* 0x001c380301007387 */ /* 0x0005e80000100800 */
[----:B------:R4:W-:Y:S01]  /*15350*/  STL [R1+0x1c58], R2 ;  /* 0x001c580201007387 */ /* 0x0009e20000100800 */
[-C--:B0-----:R-:W-:Y:S02]  /*15360*/  IADD3 R50, P4, PT, R6, R165.reuse, RZ ;  /* 0x000000a506327210 */ /* 0x081fe40007f9e0ff */
[----:B--2---:R-:W-:-:S03]  /*15370*/  IADD3 R3, P5, PT, R14, R165, RZ ;  /* 0x000000a50e037210 */ /* 0x004fc60007fbe0ff */
[----:B------:R-:W-:Y:S01]  /*15380*/  STL [R1+0x1c5c], R50 ;  /* 0x001c5c3201007387 */ /* 0x000fe20000100800 */
[----:B----4-:R-:W-:-:S03]  /*15390*/  IADD3 R2, P6, PT, R18, R165, RZ ;  /* 0x000000a512027210 */ /* 0x010fc60007fde0ff */
[----:B------:R0:W-:Y:S04]  /*153a0*/  STL [R1+0x1c60], R3 ;  /* 0x001c600301007387 */ /* 0x0001e80000100800 */
        /* <DEDUP_REMOVED lines=176> */
[----:B0-----:R-:W-:-:S03]  /*15eb0*/  IMAD.X R3, R129, 0x1, R164, P2 ;  /* 0x0000000181037824 */ /* 0x001fc600010e06a4 */
[----:B---3--:R-:W3:Y:S01]  /*15ec0*/  LDL.LU.64 R6, [R1] ;  /* 0x0000000001067983 */ /* 0x008ee20000300a00 */
[----:B--2---:R-:W-:-:S03]  /*15ed0*/  IMAD.X R2, R127, 0x1, R164, P4 ;  /* 0x000000017f027824 */ /* 0x004fc600020e06a4 */
[----:B------:R0:W-:Y:S04]  /*15ee0*/  STL [R1+0x1b4c], R3 ;  /* 0x001b4c0301007387 */ /* 0x0001e80000100800 */
[----:B----4-:R-:W2:Y:S01]  /*15ef0*/  LDL.LU.64 R4, [R1+0x8] ;  /* 0x0000080001047983 */ /* 0x010ea20000300a00 */
[----:B------:R-:W-:-:S03]  /*15f00*/  IADD3 R8, P2, PT, R120, R165, RZ ;  /* 0x000000a578087210 */ /* 0x000fc60007f5e0ff */
[----:B------:R4:W-:Y:S01]  /*15f10*/  STL [R1+0x1b50], R2 ;  /* 0x001b500201007387 */ /* 0x0009e20000100800 */
[----:B0-----:R-:W-:-:S03]  /*15f20*/  IMAD.X R3, R125, 0x1, R164, P5 ;  /* 0x000000017d037824 */ /* 0x001fc600028e06a4 */
[----:B------:R-:W2:Y:S04]  /*15f30*/  LDL.LU.64 R20, [R1+0x10] ;  /* 0x0000100001147983 */ /* 0x000ea80000300a00 */
[----:B------:R-:W2:Y:S01]  /*15f40*/  LDL.LU.64 R14, [R1+0x18] ;  /* 0x00001800010e7983 */ /* 0x000ea20000300a00 */
[----:B----4-:R-:W-:-:S03]  /*15f50*/  IMAD.X R2, R123, 0x1, R164, P6 ;  /* 0x000000017b027824 */ /* 0x010fc600030e06a4 */
[----:B------:R0:W-:Y:S04]  /*15f60*/  STL [R1+0x1b54], R3 ;  /* 0x001b540301007387 */ /* 0x0001e80000100800 */
[----:B------:R4:W-:Y:S01]  /*15f70*/  STL [R1+0x1b08], R2 ;  /* 0x001b080201007387 */ /* 0x0009e20000100800 */
[----:B0-----:R-:W-:-:S03]  /*15f80*/  IADD3 R3, P4, PT, R118, R165, RZ ;  /* 0x000000a576037210 */ /* 0x001fc60007f9e0ff */
[----:B------:R0:W-:Y:S01]  /*15f90*/  STL [R1+0x1b18], R8 ;  /* 0x001b180801007387 */ /* 0x0001e20000100800 */
[----:B----4-:R-:W-:-:S03]  /*15fa0*/  IADD3 R2, P5, PT, R116, R165, RZ ;  /* 0x000000a574027210 */ /* 0x010fc60007fbe0ff */
[----:B------:R4:W-:Y:S01]  /*15fb0*/  STL [R1+0x1b1c], R3 ;  /* 0x001b1c0301007387 */ /* 0x0009e20000100800 */
[----:B0-----:R-:W-:-:S03]  /*15fc0*/  IADD3 R8, P6, PT, R98, R165, RZ ;  /* 0x000000a562087210 */ /* 0x001fc60007fde0ff */
[----:B------:R0:W-:Y:S01]  /*15fd0*/  STL [R1+0x1b20], R2 ;  /* 0x001b200201007387 */ /* 0x0001e20000100800 */
[----:B----4-:R-:W-:-:S03]  /*15fe0*/  IMAD.X R3, R121, 0x1, R164, P2 ;  /* 0x0000000179037824 */ /* 0x010fc600010e06a4 */
[----:B------:R4:W-:Y:S04]  /*15ff0*/  STL [R1+0x1b00], R8 ;  /* 0x001b000801007387 */ /* 0x0009e80000100800 */
[----:B------:R-:W2:Y:S01]  /*16000*/  LDL.LU.64 R12, [R1+0x20] ;  /* 0x00002000010c7983 */ /* 0x000ea20000300a00 */
[----:B0-----:R-:W-:-:S03]  /*16010*/  IMAD.X R2, R119, 0x1, R164, P4 ;  /* 0x0000000177027824 */ /* 0x001fc600020e06a4 */
[----:B------:R0:W-:Y:S04]  /*16020*/  STL [R1+0x1b0c], R3 ;  /* 0x001b0c0301007387 */ /* 0x0001e80000100800 */
[----:B------:R-:W2:Y:S01]  /*16030*/  LDL.LU.64 R10, [R1+0x28] ;  /* 0x00002800010a7983 */ /* 0x000ea20000300a00 */
[----:B----4-:R-:W-:-:S03]  /*16040*/  IMAD.X R8, R99, 0x1, R164, P6 ;  /* 0x0000000163087824 */ /* 0x010fc600030e06a4 */
[----:B------:R4:W-:Y:S01]  /*16050*/  STL [R1+0x1b10], R2 ;  /* 0x001b100201007387 */ /* 0x0009e20000100800 */
[----:B0-----:R-:W-:-:S03]  /*16060*/  IADD3 R3, P2, PT, R96, R165, RZ ;  /* 0x000000a560037210 */ /* 0x001fc60007f5e0ff */
[----:B------:R-:W2:Y:S04]  /*16070*/  LDL.LU.64 R28, [R1+0x30] ;  /* 0x00003000011c7983 */ /* 0x000ea80000300a00 */
[----:B------:R-:W2:Y:S01]  /*16080*/  LDL.LU.64 R26, [R1+0x38] ;  /* 0x00003800011a7983 */ /* 0x000ea20000300a00 */
[----:B----4-:R-:W-:-:S05]  /*16090*/  IMAD.X R2, R117, 0x1, R164, P5 ;  /* 0x0000000175027824 */ /* 0x010fca00028e06a4 */
[----:B------:R0:W-:Y:S04]  /*160a0*/  STL [R1+0x1b14], R2 ;  /* 0x001b140201007387 */ /* 0x0001e80000100800 */
[----:B------:R4:W-:Y:S04]  /*160b0*/  STL [R1+0x1ac8], R8 ;  /* 0x001ac80801007387 */ /* 0x0009e80000100800 */
[----:B------:R1:W-:Y:S01]  /*160c0*/  STL [R1+0x1af4], R3 ;  /* 0x001af40301007387 */ /* 0x0003e20000100800 */
[-C--:B0-----:R-:W-:Y:S02]  /*160d0*/  IADD3 R2, P4, PT, R94, R165.reuse, RZ ;  /* 0x000000a55e027210 */ /* 0x081fe40007f9e0ff */
[----:B----4-:R-:W-:-:S03]  /*160e0*/  IADD3 R8, P5, PT, R92, R165, RZ ;  /* 0x000000a55c087210 */ /* 0x010fc60007fbe0ff */
[----:B------:R0:W-:Y:S01]  /*160f0*/  STL [R1+0x1af8], R2 ;  /* 0x001af80201007387 */ /* 0x0001e20000100800 */
[----:B-1----:R-:W-:-:S03]  /*16100*/  IADD3 R3, P6, PT, R74, R165, RZ ;  /* 0x000000a54a037210 */ /* 0x002fc60007fde0ff */
[----:B------:R1:W-:Y:S01]  /*16110*/  STL [R1+0x1afc], R8 ;  /* 0x001afc0801007387 */ /* 0x0003e20000100800 */
[----:B------:R-:W-:-:S03]  /*16120*/  IMAD.X R16, R95, 0x1, R164, P4 ;  /* 0x000000015f107824 */ /* 0x000fc600020e06a4 */
[----:B------:R-:W-:Y:S01]  /*16130*/  STL [R1+0x1ac4], R3 ;  /* 0x001ac40301007387 */ /* 0x000fe20000100800 */
[----:B0-----:R-:W-:-:S03]  /*16140*/  IMAD.X R2, R97, 0x1, R164, P2 ;  /* 0x0000000161027824 */ /* 0x001fc600010e06a4 */
[----:B-1----:R-:W4:Y:S04]  /*16150*/  LDL.LU.64 R8, [R1+0x40] ;  /* 0x0000400001087983 */ /* 0x002f280000300a00 */
[----:B------:R0:W-:Y:S04]  /*16160*/  STL [R1+0x1adc], R2 ;  /* 0x001adc0201007387 */ /* 0x0001e80000100800 */
[----:B0-----:R-:W4:Y:S04]  /*16170*/  LDL.LU.64 R2, [R1+0x48] ;  /* 0x0000480001027983 */ /* 0x001f280000300a00 */
[----:B------:R0:W-:Y:S04]  /*16180*/  STL [R1+0x1ae0], R16 ;  /* 0x001ae01001007387 */ /* 0x0001e80000100800 */
[----:B------:R-:W4:Y:S04]  /*16190*/  LDL.LU.64 R18, [R1+0x50] ;  /* 0x0000500001127983 */ /* 0x000f280000300a00 */
[----:B0-----:R-:W4:Y:S01]  /*161a0*/  LDL.LU.64 R16, [R1+0x58] ;  /* 0x0000580001107983 */ /* 0x001f220000300a00 */
[----:B------:R-:W-:-:S02]  /*161b0*/  IMAD.X R23, R93, 0x1, R164, P5 ;  /* 0x000000015d177824 */ /* 0x000fc400028e06a4 */
[----:B------:R-:W-:-:S03]  /*161c0*/  IMAD.X R22, R75, 0x1, R164, P6 ;  /* 0x000000014b167824 */ /* 0x000fc600030e06a4 */
[----:B------:R2:W-:Y:S04]  /*161d0*/  STL [R1+0x1ae4], R23 ;  /* 0x001ae41701007387 */ /* 0x0005e80000100800 */
[----:B------:R0:W-:Y:S01]  /*161e0*/  STL [R1+0x1aa8], R22 ;  /* 0x001aa81601007387 */ /* 0x0001e20000100800 */
[----:B---3--:R-:W-:-:S05]  /*161f0*/  IADD3 R24, P2, PT, R6, R165, RZ ;  /* 0x000000a506187210 */ /* 0x008fca0007f5e0ff */
[----:B------:R1:W-:Y:S01]  /*16200*/  STL [R1+0x1ab8], R24 ;  /* 0x001ab81801007387 */ /* 0x0003e20000100800 */
[----:B--2---:R-:W-:-:S05]  /*16210*/  IADD3 R23, P4, PT, R4, R165, RZ ;  /* 0x000000a504177210 */ /* 0x004fca0007f9e0ff */
[----:B------:R2:W-:Y:S01]  /*16220*/  STL [R1+0x1abc], R23 ;  /* 0x001abc1701007387 */ /* 0x0005e20000100800 */
[-C--:B0-----:R-:W-:Y:S02]  /*16230*/  IADD3 R22, P5, PT, R20, R165.reuse, RZ ;  /* 0x000000a514167210 */ /* 0x081fe40007fbe0ff */
[----:B-1----:R-:W-:-:S03]  /*16240*/  IADD3 R24, P6, PT, R14, R165, RZ ;  /* 0x000000a50e187210 */ /* 0x002fc60007fde0ff */
[----:B------:R0:W-:Y:S01]  /*16250*/  STL [R1+0x1ac0], R22 ;  /* 0x001ac01601007387 */ /* 0x0001e20000100800 */
[----:B--2---:R-:W-:-:S03]  /*16260*/  IMAD.X R23, R7, 0x1, R164, P2 ;  /* 0x0000000107177824 */ /* 0x004fc600010e06a4 */
[----:B------:R1:W-:Y:S01]  /*16270*/  STL [R1+0x1aa4], R24 ;  /* 0x001aa41801007387 */ /* 0x0003e20000100800 */
[----:B------:R-:W-:-:S03]  /*16280*/  IMAD.X R21, R21, 0x1, R164, P5 ;  /* 0x0000000115157824 */ /* 0x000fc600028e06a4 */
[----:B------:R-:W2:Y:S01]  /*16290*/  LDL.LU.64 R6, [R1+0x60] ;  /* 0x0000600001067983 */ /* 0x000ea20000300a00 */
[----:B0-----:R-:W-:-:S03]  /*162a0*/  IMAD.X R22, R5, 0x1, R164, P4 ;  /* 0x0000000105167824 */ /* 0x001fc600020e06a4 */
[----:B------:R-:W-:Y:S01]  /*162b0*/  STL [R1+0x1aac], R23 ;  /* 0x001aac1701007387 */ /* 0x000fe20000100800 */
[----:B------:R-:W-:-:S03]  /*162c0*/  IMAD.X R14, R15, 0x1, R164, P6 ;  /* 0x000000010f0e7824 */ /* 0x000fc600030e06a4 */
[----:B------:R-:W3:Y:S04]  /*162d0*/  LDL.LU.64 R4, [R1+0x68] ;  /* 0x0000680001047983 */ /* 0x000ee80000300a00 */
[----:B------:R0:W-:Y:S04]  /*162e0*/  STL [R1+0x1ab0], R22 ;  /* 0x001ab01601007387 */ /* 0x0001e80000100800 */
[----:B-1----:R-:W3:Y:S04]  /*162f0*/  LDL.LU.64 R24, [R1+0x70] ;  /* 0x0000700001187983 */ /* 0x002ee80000300a00 */
[----:B0-----:R-:W3:Y:S01]  /*16300*/  LDL.LU.64 R22, [R1+0x78] ;  /* 0x0000780001167983 */ /* 0x001ee20000300a00 */
[----:B------:R-:W-:-:S03]  /*16310*/  IADD3 R20, P2, PT, R12, R165, RZ ;  /* 0x000000a50c147210 */ /* 0x000fc60007f5e0ff */
[----:B------:R-:W-:Y:S04]  /*16320*/  STL [R1+0x1ab4], R21 ;  /* 0x001ab41501007387 */ /* 0x000fe80000100800 */
[----:B------:R0:W-:Y:S01]  /*16330*/  STL [R1+0x1a74], R14 ;  /* 0x001a740e01007387 */ /* 0x0001e20000100800 */
[----:B------:R-:W-:-:S03]  /*16340*/  IADD3 R15, P4, PT, R10, R165, RZ ;  /* 0x000000a50a0f7210 */ /* 0x000fc60007f9e0ff */
[----:B------:R1:W-:Y:S04]  /*16350*/  STL [R1+0x1a84], R20 ;  /* 0x001a841401007387 */ /* 0x0003e80000100800 */
[----:B------:R1:W-:Y:S01]  /*16360*/  STL [R1+0x1a88], R15 ;  /* 0x001a880f01007387 */ /* 0x0003e20000100800 */
[-C--:B0-----:R-:W-:Y:S02]  /*16370*/  IADD3 R14, P5, PT, R28, R165.reuse, RZ ;  /* 0x000000a51c0e7210 */ /* 0x081fe40007fbe0ff */
[----:B-1----:R-:W-:-:S03]  /*16380*/  IADD3 R20, P6, PT, R26, R165, RZ ;  /* 0x000000a51a147210 */ /* 0x002fc60007fde0ff */
[----:B------:R0:W-:Y:S01]  /*16390*/  STL [R1+0x1a8c], R14 ;  /* 0x001a8c0e01007387 */ /* 0x0001e20000100800 */
[----:B------:R-:W-:-:S03]  /*163a0*/  IMAD.X R15, R13, 0x1, R164, P2 ;  /* 0x000000010d0f7824 */ /* 0x000fc600010e06a4 */
[----:B------:R1:W-:Y:S01]  /*163b0*/  STL [R1+0x1a70], R20 ;  /* 0x001a701401007387 */ /* 0x0003e20000100800 */
[----:B------:R-:W-:-:S03]  /*163c0*/  IMAD.X R29, R29, 0x1, R164, P5 ;  /* 0x000000011d1d7824 */ /* 0x000fc600028e06a4 */
[----:B------:R-:W3:Y:S01]  /*163d0*/  LDL.LU.64 R12, [R1+0x80] ;  /* 0x00008000010c7983 */ /* 0x000ee20000300a00 */
[----:B0-----:R-:W-:-:S03]  /*163e0*/  IMAD.X R14, R11, 0x1, R164, P4 ;  /* 0x000000010b0e7824 */ /* 0x001fc600020e06a4 */
[----:B------:R-:W-:Y:S01]  /*163f0*/  STL [R1+0x1a78], R15 ;  /* 0x001a780f01007387 */ /* 0x000fe20000100800 */
[----:B------:R-:W-:-:S03]  /*16400*/  IMAD.X R26, R27, 0x1, R164, P6 ;  /* 0x000000011b1a7824 */ /* 0x000fc600030e06a4 */
[----:B------:R-:W3:Y:S04]  /*16410*/  LDL.LU.64 R10, [R1+0x88] ;  /* 0x00008800010a7983 */ /* 0x000ee80000300a00 */
[----:B------:R0:W-:Y:S04]  /*16420*/  STL [R1+0x1a7c], R14 ;  /* 0x001a7c0e01007387 */ /* 0x0001e80000100800 */
[----:B-1----:R-:W3:Y:S04]  /*16430*/  LDL.LU.64 R20, [R1+0x90] ;  /* 0x0000900001147983 */ /* 0x002ee80000300a00 */
[----:B0-----:R-:W3:Y:S01]  /*16440*/  LDL.LU.64 R14, [R1+0x98] ;  /* 0x00009800010e7983 */ /* 0x001ee20000300a00 */
[----:B----4-:R-:W-:-:S03]  /*16450*/  IADD3 R28, P2, PT, R8, R165, RZ ;  /* 0x000000a5081c7210 */ /* 0x010fc60007f5e0ff */
[----:B------:R-:W-:Y:S04]  /*16460*/  STL [R1+0x1a80], R29 ;  /* 0x001a801d01007387 */ /* 0x000fe80000100800 */
[----:B------:R0:W-:Y:S04]  /*16470*/  STL [R1+0x1a54], R26 ;  /* 0x001a541a01007387 */ /* 0x0001e80000100800 */
[----:B------:R1:W-:Y:S01]  /*16480*/  STL [R1+0x1a64], R28 ;  /* 0x001a641c01007387 */ /* 0x0003e20000100800 */
[----:B------:R-:W-:-:S05]  /*16490*/  IADD3 R27, P4, PT, R2, R165, RZ ;  /* 0x000000a5021b7210 */ /* 0x000fca0007f9e0ff */
[----:B------:R4:W-:Y:S01]  /*164a0*/  STL [R1+0x1a68], R27 ;  /* 0x001a681b01007387 */ /* 0x0009e20000100800 */
[-C--:B0-----:R-:W-:Y:S02]  /*164b0*/  IADD3 R26, P5, PT, R18, R165.reuse, RZ ;  /* 0x000000a5121a7210 */ /* 0x081fe40007fbe0ff */
[----:B-1----:R-:W-:Y:S01]  /*164c0*/  IADD3 R28, P6, PT, R16, R165, RZ ;  /* 0x000000a5101c7210 */ /* 0x002fe20007fde0ff */
[--C-:B----4-:R-:W-:Y:S02]  /*164d0*/  IMAD.X R27, R9, 0x1, R164.reuse, P2 ;  /* 0x00000001091b7824 */ /* 0x110fe400010e06a4 */
[----:B------:R0:W-:Y:S04]  /*164e0*/  STL [R1+0x1a6c], R26 ;  /* 0x001a6c1a01007387 */ /* 0x0001e80000100800 */
[----:B------:R1:W-:Y:S04]  /*164f0*/  STL [R1+0x1a50], R28 ;  /* 0x001a501c01007387 */ /* 0x0003e80000100800 */
[----:B------:R-:W4:Y:S01]  /*16500*/  LDL.LU.64 R8, [R1+0xa0] ;  /* 0x0000a00001087983 */ /* 0x000f220000300a00 */
[----:B0-----:R-:W-:-:S03]  /*16510*/  IMAD.X R26, R3, 0x1, R164, P4 ;  /* 0x00000001031a7824 */ /* 0x001fc600020e06a4 */
[----:B------:R-:W-:Y:S04]  /*16520*/  STL [R1+0x1a58], R27 ;  /* 0x001a581b01007387 */ /* 0x000fe80000100800 */
[----:B------:R-:W4:Y:S04]  /*16530*/  LDL.LU.64 R2, [R1+0xa8] ;  /* 0x0000a80001027983 */ /* 0x000f280000300a00 */
[----:B------:R0:W-:Y:S04]  /*16540*/  STL [R1+0x1a5c], R26 ;  /* 0x001a5c1a01007387 */ /* 0x0001e80000100800 */
[----:B-1----:R-:W4:Y:S04]  /*16550*/  LDL.LU.64 R28, [R1+0xb0] ;  /* 0x0000b000011c7983 */ /* 0x002f280000300a00 */
[----:B0-----:R-:W4:Y:S01]  /*16560*/  LDL.LU.64 R26, [R1+0xb8] ;  /* 0x0000b800011a7983 */ /* 0x001f220000300a00 */
[----:B------:R-:W-:-:S02]  /*16570*/  IMAD.X R19, R19, 0x1, R164, P5 ;  /* 0x0000000113137824 */ /* 0x000fc400028e06a4 */
[----:B------:R-:W-:-:S03]  /*16580*/  IMAD.X R16, R17, 0x1, R164, P6 ;  /* 0x0000000111107824 */ /* 0x000fc600030e06a4 */
[----:B------:R-:W-:Y:S04]  /*16590*/  STL [R1+0x1a60], R19 ;  /* 0x001a601301007387 */ /* 0x000fe80000100800 */
[----:B------:R0:W-:Y:S01]  /*165a0*/  STL [R1+0x1a34], R16 ;  /* 0x001a341001007387 */ /* 0x0001e20000100800 */
[----:B--2---:R-:W-:-:S05]  /*165b0*/  IADD3 R18, P2, PT, R6, R165, RZ ;  /* 0x000000a506127210 */ /* 0x004fca0007f5e0ff */
[----:B------:R1:W-:Y:S01]  /*165c0*/  STL [R1+0x1a44], R18 ;  /* 0x001a441201007387 */ /* 0x0003e20000100800 */
[----:B---3--:R-:W-:-:S05]  /*165d0*/  IADD3 R17, P4, PT, R4, R165, RZ ;  /* 0x000000a504117210 */ /* 0x008fca0007f9e0ff */
[----:B------:R2:W-:Y:S01]  /*165e0*/  STL [R1+0x1a48], R17 ;  /* 0x001a481101007387 */ /* 0x0005e20000100800 */
[-C--:B0-----:R-:W-:Y:S02]  /*165f0*/  IADD3 R16, P5, PT, R24, R165.reuse, RZ ;  /* 0x000000a518107210 */ /* 0x081fe40007fbe0ff */
[----:B-1----:R-:W-:Y:S01]  /*16600*/  IADD3 R18, P6, PT, R22, R165, RZ ;  /* 0x000000a516127210 */ /* 0x002fe20007fde0ff */
[--C-:B--2---:R-:W-:Y:S02]  /*16610*/  IMAD.X R17, R7, 0x1, R164.reuse, P2 ;  /* 0x0000000107117824 */ /* 0x104fe400010e06a4 */
[----:B------:R0:W-:Y:S01]  /*16620*/  STL [R1+0x1a4c], R16 ;  /* 0x001a4c1001007387 */ /* 0x0001e20000100800 */
[----:B------:R-:W-:-:S03]  /*16630*/  IMAD.X R25, R25, 0x1, R164, P5 ;  /* 0x0000000119197824 */ /* 0x000fc600028e06a4 */
[----:B------:R1:W-:Y:S01]  /*16640*/  STL [R1+0x1a30], R18 ;  /* 0x001a301201007387 */ /* 0x0003e20000100800 */
[----:B------:R-:W-:-:S03]  /*16650*/  IMAD.X R22, R23, 0x1, R164, P6 ;  /* 0x0000000117167824 */ /* 0x000fc600030e06a4 */
[----:B------:R-:W2:Y:S01]  /*16660*/  LDL.LU.64 R6, [R1+0xc0] ;  /* 0x0000c00001067983 */ /* 0x000ea20000300a00 */
[----:B0-----:R-:W-:-:S03]  /*16670*/  IMAD.X R16, R5, 0x1, R164, P4 ;  /* 0x0000000105107824 */ /* 0x001fc600020e06a4 */
[----:B------:R-:W-:Y:S04]  /*16680*/  STL [R1+0x1a38], R17 ;  /* 0x001a381101007387 */ /* 0x000fe80000100800 */
[----:B------:R-:W3:Y:S04]  /*16690*/  LDL.LU.64 R4, [R1+0xc8] ;  /* 0x0000c80001047983 */ /* 0x000ee80000300a00 */
[----:B------:R0:W-:Y:S04]  /*166a0*/  STL [R1+0x1a3c], R16 ;  /* 0x001a3c1001007387 */ /* 0x0001e80000100800 */
[----:B-1----:R-:W3:Y:S01]  /*166b0*/  LDL.LU.64 R18, [R1+0xd0] ;  /* 0x0000d00001127983 */ /* 0x002ee20000300a00 */
[----:B------:R-:W-:-:S03]  /*166c0*/  IADD3 R24, P2, PT, R12, R165, RZ ;  /* 0x000000a50c187210 */ /* 0x000fc60007f5e0ff */
[----:B0-----:R-:W3:Y:S04]  /*166d0*/  LDL.LU.64 R16, [R1+0xd8] ;  /* 0x0000d80001107983 */ /* 0x001ee80000300a00 */
[----:B------:R-:W-:Y:S01]  /*166e0*/  STL [R1+0x1a40], R25 ;  /* 0x001a401901007387 */ /* 0x000fe20000100800 */
[----:B------:R-:W-:-:S03]  /*166f0*/  IADD3 R23, P4, PT, R10, R165, RZ ;  /* 0x000000a50a177210 */ /* 0x000fc60007f9e0ff */
[----:B------:R0:W-:Y:S04]  /*16700*/  STL [R1+0x1a10], R22 ;  /* 0x001a101601007387 */ /* 0x0001e80000100800 */
[----:B------:R1:W-:Y:S01]  /*16710*/  STL [R1+0x1a24], R24 ;  /* 0x001a241801007387 */ /* 0x0003e20000100800 */
[----:B0-----:R-:W-:-:S03]  /*16720*/  IADD3 R22, P5, PT, R20, R165, RZ ;  /* 0x000000a514167210 */ /* 0x001fc60007fbe0ff */
[----:B------:R0:W-:Y:S01]  /*16730*/  STL [R1+0x1a28], R23 ;  /* 0x001a281701007387 */ /* 0x0001e20000100800 */
[----:B-1----:R-:W-:-:S03]  /*16740*/  IADD3 R24, P6, PT, R14, R165, RZ ;  /* 0x000000a50e187210 */ /* 0x002fc60007fde0ff */
[----:B------:R1:W-:Y:S01]  /*16750*/  STL [R1+0x1a2c], R22 ;  /* 0x001a2c1601007387 */ /* 0x0003e20000100800 */
[--C-:B------:R-:W-:Y:S02]  /*16760*/  IMAD.X R21, R21, 0x1, R164.reuse, P5 ;  /* 0x0000000115157824 */ /* 0x100fe400028e06a4 */
[--C-:B0-----:R-:W-:Y:S01]  /*16770*/  IMAD.X R23, R13, 0x1, R164.reuse, P2 ;  /* 0x000000010d177824 */ /* 0x101fe200010e06a4 */
[----:B------:R0:W-:Y:S01]  /*16780*/  STL [R1+0x1a20], R24 ;  /* 0x001a201801007387 */ /* 0x0001e20000100800 */
[----:B-1----:R-:W-:-:S03]  /*16790*/  IMAD.X R22, R11, 0x1, R164, P4 ;  /* 0x000000010b167824 */ /* 0x002fc600020e06a4 */
[----:B------:R-:W3:Y:S01]  /*167a0*/  LDL.LU.64 R12, [R1+0xe0] ;  /* 0x0000e000010c7983 */ /* 0x000ee20000300a00 */
[----:B------:R-:W-:-:S03]  /*167b0*/  IMAD.X R14, R15, 0x1, R164, P6 ;  /* 0x000000010f0e7824 */ /* 0x000fc600030e06a4 */
[----:B------:R-:W-:Y:S04]  /*167c0*/  STL [R1+0x1a14], R23 ;  /* 0x001a141701007387 */ /* 0x000fe80000100800 */
[----:B------:R-:W3:Y:S04]  /*167d0*/  LDL.LU.64 R10, [R1+0xe8] ;  /* 0x0000e800010a7983 */ /* 0x000ee80000300a00 */
[----:B------:R1:W-:Y:S04]  /*167e0*/  STL [R1+0x1a18], R22 ;  /* 0x001a181601007387 */ /* 0x0003e80000100800 */
[----:B0-----:R-:W3:Y:S04]  /*167f0*/  LDL.LU.64 R24, [R1+0xf0] ;  /* 0x0000f00001187983 */ /* 0x001ee80000300a00 */
[----:B-1----:R-:W3:Y:S04]  /*16800*/  LDL.LU.64 R22, [R1+0xf8] ;  /* 0x0000f80001167983 */ /* 0x002ee80000300a00 */
[----:B------:R-:W-:Y:S01]  /*16810*/  STL [R1+0x1a1c], R21 ;  /* 0x001a1c1501007387 */ /* 0x000fe20000100800 */
[----:B----4-:R-:W-:-:S03]  /*16820*/  IADD3 R20, P2, PT, R8, R165, RZ ;  /* 0x000000a508147210 */ /* 0x010fc60007f5e0ff */
        /* <DEDUP_REMOVED lines=42> */
[----:B------:R1:W-:Y:S01]  /*16ad0*/  STL [R1+0x19c4], R18 ;  /* 0x0019c41201007387 */ /* 0x0003e20000100800 */
[----:B0-----:R-:W-:-:S03]  /*16ae0*/  IADD3 R16, P5, PT, R24, R165, RZ ;  /* 0x000000a518107210 */ /* 0x001fc60007fbe0ff */
[----:B------:R0:W-:Y:S01]  /*16af0*/  STL [R1+0x19c8], R17 ;  /* 0x0019c81101007387 */ /* 0x0001e20000100800 */
[----:B-1----:R-:W-:-:S03]  /*16b00*/  IADD3 R18, P6, PT, R22, R165, RZ ;  /* 0x000000a516127210 */ /* 0x002fc60007fde0ff */
[----:B------:R1:W-:Y:S01]  /*16b10*/  STL [R1+0x19cc], R16 ;  /* 0x0019cc1001007387 */ /* 0x0003e20000100800 */
[----:B0-----:R-:W-:-:S03]  /*16b20*/  IMAD.X R17, R13, 0x1, R164, P2 ;  /* 0x000000010d117824 */ /* 0x001fc600010e06a4 */
[----:B------:R0:W-:Y:S01]  /*16b30*/  STL [R1+0x19c0], R18 ;  /* 0x0019c01201007387 */ /* 0x0001e20000100800 */
[----:B------:R-:W-:-:S03]  /*16b40*/  IMAD.X R25, R25, 0x1, R164, P5 ;  /* 0x0000000119197824 */ /* 0x000fc600028e06a4 */
[----:B------:R-:W3:Y:S01]  /*16b50*/  LDL.LU.64 R12, [R1+0x140] ;  /* 0x00014000010c7983 */ /* 0x000ee20000300a00 */
[--C-:B-1----:R-:W-:Y:S02]  /*16b60*/  IMAD.X R16, R11, 0x1, R164.reuse, P4 ;  /* 0x000000010b107824 */ /* 0x102fe400020e06a4 */
[----:B------:R-:W-:Y:S01]  /*16b70*/  IMAD.X R22, R23, 0x1, R164, P6 ;  /* 0x0000000117167824 */ /* 0x000fe200030e06a4 */
        /* <DEDUP_REMOVED lines=1505> */
[----:B------:R0:W-:Y:S01]  /*1c990*/  STL [R1+0xcc], R18 ;  /* 0x0000cc1201007387 */ /* 0x0001e20000100800 */
[----:B----4-:R-:W-:-:S03]  /*1c9a0*/  IADD3 R16, P2, PT, R8, R165, RZ ;  /* 0x000000a508107210 */ /* 0x010fc60007f5e0ff */
[----:B------:R1:W-:Y:S04]  /*1c9b0*/  STL [R1+0xa0], R17 ;  /* 0x0000a01101007387 */ /* 0x0003e80000100800 */
[----:B------:R4:W-:Y:S01]  /*1c9c0*/  STL [R1+0xb4], R16 ;  /* 0x0000b41001007387 */ /* 0x0009e20000100800 */
[-C--:B0-----:R-:W-:Y:S01]  /*1c9d0*/  IADD3 R18, P4, PT, R2, R165.reuse, RZ ;  /* 0x000000a502127210 */ /* 0x081fe20007f9e0ff */
[----:B------:R-:W-:Y:S01]  /*1c9e0*/  IMAD.X R8, R9, 0x1, R164, P2 ;  /* 0x0000000109087824 */ /* 0x000fe200010e06a4 */
[----:B-1----:R-:W-:-:S03]  /*1c9f0*/  IADD3 R17, P5, PT, R24, R165, RZ ;  /* 0x000000a518117210 */ /* 0x002fc60007fbe0ff */
[----:B------:R0:W-:Y:S01]  /*1ca00*/  STL [R1+0xb8], R18 ;  /* 0x0000b81201007387 */ /* 0x0001e20000100800 */
[----:B----4-:R-:W-:-:S03]  /*1ca10*/  IADD3 R16, P6, PT, R22, R165, RZ ;  /* 0x000000a516107210 */ /* 0x010fc60007fde0ff */
[----:B------:R-:W-:Y:S01]  /*1ca20*/  STL [R1+0xbc], R17 ;  /* 0x0000bc1101007387 */ /* 0x000fe20000100800 */
[----:B------:R-:W-:-:S03]  /*1ca30*/  IMAD.X R2, R3, 0x1, R164, P4 ;  /* 0x0000000103027824 */ /* 0x000fc600020e06a4 */
[----:B------:R1:W-:Y:S04]  /*1ca40*/  STL [R1+0xb0], R16 ;  /* 0x0000b01001007387 */ /* 0x0003e80000100800 */
[----:B0-----:R-:W4:Y:S04]  /*1ca50*/  LDL.LU.64 R18, [R1+0xac0] ;  /* 0x000ac00001127983 */ /* 0x001f280000300a00 */
[----:B------:R0:W-:Y:S04]  /*1ca60*/  STL [R1+0xa4], R8 ;  /* 0x0000a40801007387 */ /* 0x0001e80000100800 */
[----:B-1----:R-:W4:Y:S04]  /*1ca70*/  LDL.LU.64 R16, [R1+0xac8] ;  /* 0x000ac80001107983 */ /* 0x002f280000300a00 */
[----:B------:R1:W-:Y:S04]  /*1ca80*/  STL [R1+0xa8], R2 ;  /* 0x0000a80201007387 */ /* 0x0003e80000100800 */
[----:B0-----:R-:W4:Y:S04]  /*1ca90*/  LDL.LU.64 R8, [R1+0xad0] ;  /* 0x000ad00001087983 */ /* 0x001f280000300a00 */
[----:B-1----:R-:W4:Y:S01]  /*1caa0*/  LDL.LU.64 R2, [R1+0xad8] ;  /* 0x000ad80001027983 */ /* 0x002f220000300a00 */
[----:B------:R-:W-:-:S02]  /*1cab0*/  IMAD.X R24, R25, 0x1, R164, P5 ;  /* 0x0000000119187824 */ /* 0x000fc400028e06a4 */
[----:B------:R-:W-:-:S03]  /*1cac0*/  IMAD.X R23, R23, 0x1, R164, P6 ;  /* 0x0000000117177824 */ /* 0x000fc600030e06a4 */
[----:B------:R3:W-:Y:S04]  /*1cad0*/  STL [R1+0xac], R24 ;  /* 0x0000ac1801007387 */ /* 0x0007e80000100800 */
[----:B------:R0:W-:Y:S01]  /*1cae0*/  STL [R1+0x80], R23 ;  /* 0x0000801701007387 */ /* 0x0001e20000100800 */
[----:B--2---:R-:W-:-:S05]  /*1caf0*/  IADD3 R22, P2, PT, R6, R165, RZ ;  /* 0x000000a506167210 */ /* 0x004fca0007f5e0ff */
[----:B------:R1:W-:Y:S01]  /*1cb00*/  STL [R1+0x94], R22 ;  /* 0x0000941601007387 */ /* 0x0003e20000100800 */
[-C--:B---3--:R-:W-:Y:S01]  /*1cb10*/  IADD3 R24, P4, PT, R4, R165.reuse, RZ ;  /* 0x000000a504187210 */ /* 0x088fe20007f9e0ff */
[----:B------:R-:W-:Y:S01]  /*1cb20*/  IMAD.X R6, R7, 0x1, R164, P2 ;  /* 0x0000000107067824 */ /* 0x000fe200010e06a4 */
[----:B0-----:R-:W-:-:S03]  /*1cb30*/  IADD3 R23, P5, PT, R20, R165, RZ ;  /* 0x000000a514177210 */ /* 0x001fc60007fbe0ff */
[----:B------:R0:W-:Y:S01]  /*1cb40*/  STL [R1+0x98], R24 ;  /* 0x0000981801007387 */ /* 0x0001e20000100800 */
[--C-:B------:R-:W-:Y:S01]  /*1cb50*/  IMAD.X R4, R5, 0x1, R164.reuse, P4 ;  /* 0x0000000105047824 */ /* 0x100fe200020e06a4 */
[----:B-1----:R-:W-:Y:S02]  /*1cb60*/  IADD3 R22, P6, PT, R14, R165, RZ ;  /* 0x000000a50e167210 */ /* 0x002fe40007fde0ff */
[----:B------:R-:W-:Y:S01]  /*1cb70*/  STL [R1+0x9c], R23 ;  /* 0x00009c1701007387 */ /* 0x000fe20000100800 */
[----:B------:R-:W-:-:S03]  /*1cb80*/  IMAD.X R20, R21, 0x1, R164, P5 ;  /* 0x0000000115147824 */ /* 0x000fc600028e06a4 */
[----:B------:R1:W-:Y:S01]  /*1cb90*/  STL [R1+0x90], R22 ;  /* 0x0000901601007387 */ /* 0x0003e20000100800 */
[----:B------:R-:W-:-:S03]  /*1cba0*/  IMAD.X R15, R15, 0x1, R164, P6 ;  /* 0x000000010f0f7824 */ /* 0x000fc600030e06a4 */
[----:B0-----:R-:W2:Y:S04]  /*1cbb0*/  LDL.LU.64 R24, [R1+0xae0] ;  /* 0x000ae00001187983 */ /* 0x001ea80000300a00 */
[----:B------:R0:W-:Y:S04]  /*1cbc0*/  STL [R1+0x84], R6 ;  /* 0x0000840601007387 */ /* 0x0001e80000100800 */
[----:B-1----:R-:W3:Y:S04]  /*1cbd0*/  LDL.LU.64 R22, [R1+0xae8] ;  /* 0x000ae80001167983 */ /* 0x002ee80000300a00 */
[----:B------:R1:W-:Y:S04]  /*1cbe0*/  STL [R1+0x88], R4 ;  /* 0x0000880401007387 */ /* 0x0003e80000100800 */
[----:B0-----:R-:W3:Y:S04]  /*1cbf0*/  LDL.LU.64 R6, [R1+0xaf0] ;  /* 0x000af00001067983 */ /* 0x001ee80000300a00 */
[----:B-1----:R-:W3:Y:S01]  /*1cc00*/  LDL.LU.64 R4, [R1+0xaf8] ;  /* 0x000af80001047983 */ /* 0x002ee20000300a00 */
[----:B------:R-:W-:-:S03]  /*1cc10*/  IADD3 R14, P2, PT, R12, R165, RZ ;  /* 0x000000a50c0e7210 */ /* 0x000fc60007f5e0ff */
[----:B------:R0:W-:Y:S04]  /*1cc20*/  STL [R1+0x8c], R20 ;  /* 0x00008c1401007387 */ /* 0x0001e80000100800 */
[----:B------:R1:W-:Y:S01]  /*1cc30*/  STL [R1+0x60], R15 ;  /* 0x0000600f01007387 */ /* 0x0003e20000100800 */
[----:B------:R-:W-:-:S03]  /*1cc40*/  IMAD.X R12, R13, 0x1, R164, P2 ;  /* 0x000000010d0c7824 */ /* 0x000fc600010e06a4 */
[----:B------:R1:W-:Y:S01]  /*1cc50*/  STL [R1+0x74], R14 ;  /* 0x0000740e01007387 */ /* 0x0003e20000100800 */
[-C--:B0-----:R-:W-:Y:S02]  /*1cc60*/  IADD3 R20, P4, PT, R10, R165.reuse, RZ ;  /* 0x000000a50a147210 */ /* 0x081fe40007f9e0ff */
[----:B-1----:R-:W-:-:S03]  /*1cc70*/  IADD3 R15, P5, PT, R28, R165, RZ ;  /* 0x000000a51c0f7210 */ /* 0x002fc60007fbe0ff */
[----:B------:R0:W-:Y:S01]  /*1cc80*/  STL [R1+0x78], R20 ;  /* 0x0000781401007387 */ /* 0x0001e20000100800 */
[--C-:B------:R-:W-:Y:S01]  /*1cc90*/  IMAD.X R10, R11, 0x1, R164.reuse, P4 ;  /* 0x000000010b0a7824 */ /* 0x100fe200020e06a4 */
[----:B------:R-:W-:Y:S02]  /*1cca0*/  IADD3 R14, P6, PT, R26, R165, RZ ;  /* 0x000000a51a0e7210 */ /* 0x000fe40007fde0ff */
[----:B------:R-:W-:Y:S01]  /*1ccb0*/  STL [R1+0x7c], R15 ;  /* 0x00007c0f01007387 */ /* 0x000fe20000100800 */
[----:B------:R-:W-:-:S03]  /*1ccc0*/  IMAD.X R28, R29, 0x1, R164, P5 ;  /* 0x000000011d1c7824 */ /* 0x000fc600028e06a4 */
[----:B------:R1:W-:Y:S01]  /*1ccd0*/  STL [R1+0x70], R14 ;  /* 0x0000700e01007387 */ /* 0x0003e20000100800 */
[----:B------:R-:W-:-:S03]  /*1cce0*/  IMAD.X R27, R27, 0x1, R164, P6 ;  /* 0x000000011b1b7824 */ /* 0x000fc600030e06a4 */
[----:B0-----:R-:W3:Y:S04]  /*1ccf0*/  LDL.LU.64 R20, [R1+0xb00] ;  /* 0x000b000001147983 */ /* 0x001ee80000300a00 */
[----:B------:R0:W-:Y:S04]  /*1cd00*/  STL [R1+0x64], R12 ;  /* 0x0000640c01007387 */ /* 0x0001e80000100800 */
[----:B-1----:R-:W3:Y:S04]  /*1cd10*/  LDL.LU.64 R14, [R1+0xb08] ;  /* 0x000b0800010e7983 */ /* 0x002ee80000300a00 */
        /* <DEDUP_REMOVED lines=10> */
[----:B------:R-:W-:Y:S01]  /*1cdc0*/  STL [R1+0x58], R28 ;  /* 0x0000581c01007387 */ /* 0x000fe20000100800 */
[--C-:B------:R-:W-:Y:S01]  /*1cdd0*/  IMAD.X R16, R17, 0x1, R164.reuse, P4 ;  /* 0x0000000111107824 */ /* 0x100fe200020e06a4 */
[----:B----4-:R-:W-:Y:S02]  /*1cde0*/  IADD3 R26, P6, PT, R2, R165, RZ ;  /* 0x000000a5021a7210 */ /* 0x010fe40007fde0ff */
[----:B------:R-:W-:Y:S01]  /*1cdf0*/  STL [R1+0x5c], R27 ;  /* 0x00005c1b01007387 */ /* 0x000fe20000100800 */
[----:B------:R-:W-:-:S03]  /*1ce00*/  IMAD.X R17, R9, 0x1, R164, P5 ;  /* 0x0000000109117824 */ /* 0x000fc600028e06a4 */
[----:B------:R-:W-:Y:S04]  /*1ce10*/  STL [R1+0x50], R26 ;  /* 0x0000501a01007387 */ /* 0x000fe80000100800 */
[----:B------:R-:W-:Y:S04]  /*1ce20*/  STL [R1+0x44], R18 ;  /* 0x0000441201007387 */ /* 0x000fe80000100800 */
[----:B------:R-:W4:Y:S04]  /*1ce30*/  LDL.LU.64 R8, [R1+0xb20] ;  /* 0x000b200001087983 */ /* 0x000f280000300a00 */
[----:B------:R0:W-:Y:S04]  /*1ce40*/  STL [R1+0x48], R16 ;  /* 0x0000481001007387 */ /* 0x0001e80000100800 */
[----:B------:R-:W-:Y:S01]  /*1ce50*/  STL [R1+0x4c], R17 ;  /* 0x00004c1101007387 */ /* 0x000fe20000100800 */
[----:B0-----:R-:W-:-:S03]  /*1ce60*/  IMAD.X R16, R3, 0x1, R164, P6 ;  /* 0x0000000103107824 */ /* 0x001fc600030e06a4 */
[----:B------:R-:W4:Y:S04]  /*1ce70*/  LDL.LU.64 R2, [R1+0xb28] ;  /* 0x000b280001027983 */ /* 0x000f280000300a00 */
[----:B------:R-:W4:Y:S04]  /*1ce80*/  LDL.LU.64 R18, [R1+0xb30] ;  /* 0x000b300001127983 */ /* 0x000f280000300a00 */
[----:B------:R0:W-:Y:S04]  /*1ce90*/  STL [R1+0x20], R16 ;  /* 0x0000201001007387 */ /* 0x0001e80000100800 */
[----:B0-----:R-:W4:Y:S01]  /*1cea0*/  LDL.LU.64 R16, [R1+0xb38] ;  /* 0x000b380001107983 */ /* 0x001f220000300a00 */
[----:B--2---:R-:W-:-:S05]  /*1ceb0*/  IADD3 R26, P2, PT, R24, R165, RZ ;  /* 0x000000a5181a7210 */ /* 0x004fca0007f5e0ff */
[----:B------:R0:W-:Y:S01]  /*1cec0*/  STL [R1+0x34], R26 ;  /* 0x0000341a01007387 */ /* 0x0001e20000100800 */
[----:B---3--:R-:W-:Y:S01]  /*1ced0*/  IADD3 R28, P4, PT, R22, R165, RZ ;  /* 0x000000a5161c7210 */ /* 0x008fe20007f9e0ff */
[----:B------:R-:W-:-:S04]  /*1cee0*/  IMAD.X R25, R25, 0x1, R164, P2 ;  /* 0x0000000119197824 */ /* 0x000fc800010e06a4 */
[----:B------:R-:W-:Y:S01]  /*1cef0*/  IMAD.X R24, R23, 0x1, R164, P4 ;  /* 0x0000000117187824 */ /* 0x000fe200020e06a4 */
[-C--:B------:R-:W-:Y:S01]  /*1cf00*/  IADD3 R27, P5, PT, R6, R165.reuse, RZ ;  /* 0x000000a5061b7210 */ /* 0x080fe20007fbe0ff */
[----:B------:R-:W-:Y:S01]  /*1cf10*/  STL [R1+0x38], R28 ;  /* 0x0000381c01007387 */ /* 0x000fe20000100800 */
[----:B0-----:R-:W-:-:S03]  /*1cf20*/  IADD3 R26, P6, PT, R4, R165, RZ ;  /* 0x000000a5041a7210 */ /* 0x001fc60007fde0ff */
[----:B------:R-:W-:Y:S01]  /*1cf30*/  STL [R1+0x3c], R27 ;  /* 0x00003c1b01007387 */ /* 0x000fe20000100800 */
[----:B------:R-:W-:-:S03]  /*1cf40*/  IMAD.X R23, R7, 0x1, R164, P5 ;  /* 0x0000000107177824 */ /* 0x000fc600028e06a4 */
[----:B------:R-:W-:Y:S01]  /*1cf50*/  STL [R1+0x30], R26 ;  /* 0x0000301a01007387 */ /* 0x000fe20000100800 */
[----:B------:R-:W-:-:S03]  /*1cf60*/  IMAD.X R22, R5, 0x1, R164, P6 ;  /* 0x0000000105167824 */ /* 0x000fc600030e06a4 */
[----:B------:R-:W-:Y:S04]  /*1cf70*/  STL [R1+0x24], R25 ;  /* 0x0000241901007387 */ /* 0x000fe80000100800 */
[----:B------:R0:W-:Y:S04]  /*1cf80*/  STL [R1+0x28], R24 ;  /* 0x0000281801007387 */ /* 0x0001e80000100800 */
[----:B------:R-:W2:Y:S04]  /*1cf90*/  LDL.LU.64 R6, [R1+0xb40] ;  /* 0x000b400001067983 */ /* 0x000ea80000300a00 */
[----:B------:R-:W-:Y:S04]  /*1cfa0*/  STL [R1+0x2c], R23 ;  /* 0x00002c1701007387 */ /* 0x000fe80000100800 */
[----:B------:R-:W3:Y:S04]  /*1cfb0*/  LDL.LU.64 R4, [R1+0xb48] ;  /* 0x000b480001047983 */ /* 0x000ee80000300a00 */
[----:B------:R1:W-:Y:S04]  /*1cfc0*/  STL [R1], R22 ;  /* 0x0000001601007387 */ /* 0x0003e80000100800 */
[----:B0-----:R-:W3:Y:S01]  /*1cfd0*/  LDL.LU.64 R24, [R1+0xb50] ;  /* 0x000b500001187983 */ /* 0x001ee20000300a00 */
[----:B------:R-:W-:-:S03]  /*1cfe0*/  IADD3 R26, P2, PT, R20, R165, RZ ;  /* 0x000000a5141a7210 */ /* 0x000fc60007f5e0ff */
[----:B-1----:R-:W3:Y:S01]  /*1cff0*/  LDL.LU.64 R22, [R1+0xb58] ;  /* 0x000b580001167983 */ /* 0x002ee20000300a00 */
[----:B------:R-:W-:-:S03]  /*1d000*/  IADD3 R28, P4, PT, R14, R165, RZ ;  /* 0x000000a50e1c7210 */ /* 0x000fc60007f9e0ff */
[----:B------:R0:W-:Y:S01]  /*1d010*/  STL [R1+0x14], R26 ;  /* 0x0000141a01007387 */ /* 0x0001e20000100800 */
[--C-:B------:R-:W-:Y:S02]  /*1d020*/  IMAD.X R20, R21, 0x1, R164.reuse, P2 ;  /* 0x0000000115147824 */ /* 0x100fe400010e06a4 */
        /* <DEDUP_REMOVED lines=10> */
[----:B0-----:R-:W3:Y:S04]  /*1d0d0*/  LDL.LU.64 R14, [R1+0xb60] ;  /* 0x000b6000010e7983 */ /* 0x001ee80000300a00 */
[----:B------:R0:W-:Y:S04]  /*1d0e0*/  STL [R1+0xc], R12 ;  /* 0x00000c0c01007387 */ /* 0x0001e80000100800 */
[----:B0-----:R-:W3:Y:S04]  /*1d0f0*/  LDL.LU.64 R12, [R1+0xb68] ;  /* 0x000b6800010c7983 */ /* 0x001ee80000300a00 */
[----:B------:R-:W3:Y:S01]  /*1d100*/  LDL.LU.64 R20, [R1+0xb70] ;  /* 0x000b700001147983 */ /* 0x000ee20000300a00 */
[----:B----4-:R-:W-:-:S03]  /*1d110*/  IADD3 R150, P2, PT, R8, R165, RZ ;  /* 0x000000a508967210 */ /* 0x010fc60007f5e0ff */
[----:B------:R-:W4:Y:S02]  /*1d120*/  LDL.LU.64 R10, [R1+0xb78] ;  /* 0x000b7800010a7983 */ /* 0x000f240000300a00 */
[----:B------:R-:W-:Y:S02]  /*1d130*/  IMAD.X R146, R9, 0x1, R164, P2 ;  /* 0x0000000109927824 */ /* 0x000fe400010e06a4 */
[----:B------:R-:W-:Y:S04]  /*1d140*/  STL [R1+0x1d4c], R151 ;  /* 0x001d4c9701007387 */ /* 0x000fe80000100800 */
[----:B------:R0:W-:Y:S04]  /*1d150*/  STL [R1+0x1d58], R150 ;  /* 0x001d589601007387 */ /* 0x0001e80000100800 */
[----:B------:R-:W4:Y:S01]  /*1d160*/  LDL.LU.64 R8, [R1+0xb80] ;  /* 0x000b800001087983 */ /* 0x000f220000300a00 */
[----:B------:R-:W-:-:S05]  /*1d170*/  IADD3 R149, P4, PT, R2, R165, RZ ;  /* 0x000000a502957210 */ /* 0x000fca0007f9e0ff */
[----:B------:R-:W-:Y:S02]  /*1d180*/  IMAD.X R145, R3, 0x1, R164, P4 ;  /* 0x0000000103917824 */ /* 0x000fe400020e06a4 */
[----:B------:R-:W4:Y:S01]  /*1d190*/  LDL.LU.64 R2, [R1+0xb88] ;  /* 0x000b880001027983 */ /* 0x000f220000300a00 */
[----:B------:R-:W-:-:S03]  /*1d1a0*/  IADD3 R148, P5, PT, R18, R165, RZ ;  /* 0x000000a512947210 */ /* 0x000fc60007fbe0ff */
[----:B------:R-:W4:Y:S04]  /*1d1b0*/  LDL.LU.64 R28, [R1+0xb90] ;  /* 0x000b9000011c7983 */ /* 0x000f280000300a00 */
[----:B------:R-:W4:Y:S01]  /*1d1c0*/  LDL.LU.64 R26, [R1+0xb98] ;  /* 0x000b9800011a7983 */ /* 0x000f220000300a00 */
[----:B------:R-:W-:Y:S01]  /*1d1d0*/  IADD3 R147, P6, PT, R16, R165, RZ ;  /* 0x000000a510937210 */ /* 0x000fe20007fde0ff */
[----:B------:R-:W-:-:S04]  /*1d1e0*/  IMAD.X R144, R19, 0x1, R164, P5 ;  /* 0x0000000113907824 */ /* 0x000fc800028e06a4 */
[----:B------:R-:W-:Y:S01]  /*1d1f0*/  IMAD.X R143, R17, 0x1, R164, P6 ;  /* 0x00000001118f7824 */ /* 0x000fe200030e06a4 */
[-C--:B--2---:R-:W-:Y:S02]  /*1d200*/  IADD3 R142, P2, PT, R6, R165.reuse, RZ ;  /* 0x000000a5068e7210 */ /* 0x084fe40007f5e0ff */
[----:B---3--:R-:W-:-:S03]  /*1d210*/  IADD3 R141, P4, PT, R4, R165, RZ ;  /* 0x000000a5048d7210 */ /* 0x008fc60007f9e0ff */
[--C-:B------:R-:W-:Y:S02]  /*1d220*/  IMAD.X R138, R7, 0x1, R164.reuse, P2 ;  /* 0x00000001078a7824 */ /* 0x100fe400010e06a4 */
[----:B------:R-:W2:Y:S01]  /*1d230*/  LDL.LU.64 R6, [R1+0xba0] ;  /* 0x000ba00001067983 */ /* 0x000ea20000300a00 */
[----:B------:R-:W-:-:S03]  /*1d240*/  IMAD.X R137, R5, 0x1, R164, P4 ;  /* 0x0000000105897824 */ /* 0x000fc600020e06a4 */
[----:B------:R-:W3:Y:S01]  /*1d250*/  LDL.LU.64 R4, [R1+0xba8] ;  /* 0x000ba80001047983 */ /* 0x000ee20000300a00 */
[----:B------:R-:W-:-:S03]  /*1d260*/  IADD3 R140, P5, PT, R24, R165, RZ ;  /* 0x000000a5188c7210 */ /* 0x000fc60007fbe0ff */
[----:B------:R-:W3:Y:S01]  /*1d270*/  LDL.LU.64 R18, [R1+0xbb0] ;  /* 0x000bb00001127983 */ /* 0x000ee20000300a00 */
[----:B------:R-:W-:-:S03]  /*1d280*/  IADD3 R139, P6, PT, R22, R165, RZ ;  /* 0x000000a5168b7210 */ /* 0x000fc60007fde0ff */
[----:B------:R-:W3:Y:S02]  /*1d290*/  LDL.LU.64 R16, [R1+0xbb8] ;  /* 0x000bb80001107983 */ /* 0x000ee40000300a00 */
[--C-:B------:R-:W-:Y:S02]  /*1d2a0*/  IMAD.X R135, R23, 0x1, R164.reuse, P6 ;  /* 0x0000000117877824 */ /* 0x100fe400030e06a4 */
[----:B------:R-:W-:Y:S01]  /*1d2b0*/  IMAD.X R136, R25, 0x1, R164, P5 ;  /* 0x0000000119887824 */ /* 0x000fe200028e06a4 */
[----:B------:R-:W-:-:S05]  /*1d2c0*/  IADD3 R134, P2, PT, R14, R165, RZ ;  /* 0x000000a50e867210 */ /* 0x000fca0007f5e0ff */
[----:B------:R-:W-:Y:S02]  /*1d2d0*/  IMAD.X R130, R15, 0x1, R164, P2 ;  /* 0x000000010f827824 */ /* 0x000fe400010e06a4 */
[----:B------:R-:W3:Y:S01]  /*1d2e0*/  LDL.LU.64 R14, [R1+0xbc0] ;  /* 0x000bc000010e7983 */ /* 0x000ee20000300a00 */
[----:B------:R-:W-:-:S05]  /*1d2f0*/  IADD3 R133, P4, PT, R12, R165, RZ ;  /* 0x000000a50c857210 */ /* 0x000fca0007f9e0ff */
[----:B------:R-:W-:Y:S02]  /*1d300*/  IMAD.X R129, R13, 0x1, R164, P4 ;  /* 0x000000010d817824 */ /* 0x000fe400020e06a4 */
[----:B------:R-:W3:Y:S01]  /*1d310*/  LDL.LU.64 R12, [R1+0xbc8] ;  /* 0x000bc800010c7983 */ /* 0x000ee20000300a00 */
[----:B----4-:R-:W-:-:S03]  /*1d320*/  IADD3 R131, P6, PT, R10, R165, RZ ;  /* 0x000000a50a837210 */ /* 0x010fc60007fde0ff */
[----:B------:R-:W4:Y:S02]  /*1d330*/  LDL.LU.64 R24, [R1+0xbd0] ;  /* 0x000bd00001187983 */ /* 0x000f240000300a00 */
[----:B------:R-:W-:Y:S02]  /*1d340*/  IMAD.X R127, R11, 0x1, R164, P6 ;  /* 0x000000010b7f7824 */ /* 0x000fe400030e06a4 */
[----:B------:R-:W4:Y:S04]  /*1d350*/  LDL.LU.64 R22, [R1+0xbd8] ;  /* 0x000bd80001167983 */ /* 0x000f280000300a00 */
[----:B------:R-:W4:Y:S01]  /*1d360*/  LDL.LU.64 R10, [R1+0xbe0] ;  /* 0x000be000010a7983 */ /* 0x000f220000300a00 */
[----:B------:R-:W-:-:S05]  /*1d370*/  IADD3 R125, P4, PT, R2, R165, RZ ;  /* 0x000000a5027d7210 */ /* 0x000fca0007f9e0ff */
[----:B------:R-:W-:Y:S02]  /*1d380*/  IMAD.X R121, R3, 0x1, R164, P4 ;  /* 0x0000000103797824 */ /* 0x000fe400020e06a4 */
[----:B------:R-:W4:Y:S01]  /*1d390*/  LDL.LU.64 R2, [R1+0xbe8] ;  /* 0x000be80001027983 */ /* 0x000f220000300a00 */
[-C--:B------:R-:W-:Y:S02]  /*1d3a0*/  IADD3 R132, P5, PT, R20, R165.reuse, RZ ;  /* 0x000000a514847210 */ /* 0x080fe40007fbe0ff */
[----:B------:R-:W-:-:S03]  /*1d3b0*/  IADD3 R126, P2, PT, R8, R165, RZ ;  /* 0x000000a5087e7210 */ /* 0x000fc60007f5e0ff */
[--C-:B------:R-:W-:Y:S01]  /*1d3c0*/  IMAD.X R128, R21, 0x1, R164.reuse, P5 ;  /* 0x0000000115807824 */ /* 0x100fe200028e06a4 */
[-C--:B------:R-:W-:Y:S01]  /*1d3d0*/  IADD3 R124, P5, PT, R28, R165.reuse, RZ ;  /* 0x000000a51c7c7210 */ /* 0x080fe20007fbe0ff */
[--C-:B------:R-:W-:Y:S01]  /*1d3e0*/  IMAD.X R122, R9, 0x1, R164.reuse, P2 ;  /* 0x00000001097a7824 */ /* 0x100fe200010e06a4 */
[-C--:B------:R-:W-:Y:S01]  /*1d3f0*/  IADD3 R123, P6, PT, R26, R165.reuse, RZ ;  /* 0x000000a51a7b7210 */ /* 0x080fe20007fde0ff */
[----:B------:R-:W4:Y:S02]  /*1d400*/  LDL.LU.64 R20, [R1+0xbf0] ;  /* 0x000bf00001147983 */ /* 0x000f240000300a00 */
[--C-:B------:R-:W-:Y:S02]  /*1d410*/  IMAD.X R120, R29, 0x1, R164.reuse, P5 ;  /* 0x000000011d787824 */ /* 0x100fe400028e06a4 */
[----:B------:R-:W4:Y:S01]  /*1d420*/  LDL.LU.64 R8, [R1+0xbf8] ;  /* 0x000bf80001087983 */ /* 0x000f220000300a00 */
[----:B------:R-:W-:Y:S01]  /*1d430*/  IMAD.X R119, R27, 0x1, R164, P6 ;  /* 0x000000011b777824 */ /* 0x000fe200030e06a4 */
[----:B--2---:R-:W-:-:S02]  /*1d440*/  IADD3 R118, P2, PT, R6, R165, RZ ;  /* 0x000000a506767210 */ /* 0x004fc40007f5e0ff */
[----:B---3--:R-:W-:-:S03]  /*1d450*/  IADD3 R117, P4, PT, R4, R165, RZ ;  /* 0x000000a504757210 */ /* 0x008fc60007f9e0ff */
[--C-:B------:R-:W-:Y:S02]  /*1d460*/  IMAD.X R114, R7, 0x1, R164.reuse, P2 ;  /* 0x0000000107727824 */ /* 0x100fe400010e06a4 */
[----:B------:R-:W2:Y:S01]  /*1d470*/  LDL.LU.64 R6, [R1+0xc00] ;  /* 0x000c000001067983 */ /* 0x000ea20000300a00 */
[-C--:B------:R-:W-:Y:S01]  /*1d480*/  IADD3 R116, P5, PT, R18, R165.reuse, RZ ;  /* 0x000000a512747210 */ /* 0x080fe20007fbe0ff */
[----:B------:R-:W-:Y:S02]  /*1d490*/  IMAD.X R113, R5, 0x1, R164, P4 ;  /* 0x0000000105717824 */ /* 0x000fe400020e06a4 */
[----:B------:R-:W3:Y:S01]  /*1d4a0*/  LDL.LU.64 R4, [R1+0xc08] ;  /* 0x000c080001047983 */ /* 0x000ee20000300a00 */
[----:B------:R-:W-:-:S03]  /*1d4b0*/  IADD3 R115, P6, PT, R16, R165, RZ ;  /* 0x000000a510737210 */ /* 0x000fc60007fde0ff */
[----:B------:R-:W3:Y:S01]  /*1d4c0*/  LDL.LU.64 R28, [R1+0xc10] ;  /* 0x000c1000011c7983 */ /* 0x000ee20000300a00 */
[--C-:B------:R-:W-:Y:S02]  /*1d4d0*/  IMAD.X R112, R19, 0x1, R164.reuse, P5 ;  /* 0x0000000113707824 */ /* 0x100fe400028e06a4 */
[----:B------:R-:W-:Y:S01]  /*1d4e0*/  IMAD.X R111, R17, 0x1, R164, P6 ;  /* 0x00000001116f7824 */ /* 0x000fe200030e06a4 */
[----:B------:R-:W3:Y:S04]  /*1d4f0*/  LDL.LU.64 R26, [R1+0xc18] ;  /* 0x000c1800011a7983 */ /* 0x000ee80000300a00 */
[----:B------:R-:W3:Y:S04]  /*1d500*/  LDL.LU.64 R18, [R1+0xc20] ;  /* 0x000c200001127983 */ /* 0x000ee80000300a00 */
[----:B------:R-:W3:Y:S01]  /*1d510*/  LDL.LU.64 R16, [R1+0xc28] ;  /* 0x000c280001107983 */ /* 0x000ee20000300a00 */
[----:B------:R-:W-:-:S05]  /*1d520*/  IADD3 R110, P2, PT, R14, R165, RZ ;  /* 0x000000a50e6e7210 */ /* 0x000fca0007f5e0ff */
[----:B------:R-:W-:Y:S02]  /*1d530*/  IMAD.X R105, R15, 0x1, R164, P2 ;  /* 0x000000010f697824 */ /* 0x000fe400010e06a4 */
[----:B------:R-:W3:Y:S01]  /*1d540*/  LDL.LU.64 R14, [R1+0xc30] ;  /* 0x000c3000010e7983 */ /* 0x000ee20000300a00 */
[-C--:B------:R-:W-:Y:S02]  /*1d550*/  IADD3 R109, P4, PT, R12, R165.reuse, RZ ;  /* 0x000000a50c6d7210 */ /* 0x080fe40007f9e0ff */
[----:B----4-:R-:W-:-:S03]  /*1d560*/  IADD3 R107, P5, PT, R24, R165, RZ ;  /* 0x000000a5186b7210 */ /* 0x010fc60007fbe0ff */
[--C-:B------:R-:W-:Y:S02]  /*1d570*/  IMAD.X R104, R13, 0x1, R164.reuse, P4 ;  /* 0x000000010d687824 */ /* 0x100fe400020e06a4 */
[----:B------:R-:W4:Y:S01]  /*1d580*/  LDL.LU.64 R12, [R1+0xc38] ;  /* 0x000c3800010c7983 */ /* 0x000f220000300a00 */
[-C--:B------:R-:W-:Y:S01]  /*1d590*/  IADD3 R101, P2, PT, R10, R165.reuse, RZ ;  /* 0x000000a50a657210 */ /* 0x080fe20007f5e0ff */
[--C-:B------:R-:W-:Y:S02]  /*1d5a0*/  IMAD.X R103, R25, 0x1, R164.reuse, P5 ;  /* 0x0000000119677824 */ /* 0x100fe400028e06a4 */
[----:B------:R-:W4:Y:S02]  /*1d5b0*/  LDL.LU.64 R24, [R1+0xc40] ;  /* 0x000c400001187983 */ /* 0x000f240000300a00 */
[----:B------:R-:W-:Y:S02]  /*1d5c0*/  IMAD.X R97, R11, 0x1, R164, P2 ;  /* 0x000000010b617824 */ /* 0x000fe400010e06a4 */
        /* <DEDUP_REMOVED lines=9> */
[----:B------:R-:W4:Y:S03]  /*1d660*/  LDL.LU.64 R22, [R1+0xc58] ;  /* 0x000c580001167983 */ /* 0x000f260000300a00 */
[----:B------:R-:W-:Y:S01]  /*1d670*/  IMAD.X R94, R9, 0x1, R164, P6 ;  /* 0x00000001095e7824 */ /* 0x000fe200030e06a4 */
[----:B------:R-:W4:Y:S04]  /*1d680*/  LDL.LU.64 R20, [R1+0xc60] ;  /* 0x000c600001147983 */ /* 0x000f280000300a00 */
[----:B------:R-:W4:Y:S01]  /*1d690*/  LDL.LU.64 R8, [R1+0xc68] ;  /* 0x000c680001087983 */ /* 0x000f220000300a00 */
[----:B--2---:R-:W-:-:S02]  /*1d6a0*/  IADD3 R93, P2, PT, R6, R165, RZ ;  /* 0x000000a5065d7210 */ /* 0x004fc40007f5e0ff */
[-C--:B---3--:R-:W-:Y:S02]  /*1d6b0*/  IADD3 R92, P4, PT, R4, R165.reuse, RZ ;  /* 0x000000a5045c7210 */ /* 0x088fe40007f9e0ff */
[-C--:B------:R-:W-:Y:S01]  /*1d6c0*/  IADD3 R91, P5, PT, R28, R165.reuse, RZ ;  /* 0x000000a51c5b7210 */ /* 0x080fe20007fbe0ff */
[----:B------:R-:W-:Y:S01]  /*1d6d0*/  IMAD.X R89, R7, 0x1, R164, P2 ;  /* 0x0000000107597824 */ /* 0x000fe200010e06a4 */
[----:B------:R-:W-:-:S03]  /*1d6e0*/  IADD3 R90, P6, PT, R26, R165, RZ ;  /* 0x000000a51a5a7210 */ /* 0x000fc60007fde0ff */
[--C-:B------:R-:W-:Y:S01]  /*1d6f0*/  IMAD.X R87, R29, 0x1, R164.reuse, P5 ;  /* 0x000000011d577824 */ /* 0x100fe200028e06a4 */
[----:B------:R-:W2:Y:S01]  /*1d700*/  LDL.LU.64 R6, [R1+0xc70] ;  /* 0x000c700001067983 */ /* 0x000ea20000300a00 */
[-C--:B------:R-:W-:Y:S01]  /*1d710*/  IADD3 R85, P2, PT, R18, R165.reuse, RZ ;  /* 0x000000a512557210 */ /* 0x080fe20007f5e0ff */
[--C-:B------:R-:W-:Y:S02]  /*1d720*/  IMAD.X R88, R5, 0x1, R164.reuse, P4 ;  /* 0x0000000105587824 */ /* 0x100fe400020e06a4 */
[--C-:B------:R-:W-:Y:S01]  /*1d730*/  IMAD.X R86, R27, 0x1, R164.reuse, P6 ;  /* 0x000000011b567824 */ /* 0x100fe200030e06a4 */
[----:B------:R-:W-:Y:S01]  /*1d740*/  IADD3 R84, P4, PT, R16, R165, RZ ;  /* 0x000000a510547210 */ /* 0x000fe20007f9e0ff */
[----:B------:R-:W3:Y:S01]  /*1d750*/  LDL.LU.64 R4, [R1+0xc78] ;  /* 0x000c780001047983 */ /* 0x000ee20000300a00 */
[----:B------:R-:W-:-:S03]  /*1d760*/  IMAD.X R81, R19, 0x1, R164, P2 ;  /* 0x0000000113517824 */ /* 0x000fc600010e06a4 */
[----:B------:R-:W3:Y:S01]  /*1d770*/  LDL.LU.64 R18, [R1+0xc80] ;  /* 0x000c800001127983 */ /* 0x000ee20000300a00 */
[----:B------:R-:W-:-:S03]  /*1d780*/  IMAD.X R80, R17, 0x1, R164, P4 ;  /* 0x0000000111507824 */ /* 0x000fc600020e06a4 */
[----:B------:R-:W3:Y:S01]  /*1d790*/  LDL.LU.64 R16, [R1+0xc88] ;  /* 0x000c880001107983 */ /* 0x000ee20000300a00 */
[----:B------:R-:W-:-:S05]  /*1d7a0*/  IADD3 R83, P5, PT, R14, R165, RZ ;  /* 0x000000a50e537210 */ /* 0x000fca0007fbe0ff */
[----:B------:R-:W-:Y:S02]  /*1d7b0*/  IMAD.X R79, R15, 0x1, R164, P5 ;  /* 0x000000010f4f7824 */ /* 0x000fe400028e06a4 */
[----:B------:R-:W3:Y:S01]  /*1d7c0*/  LDL.LU.64 R14, [R1+0xc90] ;  /* 0x000c9000010e7983 */ /* 0x000ee20000300a00 */
[----:B----4-:R-:W-:-:S05]  /*1d7d0*/  IADD3 R82, P6, PT, R12, R165, RZ ;  /* 0x000000a50c527210 */ /* 0x010fca0007fde0ff */
[----:B------:R-:W-:Y:S02]  /*1d7e0*/  IMAD.X R78, R13, 0x1, R164, P6 ;  /* 0x000000010d4e7824 */ /* 0x000fe400030e06a4 */
[----:B------:R-:W4:Y:S01]  /*1d7f0*/  LDL.LU.64 R12, [R1+0xc98] ;  /* 0x000c9800010c7983 */ /* 0x000f220000300a00 */
[----:B------:R-:W-:-:S05]  /*1d800*/  IADD3 R75, P5, PT, R2, R165, RZ ;  /* 0x000000a5024b7210 */ /* 0x000fca0007fbe0ff */
[--C-:B------:R-:W-:Y:S02]  /*1d810*/  IMAD.X R71, R3, 0x1, R164.reuse, P5 ;  /* 0x0000000103477824 */ /* 0x100fe400028e06a4 */
[----:B------:R-:W4:Y:S01]  /*1d820*/  LDL.LU.64 R2, [R1+0xca0] ;  /* 0x000ca00001027983 */ /* 0x000f220000300a00 */
[-C--:B------:R-:W-:Y:S02]  /*1d830*/  IADD3 R77, P2, PT, R24, R165.reuse, RZ ;  /* 0x000000a5184d7210 */ /* 0x080fe40007f5e0ff */
[-C--:B------:R-:W-:Y:S01]  /*1d840*/  IADD3 R76, P4, PT, R10, R165.reuse, RZ ;  /* 0x000000a50a4c7210 */ /* 0x080fe20007f9e0ff */
[----:B------:R-:W4:Y:S01]  /*1d850*/  LDL.LU.64 R28, [R1+0xca8] ;  /* 0x000ca800011c7983 */ /* 0x000f220000300a00 */
[-C--:B------:R-:W-:Y:S01]  /*1d860*/  IADD3 R74, P6, PT, R22, R165.reuse, RZ ;  /* 0x000000a5164a7210 */ /* 0x080fe20007fde0ff */
[--C-:B------:R-:W-:Y:S01]  /*1d870*/  IMAD.X R73, R25, 0x1, R164.reuse, P2 ;  /* 0x0000000119497824 */ /* 0x100fe200010e06a4 */
[-C--:B------:R-:W-:Y:S01]  /*1d880*/  IADD3 R69, P2, PT, R20, R165.reuse, RZ ;  /* 0x000000a514457210 */ /* 0x080fe20007f5e0ff */
[----:B------:R-:W4:Y:S01]  /*1d890*/  LDL.LU.64 R26, [R1+0xcb0] ;  /* 0x000cb000011a7983 */ /* 0x000f220000300a00 */
[--C-:B------:R-:W-:Y:S01]  /*1d8a0*/  IMAD.X R72, R11, 0x1, R164.reuse, P4 ;  /* 0x000000010b487824 */ /* 0x100fe200020e06a4 */
[----:B------:R-:W-:Y:S01]  /*1d8b0*/  IADD3 R68, P4, PT, R8, R165, RZ ;  /* 0x000000a508447210 */ /* 0x000fe20007f9e0ff */
[--C-:B------:R-:W-:Y:S01]  /*1d8c0*/  IMAD.X R70, R23, 0x1, R164.reuse, P6 ;  /* 0x0000000117467824 */ /* 0x100fe200030e06a4 */
[----:B------:R-:W4:Y:S01]  /*1d8d0*/  LDL.LU.64 R10, [R1+0xcb8] ;  /* 0x000cb800010a7983 */ /* 0x000f220000300a00 */
[----:B------:R-:W-:-:S03]  /*1d8e0*/  IMAD.X R65, R21, 0x1, R164, P2 ;  /* 0x0000000115417824 */ /* 0x000fc600010e06a4 */
[----:B------:R-:W4:Y:S01]  /*1d8f0*/  LDL.LU.64 R24, [R1+0xcc0] ;  /* 0x000cc00001187983 */ /* 0x000f220000300a00 */
[----:B------:R-:W-:-:S03]  /*1d900*/  IMAD.X R64, R9, 0x1, R164, P4 ;  /* 0x0000000109407824 */ /* 0x000fc600020e06a4 */
[----:B------:R-:W4:Y:S04]  /*1d910*/  LDL.LU.64 R22, [R1+0xcc8] ;  /* 0x000cc80001167983 */ /* 0x000f280000300a00 */
[----:B------:R-:W4:Y:S04]  /*1d920*/  LDL.LU.64 R20, [R1+0xcd0] ;  /* 0x000cd00001147983 */ /* 0x000f280000300a00 */
[----:B------:R-:W4:Y:S01]  /*1d930*/  LDL.LU.64 R8, [R1+0xcd8] ;  /* 0x000cd80001087983 */ /* 0x000f220000300a00 */
[-C--:B--2---:R-:W-:Y:S02]  /*1d940*/  IADD3 R67, P5, PT, R6, R165.reuse, RZ ;  /* 0x000000a506437210 */ /* 0x084fe40007fbe0ff */
[----:B---3--:R-:W-:-:S03]  /*1d950*/  IADD3 R66, P6, PT, R4, R165, RZ ;  /* 0x000000a504427210 */ /* 0x008fc60007fde0ff */
[--C-:B------:R-:W-:Y:S02]  /*1d960*/  IMAD.X R63, R7, 0x1, R164.reuse, P5 ;  /* 0x00000001073f7824 */ /* 0x100fe400028e06a4 */
[----:B------:R-:W2:Y:S01]  /*1d970*/  LDL.LU.64 R6, [R1+0xce0] ;  /* 0x000ce00001067983 */ /* 0x000ea20000300a00 */
[-C--:B------:R-:W-:Y:S01]  /*1d980*/  IADD3 R61, P2, PT, R18, R165.reuse, RZ ;  /* 0x000000a5123d7210 */ /* 0x080fe20007f5e0ff */
[--C-:B------:R-:W-:Y:S02]  /*1d990*/  IMAD.X R62, R5, 0x1, R164.reuse, P6 ;  /* 0x00000001053e7824 */ /* 0x100fe400030e06a4 */
[----:B------:R-:W3:Y:S01]  /*1d9a0*/  LDL.LU.64 R4, [R1+0xce8] ;  /* 0x000ce80001047983 */ /* 0x000ee20000300a00 */
[----:B------:R-:W-:Y:S01]  /*1d9b0*/  IADD3 R60, P4, PT, R16, R165, RZ ;  /* 0x000000a5103c7210 */ /* 0x000fe20007f9e0ff */
[--C-:B------:R-:W-:Y:S02]  /*1d9c0*/  IMAD.X R49, R19, 0x1, R164.reuse, P2 ;  /* 0x0000000113317824 */ /* 0x100fe400010e06a4 */
[----:B------:R-:W3:Y:S02]  /*1d9d0*/  LDL.LU.64 R18, [R1+0xcf0] ;  /* 0x000cf00001127983 */ /* 0x000ee40000300a00 */
[----:B------:R-:W-:-:S02]  /*1d9e0*/  IMAD.X R48, R17, 0x1, R164, P4 ;  /* 0x0000000111307824 */ /* 0x000fc400020e06a4 */
        /* <DEDUP_REMOVED lines=11> */
[-C--:B------:R-:W-:Y:S02]  /*1daa0*/  IADD3 R44, P4, PT, R28, R165.reuse, RZ ;  /* 0x000000a51c2c7210 */ /* 0x080fe40007f9e0ff */
[-C--:B------:R-:W-:Y:S01]  /*1dab0*/  IADD3 R42, P6, PT, R10, R165.reuse, RZ ;  /* 0x000000a50a2a7210 */ /* 0x080fe20007fde0ff */
[--C-:B------:R-:W-:Y:S01]  /*1dac0*/  IMAD.X R39, R27, 0x1, R164.reuse, P5 ;  /* 0x000000011b277824 */ /* 0x100fe200028e06a4 */
[----:B------:R-:W-:Y:S01]  /*1dad0*/  IADD3 R37, P2, PT, R24, R165, RZ ;  /* 0x000000a518257210 */ /* 0x000fe20007f5e0ff */
[----:B------:R-:W-:-:S02]  /*1dae0*/  IMAD.X R40, R29, 0x1, R164, P4 ;  /* 0x000000011d287824 */ /* 0x000fc400020e06a4 */
[--C-:B------:R-:W-:Y:S01]  /*1daf0*/  IMAD.X R38, R11, 0x1, R164.reuse, P6 ;  /* 0x000000010b267824 */ /* 0x100fe200030e06a4 */
[-C--:B------:R-:W-:Y:S02]  /*1db00*/  IADD3 R36, P4, PT, R22, R165.reuse, RZ ;  /* 0x000000a516247210 */ /* 0x080fe40007f9e0ff */
[-C--:B------:R-:W-:Y:S01]  /*1db10*/  IADD3 R35, P5, PT, R20, R165.reuse, RZ ;  /* 0x000000a514237210 */ /* 0x080fe20007fbe0ff */
[--C-:B------:R-:W-:Y:S01]  /*1db20*/  IMAD.X R33, R25, 0x1, R164.reuse, P2 ;  /* 0x0000000119217824 */ /* 0x100fe200010e06a4 */
[----:B------:R-:W4:Y:S01]  /*1db30*/  LDL.LU.64 R10, [R1+0xd18] ;  /* 0x000d1800010a7983 */ /* 0x000f220000300a00 */
[----:B------:R-:W-:Y:S02]  /*1db40*/  IADD3 R34, P6, PT, R8, R165, RZ ;  /* 0x000000a508227210 */ /* 0x000fe40007fde0ff */
[--C-:B------:R-:W-:Y:S02]  /*1db50*/  IMAD.X R31, R21, 0x1, R164.reuse, P5 ;  /* 0x00000001151f7824 */ /* 0x100fe400028e06a4 */
[----:B------:R-:W-:-:S02]  /*1db60*/  IMAD.X R32, R23, 0x1, R164, P4 ;  /* 0x0000000117207824 */ /* 0x000fc400020e06a4 */
[--C-:B------:R-:W-:Y:S02]  /*1db70*/  IMAD.X R30, R9, 0x1, R164.reuse, P6 ;  /* 0x00000001091e7824 */ /* 0x100fe400030e06a4 */
[----:B------:R-:W4:Y:S01]  /*1db80*/  LDL.LU.64 R8, [R1+0xd20] ;  /* 0x000d200001087983 */ /* 0x000f220000300a00 */
[-C--:B--2---:R-:W-:Y:S02]  /*1db90*/  IADD3 R29, P2, PT, R6, R165.reuse, RZ ;  /* 0x000000a5061d7210 */ /* 0x084fe40007f5e0ff */
[-C--:B---3--:R-:W-:Y:S02]  /*1dba0*/  IADD3 R28, P4, PT, R4, R165.reuse, RZ ;  /* 0x000000a5041c7210 */ /* 0x088fe40007f9e0ff */
[-C--:B------:R-:W-:Y:S01]  /*1dbb0*/  IADD3 R27, P5, PT, R18, R165.reuse, RZ ;  /* 0x000000a5121b7210 */ /* 0x080fe20007fbe0ff */
[--C-:B------:R-:W-:Y:S02]  /*1dbc0*/  IMAD.X R25, R7, 0x1, R164.reuse, P2 ;  /* 0x0000000107197824 */ /* 0x100fe400010e06a4 */
[----:B------:R-:W2:Y:S01]  /*1dbd0*/  LDL.LU.64 R6, [R1+0xd28] ;  /* 0x000d280001067983 */ /* 0x000ea20000300a00 */
[----:B------:R-:W-:Y:S01]  /*1dbe0*/  IADD3 R26, P6, PT, R16, R165, RZ ;  /* 0x000000a5101a7210 */ /* 0x000fe20007fde0ff */
[----:B------:R-:W-:-:S02]  /*1dbf0*/  IMAD.X R23, R19, 0x1, R164, P5 ;  /* 0x0000000113177824 */ /* 0x000fc400028e06a4 */
[--C-:B------:R-:W-:Y:S02]  /*1dc00*/  IMAD.X R24, R5, 0x1, R164.reuse, P4 ;  /* 0x0000000105187824 */ /* 0x100fe400020e06a4 */
[----:B------:R-:W-:Y:S01]  /*1dc10*/  IMAD.X R22, R17, 0x1, R164, P6 ;  /* 0x0000000111167824 */ /* 0x000fe200030e06a4 */
[----:B------:R-:W3:Y:S04]  /*1dc20*/  LDL.LU.64 R4, [R1+0xd30] ;  /* 0x000d300001047983 */ /* 0x000ee80000300a00 */
[----:B------:R-:W3:Y:S01]  /*1dc30*/  LDL.LU.64 R154, [R1+0xd38] ;  /* 0x000d3800019a7983 */ /* 0x000ee20000300a00 */
[----:B------:R-:W-:-:S05]  /*1dc40*/  IADD3 R21, P2, PT, R14, R165, RZ ;  /* 0x000000a50e157210 */ /* 0x000fca0007f5e0ff */
[----:B------:R-:W-:Y:S01]  /*1dc50*/  IMAD.X R17, R15, 0x1, R164, P2 ;  /* 0x000000010f117824 */ /* 0x000fe200010e06a4 */
[----:B----4-:R-:W-:-:S05]  /*1dc60*/  IADD3 R19, P5, PT, R2, R165, RZ ;  /* 0x000000a502137210 */ /* 0x010fca0007fbe0ff */
[--C-:B------:R-:W-:Y:S02]  /*1dc70*/  IMAD.X R15, R3, 0x1, R164.reuse, P5 ;  /* 0x00000001030f7824 */ /* 0x100fe400028e06a4 */
[----:B------:R-:W4:Y:S04]  /*1dc80*/  LDL.LU.64 R2, [R1+0xd40] ;  /* 0x000d400001027983 */ /* 0x000f280000300a00 */
[----:B------:R-:W4:Y:S04]  /*1dc90*/  LDL.LU.64 R152, [R1+0xd48] ;  /* 0x000d480001987983 */ /* 0x000f280000300a00 */
[----:B------:R-:W4:Y:S04]  /*1dca0*/  LDL.LU R50, [R1+0x142c] ;  /* 0x00142c0001327983 */ /* 0x000f280000300800 */
[----:B------:R-:W4:Y:S04]  /*1dcb0*/  LDL.LU R53, [R1+0xd88] ;  /* 0x000d880001357983 */ /* 0x000f280000300800 */
[----:B0-----:R-:W4:Y:S04]  /*1dcc0*/  LDL.LU R150, [R1+0x151c] ;  /* 0x00151c0001967983 */ /* 0x001f280000300800 */
[----:B------:R-:W4:Y:S04]  /*1dcd0*/  LDL.LU R55, [R1+0x1514] ;  /* 0x0015140001377983 */ /* 0x000f280000300800 */
[----:B------:R-:W4:Y:S01]  /*1dce0*/  LDL.LU R52, [R1+0x1420] ;  /* 0x0014200001347983 */ /* 0x000f220000300800 */
[-C--:B------:R-:W-:Y:S01]  /*1dcf0*/  IADD3 R20, P4, PT, R12, R165.reuse, RZ ;  /* 0x000000a50c147210 */ /* 0x080fe20007f9e0ff */
[----:B------:R-:W-:Y:S01]  /*1dd00*/  IMAD.SHL.U32 R108, R0, 0x80, RZ ;  /* 0x00000080006c7824 */ /* 0x000fe200078e00ff */
[-C--:B------:R-:W-:Y:S01]  /*1dd10*/  IADD3 R18, P6, PT, R10, R165.reuse, RZ ;  /* 0x000000a50a127210 */ /* 0x080fe20007fde0ff */
[----:B------:R-:W4:Y:S02]  /*1dd20*/  LDL.LU R0, [R1+0x150c] ;  /* 0x00150c0001007983 */ /* 0x000f240000300800 */
[----:B------:R-:W-:Y:S01]  /*1dd30*/  IMAD.X R16, R13, 0x1, R164, P4 ;  /* 0x000000010d107824 */ /* 0x000fe200020e06a4 */
[----:B------:R-:W-:-:S02]  /*1dd40*/  IADD3 R13, P2, PT, R8, R165, RZ ;  /* 0x000000a5080d7210 */ /* 0x000fc40007f5e0ff */
[----:B------:R-:W-:Y:S01]  /*1dd50*/  SHF.R.S32.HI R57, RZ, 0x1f, R108 ;  /* 0x0000001fff397819 */ /* 0x000fe2000001146c */
[--C-:B------:R-:W-:Y:S01]  /*1dd60*/  IMAD.X R14, R11, 0x1, R164.reuse, P6 ;  /* 0x000000010b0e7824 */ /* 0x100fe200030e06a4 */
[----:B------:R-:W4:Y:S01]  /*1dd70*/  LDL.LU R54, [R1+0x1518] ;  /* 0x0015180001367983 */ /* 0x000f220000300800 */
[----:B------:R-:W-:Y:S01]  /*1dd80*/  IMAD.X R10, R9, 0x1, R164, P2 ;  /* 0x00000001090a7824 */ /* 0x000fe200010e06a4 */
[C---:B------:R-:W-:Y:S01]  /*1dd90*/  SHF.L.U64.HI R57, R108.reuse, 0x1, R57 ;  /* 0x000000016c397819 */ /* 0x040fe20000010239 */
[----:B------:R-:W-:Y:S01]  /*1dda0*/  IMAD.SHL.U32 R108, R108, 0x2, RZ ;  /* 0x000000026c6c7824 */ /* 0x000fe200078e00ff */
[----:B------:R-:W4:Y:S04]  /*1ddb0*/  LDL.LU R51, [R1+0x1504] ;  /* 0x0015040001337983 */ /* 0x000f280000300800 */
[----:B------:R-:W4:Y:S01]  /*1ddc0*/  LDL.LU R156, [R1+0x1510] ;  /* 0x00151000019c7983 */ /* 0x000f220000300800 */
[----:B--2---:R-:W-:-:S05]  /*1ddd0*/  IADD3 R12, P4, PT, R6, R165, RZ ;  /* 0x000000a5060c7210 */ /* 0x004fca0007f9e0ff */
[----:B------:R-:W-:Y:S01]  /*1dde0*/  IMAD.X R9, R7, 0x1, R164, P4 ;  /* 0x0000000107097824 */ /* 0x000fe200020e06a4 */
[-C--:B---3--:R-:W-:Y:S02]  /*1ddf0*/  IADD3 R11, P5, PT, R4, R165.reuse, RZ ;  /* 0x000000a5040b7210 */ /* 0x088fe40007fbe0ff */
[----:B------:R-:W-:-:S03]  /*1de00*/  IADD3 R7, P2, PT, R154, R165, RZ ;  /* 0x000000a59a077210 */ /* 0x000fc60007f5e0ff */
[--C-:B------:R-:W-:Y:S02]  /*1de10*/  IMAD.X R8, R5, 0x1, R164.reuse, P5 ;  /* 0x0000000105087824 */ /* 0x100fe400028e06a4 */
[----:B------:R-:W-:Y:S02]  /*1de20*/  IMAD.X R4, R155, 0x1, R164, P2 ;  /* 0x000000019b047824 */ /* 0x000fe400010e06a4 */
[----:B------:R-:W2:Y:S01]  /*1de30*/  LDL.LU R155, [R1+0x14fc] ;  /* 0x0014fc00019b7983 */ /* 0x000ea20000300800 */
[----:B----4-:R-:W-:-:S05]  /*1de40*/  IADD3 R6, P4, PT, R2, R165, RZ ;  /* 0x000000a502067210 */ /* 0x010fca0007f9e0ff */
[--C-:B------:R-:W-:Y:S01]  /*1de50*/  IMAD.X R3, R3, 0x1, R164.reuse, P4 ;  /* 0x0000000103037824 */ /* 0x100fe200020e06a4 */
[-C--:B------:R-:W-:Y:S02]  /*1de60*/  IADD3 R50, P4, PT, R50, R108.reuse, RZ ;  /* 0x0000006c32327210 */ /* 0x080fe40007f9e0ff */
[----:B------:R-:W-:Y:S02]  /*1de70*/  IADD3 R5, P5, PT, R152, R165, RZ ;  /* 0x000000a598057210 */ /* 0x000fe40007fbe0ff */
[----:B------:R-:W3:Y:S04]  /*1de80*/  LDL.LU R152, [R1+0x1508] ;  /* 0x0015080001987983 */ /* 0x000ee80000300800 */
[----:B------:R0:W-:Y:S04]  /*1de90*/  STL [R1+0x142c], R50 ;  /* 0x00142c3201007387 */ /* 0x0001e80000100800 */
[----:B------:R-:W4:Y:S01]  /*1dea0*/  LDL.LU R151, [R1+0x14f4] ;  /* 0x0014f40001977983 */ /* 0x000f220000300800 */
[----:B------:R-:W-:Y:S01]  /*1deb0*/  IMAD.X R2, R153, 0x1, R164, P5 ;  /* 0x0000000199027824 */ /* 0x000fe200028e06a4 */
[----:B------:R-:W-:-:S02]  /*1dec0*/  IADD3 R150, P5, PT, R150, R108, RZ ;  /* 0x0000006c96967210 */ /* 0x000fc40007fbe0ff */
[----:B0-----:R-:W4:Y:S01]  /*1ded0*/  LDL.LU R50, [R1+0x1500] ;  /* 0x0015000001327983 */ /* 0x001f220000300800 */
[----:B------:R-:W-:Y:S02]  /*1dee0*/  IMAD.X R52, R52, 0x1, R57, P4 ;  /* 0x0000000134347824 */ /* 0x000fe400020e0639 */
[----:B------:R-:W-:Y:S02]  /*1def0*/  IMAD.U32 R56, R53, -0x80000000, RZ ;  /* 0x8000000035387824 */ /* 0x000fe400078e00ff */
[----:B------:R-:W4:Y:S04]  /*1df00*/  LDL.LU R53, [R1+0x14ec] ;  /* 0x0014ec0001357983 */ /* 0x000f280000300800 */
[----:B------:R0:W-:Y:S04]  /*1df10*/  STL [R1+0x1420], R52 ;  /* 0x0014203401007387 */ /* 0x0001e80000100800 */
[----:B------:R-:W-:Y:S04]  /*1df20*/  STL [R1+0x151c], R150 ;  /* 0x00151c9601007387 */ /* 0x000fe80000100800 */
[----:B0-----:R-:W4:Y:S01]  /*1df30*/  LDL.LU R52, [R1+0x14f8] ;  /* 0x0014f80001347983 */ /* 0x001f220000300800 */
[----:B------:R-:W-:-:S02]  /*1df40*/  IADD3 R55, P2, PT, R55, R108, RZ ;  /* 0x0000006c37377210 */ /* 0x000fc40007f5e0ff */
[-C--:B------:R-:W-:Y:S01]  /*1df50*/  IADD3 R0, P6, PT, R0, R108.reuse, RZ ;  /* 0x0000006c00007210 */ /* 0x080fe20007fde0ff */
[----:B------:R-:W-:Y:S02]  /*1df60*/  IMAD.X R54, R54, 0x1, R57, P5 ;  /* 0x0000000136367824 */ /* 0x000fe400028e0639 */
[----:B------:R-:W-:Y:S01]  /*1df70*/  STL [R1+0x1514], R55 ;  /* 0x0015143701007387 */ /* 0x000fe20000100800 */
[----:B------:R-:W-:-:S03]  /*1df80*/  IADD3 R51, P4, PT, R51, R108, RZ ;  /* 0x0000006c33337210 */ /* 0x000fc60007f9e0ff */
[----:B------:R0:W-:Y:S01]  /*1df90*/  STL [R1+0x150c], R0 ;  /* 0x00150c0001007387 */ /* 0x0001e20000100800 */
[----:B------:R-:W-:-:S03]  /*1dfa0*/  IMAD.X R156, R156, 0x1, R57, P2 ;  /* 0x000000019c9c7824 */ /* 0x000fc600010e0639 */
[----:B0-----:R-:W4:Y:S04]  /*1dfb0*/  LDL.LU R0, [R1+0x14e4] ;  /* 0x0014e40001007983 */ /* 0x001f280000300800 */
[----:B------:R-:W4:Y:S04]  /*1dfc0*/  LDL.LU R154, [R1+0x14f0] ;  /* 0x0014f000019a7983 */ /* 0x000f280000300800 */
[----:B------:R-:W4:Y:S04]  /*1dfd0*/  LDL.LU R153, [R1+0x14e0] ;  /* 0x0014e00001997983 */ /* 0x000f280000300800 */
[----:B------:R-:W4:Y:S04]  /*1dfe0*/  LDL.LU R150, [R1+0x14e8] ;  /* 0x0014e80001967983 */ /* 0x000f280000300800 */
[----:B------:R0:W-:Y:S04]  /*1dff0*/  STL [R1+0x1518], R54 ;  /* 0x0015183601007387 */ /* 0x0001e80000100800 */
[----:B------:R-:W4:Y:S04]  /*1e000*/  LDL.LU R55, [R1+0x14d8] ;  /* 0x0014d80001377983 */ /* 0x000f280000300800 */
[----:B0-----:R-:W4:Y:S04]  /*1e010*/  LDL.LU R54, [R1+0x1428] ;  /* 0x0014280001367983 */ /* 0x001f280000300800 */
[----:B------:R0:W-:Y:S04]  /*1e020*/  STL [R1+0x1504], R51 ;  /* 0x0015043301007387 */ /* 0x0001e80000100800 */
[----:B0-----:R-:W4:Y:S04]  /*1e030*/  LDL.LU R51, [R1+0x14d0] ;  /* 0x0014d00001337983 */ /* 0x001f280000300800 */
[----:B------:R-:W-:Y:S01]  /*1e040*/  STL [R1+0x1510], R156 ;  /* 0x0015109c01007387 */ /* 0x000fe20000100800 */
[----:B--2---:R-:W-:-:S05]  /*1e050*/  IADD3 R155, P5, PT, R155, R108, RZ ;  /* 0x0000006c9b9b7210 */ /* 0x004fca0007fbe0ff */
[----:B------:R-:W-:Y:S01]  /*1e060*/  STL [R1+0x14fc], R155 ;  /* 0x0014fc9b01007387 */ /* 0x000fe20000100800 */
[--C-:B---3--:R-:W-:Y:S01]  /*1e070*/  IMAD.X R152, R152, 0x1, R57.reuse, P6 ;  /* 0x0000000198987824 */ /* 0x108fe200030e0639 */
[----:B----4-:R-:W-:Y:S01]  /*1e080*/  IADD3 R151, P2, PT, R151, R108, RZ ;  /* 0x0000006c97977210 */ /* 0x010fe20007f5e0ff */
[----:B------:R-:W-:-:S05]  /*1e090*/  IMAD.X R50, R50, 0x1, R57, P4 ;  /* 0x0000000132327824 */ /* 0x000fca00020e0639 */
[----:B------:R0:W-:Y:S01]  /*1e0a0*/  STL [R1+0x1500], R50 ;  /* 0x0015003201007387 */ /* 0x0001e20000100800 */
[----:B------:R-:W-:-:S03]  /*1e0b0*/  IADD3 R53, P6, PT, R53, R108, RZ ;  /* 0x0000006c35357210 */ /* 0x000fc60007fde0ff */
[----:B------:R1:W-:Y:S04]  /*1e0c0*/  STL [R1+0x1508], R152 ;  /* 0x0015089801007387 */ /* 0x0003e80000100800 */
[----:B0-----:R-:W2:Y:S04]  /*1e0d0*/  LDL.LU R50, [R1+0x14dc] ;  /* 0x0014dc0001327983 */ /* 0x001ea80000300800 */
[----:B------:R0:W-:Y:S01]  /*1e0e0*/  STL [R1+0x14f4], R151 ;  /* 0x0014f49701007387 */ /* 0x0001e20000100800 */
[----:B------:R-:W-:-:S03]  /*1e0f0*/  IMAD.X R52, R52, 0x1, R57, P5 ;  /* 0x0000000134347824 */ /* 0x000fc600028e0639 */
[----:B-1----:R-:W3:Y:S04]  /*1e100*/  LDL.LU R152, [R1+0x14c8] ;  /* 0x0014c80001987983 */ /* 0x002ee80000300800 */
[----:B0-----:R-:W4:Y:S04]  /*1e110*/  LDL.LU R151, [R1+0x14d4] ;  /* 0x0014d40001977983 */ /* 0x001f280000300800 */
[----:B------:R0:W-:Y:S04]  /*1e120*/  STL [R1+0x14ec], R53 ;  /* 0x0014ec3501007387 */ /* 0x0001e80000100800 */
[----:B0-----:R-:W4:Y:S04]  /*1e130*/  LDL.LU R53, [R1+0x14c0] ;  /* 0x0014c00001357983 */ /* 0x001f280000300800 */
[----:B------:R0:W-:Y:S04]  /*1e140*/  STL [R1+0x14f8], R52 ;  /* 0x0014f83401007387 */ /* 0x0001e80000100800 */
[----:B0-----:R-:W4:Y:S01]  /*1e150*/  LDL.LU R52, [R1+0x14cc] ;  /* 0x0014cc0001347983 */ /* 0x001f220000300800 */
[-C--:B------:R-:W-:Y:S01]  /*1e160*/  IADD3 R0, P4, PT, R0, R108.reuse, RZ ;  /* 0x0000006c00007210 */ /* 0x080fe20007f9e0ff */
[--C-:B------:R-:W-:Y:S01]  /*1e170*/  IMAD.X R154, R154, 0x1, R57.reuse, P2 ;  /* 0x000000019a9a7824 */ /* 0x100fe200010e0639 */
[-C--:B------:R-:W-:Y:S01]  /*1e180*/  IADD3 R153, P5, PT, R153, R108.reuse, RZ ;  /* 0x0000006c99997210 */ /* 0x080fe20007fbe0ff */
[--C-:B------:R-:W-:Y:S01]  /*1e190*/  IMAD.X R150, R150, 0x1, R57.reuse, P6 ;  /* 0x0000000196967824 */ /* 0x100fe200030e0639 */
[----:B------:R-:W-:Y:S01]  /*1e1a0*/  IADD3 R55, P2, PT, R55, R108, RZ ;  /* 0x0000006c37377210 */ /* 0x000fe20007f5e0ff */
[----:B------:R0:W-:Y:S01]  /*1e1b0*/  STL [R1+0x14e4], R0 ;  /* 0x0014e40001007387 */ /* 0x0001e20000100800 */
[----:B------:R-:W-:-:S03]  /*1e1c0*/  IMAD.X R54, R54, 0x1, R57, P4 ;  /* 0x0000000136367824 */ /* 0x000fc600020e0639 */
[----:B0-----:R-:W4:Y:S04]  /*1e1d0*/  LDL.LU R0, [R1+0x14b8] ;  /* 0x0014b80001007983 */ /* 0x001f280000300800 */
[----:B------:R-:W-:Y:S04]  /*1e1e0*/  STL [R1+0x14f0], R154 ;  /* 0x0014f09a01007387 */ /* 0x000fe80000100800 */
[----:B------:R0:W-:Y:S01]  /*1e1f0*/  STL [R1+0x14e8], R150 ;  /* 0x0014e89601007387 */ /* 0x0001e20000100800 */
[----:B------:R-:W-:-:S03]  /*1e200*/  IADD3 R51, P6, PT, R51, R108, RZ ;  /* 0x0000006c33337210 */ /* 0x000fc60007fde0ff */
[----:B------:R-:W-:Y:S04]  /*1e210*/  STL [R1+0x14e0], R153 ;  /* 0x0014e09901007387 */ /* 0x000fe80000100800 */
[----:B0-----:R-:W4:Y:S04]  /*1e220*/  LDL.LU R150, [R1+0x14c4] ;  /* 0x0014c40001967983 */ /* 0x001f280000300800 */
[----:B------:R0:W-:Y:S04]  /*1e230*/  STL [R1+0x14d8], R55 ;  /* 0x0014d83701007387 */ /* 0x0001e80000100800 */
[----:B------:R-:W4:Y:S04]  /*1e240*/  LDL.LU R156, [R1+0x14b0] ;  /* 0x0014b000019c7983 */ /* 0x000f280000300800 */
[----:B------:R-:W4:Y:S04]  /*1e250*/  LDL.LU R155, [R1+0x14bc] ;  /* 0x0014bc00019b7983 */ /* 0x000f280000300800 */
[----:B------:R1:W-:Y:S04]  /*1e260*/  STL [R1+0x1428], R54 ;  /* 0x0014283601007387 */ /* 0x0003e80000100800 */
[----:B0-----:R-:W4:Y:S04]  /*1e270*/  LDL.LU R55, [R1+0x14a8] ;  /* 0x0014a80001377983 */ /* 0x001f280000300800 */
[----:B------:R0:W-:Y:S04]  /*1e280*/  STL [R1+0x14d0], R51 ;  /* 0x0014d03301007387 */ /* 0x0001e80000100800 */
[----:B-1----:R-:W4:Y:S04]  /*1e290*/  LDL.LU R54, [R1+0x14b4] ;  /* 0x0014b40001367983 */ /* 0x002f280000300800 */
[----:B0-----:R-:W4:Y:S01]  /*1e2a0*/  LDL.LU R51, [R1+0x14a4] ;  /* 0x0014a40001337983 */ /* 0x001f220000300800 */
[----:B--2---:R-:W-:-:S05]  /*1e2b0*/  IMAD.X R50, R50, 0x1, R57, P5 ;  /* 0x0000000132327824 */ /* 0x004fca00028e0639 */
[----:B------:R0:W-:Y:S01]  /*1e2c0*/  STL [R1+0x14dc], R50 ;  /* 0x0014dc3201007387 */ /* 0x0001e20000100800 */
[-C--:B---3--:R-:W-:Y:S01]  /*1e2d0*/  IADD3 R152, P4, PT, R152, R108.reuse, RZ ;  /* 0x0000006c98987210 */ /* 0x088fe20007f9e0ff */
[----:B----4-:R-:W-:Y:S02]  /*1e2e0*/  IMAD.X R151, R151, 0x1, R57, P2 ;  /* 0x0000000197977824 */ /* 0x010fe400010e0639 */
[----:B0-----:R-:W2:Y:S01]  /*1e2f0*/  LDL.LU R50, [R1+0x14ac] ;  /* 0x0014ac0001327983 */ /* 0x001ea20000300800 */
[----:B------:R-:W-:-:S05]  /*1e300*/  IADD3 R53, P5, PT, R53, R108, RZ ;  /* 0x0000006c35357210 */ /* 0x000fca0007fbe0ff */
[----:B------:R0:W-:Y:S04]  /*1e310*/  STL [R1+0x14c0], R53 ;  /* 0x0014c03501007387 */ /* 0x0001e80000100800 */
[----:B------:R-:W-:Y:S01]  /*1e320*/  STL [R1+0x14c8], R152 ;  /* 0x0014c89801007387 */ /* 0x000fe20000100800 */
[----:B------:R-:W-:-:S03]  /*1e330*/  IMAD.X R52, R52, 0x1, R57, P6 ;  /* 0x0000000134347824 */ /* 0x000fc600030e0639 */
[----:B0-----:R-:W3:Y:S04]  /*1e340*/  LDL.LU R53, [R1+0x149c] ;  /* 0x00149c0001357983 */ /* 0x001ee80000300800 */
[----:B------:R-:W-:Y:S04]  /*1e350*/  STL [R1+0x14d4], R151 ;  /* 0x0014d49701007387 */ /* 0x000fe80000100800 */
[----:B------:R0:W-:Y:S04]  /*1e360*/  STL [R1+0x14cc], R52 ;  /* 0x0014cc3401007387 */ /* 0x0001e80000100800 */
[----:B0-----:R-:W4:Y:S01]  /*1e370*/  LDL.LU R52, [R1+0x1424] ;  /* 0x0014240001347983 */ /* 0x001f220000300800 */
[----:B------:R-:W-:-:S03]  /*1e380*/  IADD3 R0, P2, PT, R0, R108, RZ ;  /* 0x0000006c00007210 */ /* 0x000fc60007f5e0ff */
[----:B------:R-:W4:Y:S04]  /*1e390*/  LDL.LU R154, [R1+0x1494] ;  /* 0x00149400019a7983 */ /* 0x000f280000300800 */
[----:B------:R-:W4:Y:S04]  /*1e3a0*/  LDL.LU R153, [R1+0x14a0] ;  /* 0x0014a00001997983 */ /* 0x000f280000300800 */
[----:B------:R-:W4:Y:S01]  /*1e3b0*/  LDL.LU R152, [R1+0x148c] ;  /* 0x00148c0001987983 */ /* 0x000f220000300800 */
[----:B------:R-:W-:-:S03]  /*1e3c0*/  IMAD.X R150, R150, 0x1, R57, P4 ;  /* 0x0000000196967824 */ /* 0x000fc600020e0639 */
[----:B------:R0:W-:Y:S01]  /*1e3d0*/  STL [R1+0x14b8], R0 ;  /* 0x0014b80001007387 */ /* 0x0001e20000100800 */
[----:B------:R-:W-:-:S03]  /*1e3e0*/  IADD3 R156, P6, PT, R156, R108, RZ ;  /* 0x0000006c9c9c7210 */ /* 0x000fc60007fde0ff */
[----:B0-----:R-:W4:Y:S01]  /*1e3f0*/  LDL.LU R0, [R1+0x1498] ;  /* 0x0014980001007983 */ /* 0x001f220000300800 */
[----:B------:R-:W-:-:S03]  /*1e400*/  IMAD.X R155, R155, 0x1, R57, P5 ;  /* 0x000000019b9b7824 */ /* 0x000fc600028e0639 */
[----:B------:R-:W4:Y:S04]  /*1e410*/  LDL.LU R151, [R1+0x1484] ;  /* 0x0014840001977983 */ /* 0x000f280000300800 */
[----:B------:R0:W-:Y:S01]  /*1e420*/  STL [R1+0x14c4], R150 ;  /* 0x0014c49601007387 */ /* 0x0001e20000100800 */
[-C--:B------:R-:W-:Y:S01]  /*1e430*/  IADD3 R55, P4, PT, R55, R108.reuse, RZ ;  /* 0x0000006c37377210 */ /* 0x080fe20007f9e0ff */
[----:B------:R-:W-:Y:S02]  /*1e440*/  IMAD.X R54, R54, 0x1, R57, P2 ;  /* 0x0000000136367824 */ /* 0x000fe400010e0639 */
[----:B0-----:R-:W4:Y:S04]  /*1e450*/  LDL.LU R150, [R1+0x1490] ;  /* 0x0014900001967983 */ /* 0x001f280000300800 */
[----:B------:R-:W-:Y:S01]  /*1e460*/  STL [R1+0x14b0], R156 ;  /* 0x0014b09c01007387 */ /* 0x000fe20000100800 */
[----:B------:R-:W-:-:S03]  /*1e470*/  IADD3 R51, P5, PT, R51, R108, RZ ;  /* 0x0000006c33337210 */ /* 0x000fc60007fbe0ff */
[----:B------:R-:W-:Y:S04]  /*1e480*/  STL [R1+0x14bc], R155 ;  /* 0x0014bc9b01007387 */ /* 0x000fe80000100800 */
[----:B------:R0:W-:Y:S04]  /*1e490*/  STL [R1+0x14a8], R55 ;  /* 0x0014a83701007387 */ /* 0x0001e80000100800 */
[----:B0-----:R-:W4:Y:S04]  /*1e4a0*/  LDL.LU R55, [R1+0x147c] ;  /* 0x00147c0001377983 */ /* 0x001f280000300800 */
[----:B------:R0:W-:Y:S04]  /*1e4b0*/  STL [R1+0x14b4], R54 ;  /* 0x0014b43601007387 */ /* 0x0001e80000100800 */
[----:B0-----:R-:W4:Y:S04]  /*1e4c0*/  LDL.LU R54, [R1+0x1488] ;  /* 0x0014880001367983 */ /* 0x001f280000300800 */
[----:B------:R-:W-:Y:S01]  /*1e4d0*/  STL [R1+0x14a4], R51 ;  /* 0x0014a43301007387 */ /* 0x000fe20000100800 */
[----:B--2---:R-:W-:-:S05]  /*1e4e0*/  IMAD.X R50, R50, 0x1, R57, P6 ;  /* 0x0000000132327824 */ /* 0x004fca00030e0639 */
[----:B------:R0:W-:Y:S04]  /*1e4f0*/  STL [R1+0x14ac], R50 ;  /* 0x0014ac3201007387 */ /* 0x0001e80000100800 */
[----:B0-----:R-:W2:Y:S01]  /*1e500*/  LDL.LU.64 R50, [R1+0xd50] ;  /* 0x000d500001327983 */ /* 0x001ea20000300a00 */
[----:B---3--:R-:W-:-:S05]  /*1e510*/  IADD3 R53, P2, PT, R53, R108, RZ ;  /* 0x0000006c35357210 */ /* 0x008fca0007f5e0ff */
[----:B------:R0:W-:Y:S04]  /*1e520*/  STL [R1+0x149c], R53 ;  /* 0x00149c3501007387 */ /* 0x0001e80000100800 */
[----:B0-----:R-:W3:Y:S01]  /*1e530*/  LDL.LU R53, [R1+0x1480] ;  /* 0x0014800001357983 */ /* 0x001ee20000300800 */
[----:B----4-:R-:W-:-:S05]  /*1e540*/  IMAD.X R52, R52, 0x1, R57, P4 ;  /* 0x0000000134347824 */ /* 0x010fca00020e0639 */
[----:B------:R0:W-:Y:S04]  /*1e550*/  STL [R1+0x1424], R52 ;  /* 0x0014243401007387 */ /* 0x0001e80000100800 */
[----:B0-----:R-:W4:Y:S01]  /*1e560*/  LDL.LU R52, [R1+0x1474] ;  /* 0x0014740001347983 */ /* 0x001f220000300800 */
[-C--:B------:R-:W-:Y:S01]  /*1e570*/  IADD3 R154, P6, PT, R154, R108.reuse, RZ ;  /* 0x0000006c9a9a7210 */ /* 0x080fe20007fde0ff */
[----:B------:R-:W-:Y:S01]  /*1e580*/  IMAD.X R153, R153, 0x1, R57, P5 ;  /* 0x0000000199997824 */ /* 0x000fe200028e0639 */
[----:B------:R-:W-:-:S03]  /*1e590*/  IADD3 R152, P4, PT, R152, R108, RZ ;  /* 0x0000006c98987210 */ /* 0x000fc60007f9e0ff */
[----:B------:R-:W-:Y:S01]  /*1e5a0*/  STL [R1+0x1494], R154 ;  /* 0x0014949a01007387 */ /* 0x000fe20000100800 */
[----:B------:R-:W-:Y:S01]  /*1e5b0*/  IMAD.X R0, R0, 0x1, R57, P2 ;  /* 0x0000000100007824 */ /* 0x000fe200010e0639 */
[----:B------:R-:W-:-:S04]  /*1e5c0*/  IADD3 R151, P5, PT, R151, R108, RZ ;  /* 0x0000006c97977210 */ /* 0x000fc80007fbe0ff */
[----:B------:R0:W-:Y:S04]  /*1e5d0*/  STL [R1+0x1498], R0 ;  /* 0x0014980001007387 */ /* 0x0001e80000100800 */
[----:B------:R-:W-:Y:S04]  /*1e5e0*/  STL [R1+0x14a0], R153 ;  /* 0x0014a09901007387 */ /* 0x000fe80000100800 */
[----:B0-----:R-:W4:Y:S01]  /*1e5f0*/  LDL.LU R0, [R1+0x1478] ;  /* 0x0014780001007983 */ /* 0x001f220000300800 */
[----:B------:R-:W-:-:S03]  /*1e600*/  IMAD.X R150, R150, 0x1, R57, P6 ;  /* 0x0000000196967824 */ /* 0x000fc600030e0639 */
[----:B------:R-:W-:Y:S04]  /*1e610*/  STL [R1+0x148c], R152 ;  /* 0x00148c9801007387 */ /* 0x000fe80000100800 */
[----:B------:R-:W4:Y:S04]  /*1e620*/  LDL.LU R155, [R1+0x1470] ;  /* 0x00147000019b7983 */ /* 0x000f280000300800 */
[----:B------:R-:W4:Y:S04]  /*1e630*/  LDL.LU.64 R158, [R1+0xd58] ;  /* 0x000d5800019e7983 */ /* 0x000f280000300a00 */
[----:B------:R-:W-:Y:S04]  /*1e640*/  STL [R1+0x1484], R151 ;  /* 0x0014849701007387 */ /* 0x000fe80000100800 */
[----:B------:R0:W-:Y:S01]  /*1e650*/  STL [R1+0x1490], R150 ;  /* 0x0014909601007387 */ /* 0x0001e20000100800 */
[----:B------:R-:W-:-:S03]  /*1e660*/  IADD3 R55, P2, PT, R55, R108, RZ ;  /* 0x0000006c37377210 */ /* 0x000fc60007f5e0ff */
[----:B0-----:R-:W4:Y:S04]  /*1e670*/  LDL.LU.64 R150, [R1+0xd60] ;  /* 0x000d600001967983 */ /* 0x001f280000300a00 */
[----:B------:R-:W4:Y:S01]  /*1e680*/  LDL.LU R156, [R1+0x146c] ;  /* 0x00146c00019c7983 */ /* 0x000f220000300800 */
[----:B------:R-:W-:-:S03]  /*1e690*/  IMAD.X R54, R54, 0x1, R57, P4 ;  /* 0x0000000136367824 */ /* 0x000fc600020e0639 */
[----:B------:R-:W-:Y:S04]  /*1e6a0*/  STL [R1+0x147c], R55 ;  /* 0x00147c3701007387 */ /* 0x000fe80000100800 */
[----:B------:R-:W4:Y:S04]  /*1e6b0*/  LDL.LU R157, [R1+0x1464] ;  /* 0x00146400019d7983 */ /* 0x000f280000300800 */
[----:B------:R0:W-:Y:S01]  /*1e6c0*/  STL [R1+0x1488], R54 ;  /* 0x0014883601007387 */ /* 0x0001e20000100800 */
[----:B--2---:R-:W-:-:S05]  /*1e6d0*/  IADD3 R152, P4, PT, R50, R165, RZ ;  /* 0x000000a532987210 */ /* 0x004fca0007f9e0ff */
[----:B------:R-:W-:Y:S02]  /*1e6e0*/  IMAD.X R153, R51, 0x1, R164, P4 ;  /* 0x0000000133997824 */ /* 0x000fe400020e06a4 */
[----:B---3--:R-:W-:Y:S01]  /*1e6f0*/  IMAD.X R53, R53, 0x1, R57, P5 ;  /* 0x0000000135357824 */ /* 0x008fe200028e0639 */
[----:B------:R-:W1:Y:S04]  /*1e700*/  SYNCS.PHASECHK.TRANS64.TRYWAIT P5, [UR4], R56 ;  /* 0x00000038ff0075a7 */ /* 0x000e6800080a1104 */
[----:B------:R-:W-:Y:S04]  /*1e710*/  STL [R1+0x1480], R53 ;  /* 0x0014803501007387 */ /* 0x000fe80000100800 */
[----:B0-----:R-:W2:Y:S04]  /*1e720*/  LDL.LU R54, [R1+0x1468] ;  /* 0x0014680001367983 */ /* 0x001ea80000300800 */
[----:B------:R-:W3:Y:S01]  /*1e730*/  LDL.LU.64 R50, [R1+0xd68] ;  /* 0x000d680001327983 */ /* 0x000ee20000300a00 */
[----:B----4-:R-:W-:-:S05]  /*1e740*/  IADD3 R52, P6, PT, R52, R108, RZ ;  /* 0x0000006c34347210 */ /* 0x010fca0007fde0ff */
[----:B------:R-:W-:Y:S04]  /*1e750*/  STL [R1+0x1474], R52 ;  /* 0x0014743401007387 */ /* 0x000fe80000100800 */
[----:B------:R-:W4:Y:S01]  /*1e760*/  LDL.LU R55, [R1+0x1460] ;  /* 0x0014600001377983 */ /* 0x000f220000300800 */
[----:B------:R-:W-:-:S05]  /*1e770*/  IMAD.X R0, R0, 0x1, R57, P2 ;  /* 0x0000000100007824 */ /* 0x000fca00010e0639 */
[----:B------:R0:W-:Y:S01]  /*1e780*/  STL [R1+0x1478], R0 ;  /* 0x0014780001007387 */ /* 0x0001e20000100800 */
[----:B------:R-:W-:Y:S01]  /*1e790*/  IMAD.X R155, R155, 0x1, R57, P6 ;  /* 0x000000019b9b7824 */ /* 0x000fe200030e0639 */
[----:B------:R-:W-:Y:S02]  /*1e7a0*/  IADD3 R154, P2, PT, R158, R165, RZ ;  /* 0x000000a59e9a7210 */ /* 0x000fe40007f5e0ff */
[----:B0-----:R-:W4:Y:S04]  /*1e7b0*/  LDL.LU R0, [R1+0x145c] ;  /* 0x00145c0001007983 */ /* 0x001f280000300800 */
[----:B------:R-:W4:Y:S04]  /*1e7c0*/  LDL.LU.64 R52, [R1+0xd70] ;  /* 0x000d700001347983 */ /* 0x000f280000300a00 */
[----:B------:R0:W-:Y:S04]  /*1e7d0*/  STL [R1+0x1470], R155 ;  /* 0x0014709b01007387 */ /* 0x0001e80000100800 */
[----:B------:R-:W4:Y:S01]  /*1e7e0*/  LDL.LU R160, [R1+0x1454] ;  /* 0x0014540001a07983 */ /* 0x000f220000300800 */
[----:B------:R-:W-:-:S05]  /*1e7f0*/  IADD3 R156, P4, PT, R156, R108, RZ ;  /* 0x0000006c9c9c7210 */ /* 0x000fca0007f9e0ff */
[----:B------:R1:W-:Y:S01]  /*1e800*/  STL [R1+0x146c], R156 ;  /* 0x00146c9c01007387 */ /* 0x0003e20000100800 */
[----:B0-----:R-:W-:-:S03]  /*1e810*/  IADD3 R155, P6, PT, R150, R165, RZ ;  /* 0x000000a5969b7210 */ /* 0x001fc60007fde0ff */
[----:B------:R-:W4:Y:S04]  /*1e820*/  LDL.LU R162, [R1+0x1458] ;  /* 0x0014580001a27983 */ /* 0x000f280000300800 */
[----:B------:R-:W4:Y:S01]  /*1e830*/  LDL.LU R163, [R1+0x1450] ;  /* 0x0014500001a37983 */ /* 0x000f220000300800 */
[----:B-1----:R-:W-:Y:S01]  /*1e840*/  IMAD.X R156, R159, 0x1, R164, P2 ;  /* 0x000000019f9c7824 */ /* 0x002fe200010e06a4 */
[----:B------:R-:W-:-:S05]  /*1e850*/  IADD3 R157, P2, PT, R157, R108, RZ ;  /* 0x0000006c9d9d7210 */ /* 0x000fca0007f5e0ff */
[----:B------:R-:W-:Y:S04]  /*1e860*/  STL [R1+0x1464], R157 ;  /* 0x0014649d01007387 */ /* 0x000fe80000100800 */
[----:B------:R-:W4:Y:S01]  /*1e870*/  LDL.LU R150, [R1+0x144c] ;  /* 0x00144c0001967983 */ /* 0x000f220000300800 */
[----:B--2---:R-:W-:Y:S01]  /*1e880*/  IMAD.X R54, R54, 0x1, R57, P4 ;  /* 0x0000000136367824 */ /* 0x004fe200020e0639 */
[----:B---3--:R-:W-:-:S04]  /*1e890*/  IADD3 R158, P4, PT, R50, R165, RZ ;  /* 0x000000a5329e7210 */ /* 0x008fc80007f9e0ff */
[----:B------:R0:W-:Y:S01]  /*1e8a0*/  STL [R1+0x1468], R54 ;  /* 0x0014683601007387 */ /* 0x0001e20000100800 */
[----:B------:R-:W-:-:S03]  /*1e8b0*/  IMAD.X R159, R51, 0x1, R164, P4 ;  /* 0x00000001339f7824 */ /* 0x000fc600020e06a4 */
[----:B0-----:R-:W2:Y:S01]  /*1e8c0*/  LDL.LU R54, [R1+0x1444] ;  /* 0x0014440001367983 */ /* 0x001ea20000300800 */
[----:B----4-:R-:W-:-:S05]  /*1e8d0*/  IMAD.X R55, R55, 0x1, R57, P2 ;  /* 0x0000000137377824 */ /* 0x010fca00010e0639 */
[----:B------:R0:W-:Y:S04]  /*1e8e0*/  STL [R1+0x1460], R55 ;  /* 0x0014603701007387 */ /* 0x0001e80000100800 */
[----:B0-----:R-:W3:Y:S04]  /*1e8f0*/  LDL.LU R55, [R1+0x1448] ;  /* 0x0014480001377983 */ /* 0x001ee80000300800 */
[----:B------:R-:W4:Y:S01]  /*1e900*/  LDL.LU.64 R50, [R1+0x1d68] ;  /* 0x001d680001327983 */ /* 0x000f220000300a00 */
[----:B------:R-:W-:-:S03]  /*1e910*/  IMAD.X R157, R151, 0x1, R164, P6 ;  /* 0x00000001979d7824 */ /* 0x000fc600030e06a4 */
[----:B------:R-:W2:Y:S01]  /*1e920*/  LDL.LU R151, [R1+0x1440] ;  /* 0x0014400001977983 */ /* 0x000ea20000300800 */
[----:B------:R-:W-:Y:S02]  /*1e930*/  IADD3 R0, P2, PT, R0, R108, RZ ;  /* 0x0000006c00007210 */ /* 0x000fe40007f5e0ff */
[----:B------:R-:W-:-:S03]  /*1e940*/  IADD3 R161, P6, PT, R52, R165, RZ ;  /* 0x000000a534a17210 */ /* 0x000fc60007fde0ff */
[----:B------:R0:W-:Y:S01]  /*1e950*/  STL [R1+0x145c], R0 ;  /* 0x00145c0001007387 */ /* 0x0001e20000100800 */
[----:B------:R-:W-:-:S03]  /*1e960*/  IADD3 R160, P4, PT, R160, R108, RZ ;  /* 0x0000006ca0a07210 */ /* 0x000fc60007f9e0ff */
[----:B0-----:R-:W3:Y:S04]  /*1e970*/  LDL.LU R0, [R1+0x143c] ;  /* 0x00143c0001007983 */ /* 0x001ee80000300800 */
[----:B------:R0:W-:Y:S01]  /*1e980*/  STL [R1+0x1454], R160 ;  /* 0x001454a001007387 */ /* 0x0001e20000100800 */
[--C-:B------:R-:W-:Y:S02]  /*1e990*/  IMAD.X R162, R162, 0x1, R57.reuse, P2 ;  /* 0x00000001a2a27824 */ /* 0x100fe400010e0639 */
[----:B0-----:R-:W-:Y:S02]  /*1e9a0*/  IMAD.X R160, R53, 0x1, R164, P6 ;  /* 0x0000000135a07824 */ /* 0x001fe400030e06a4 */
[----:B------:R-:W3:Y:S01]  /*1e9b0*/  LDL.LU.64 R52, [R1+0x1d60] ;  /* 0x001d600001347983 */ /* 0x000ee20000300a00 */
[----:B------:R-:W-:-:S03]  /*1e9c0*/  IMAD.X R163, R163, 0x1, R57, P4 ;  /* 0x00000001a3a37824 */ /* 0x000fc600020e0639 */
[----:B------:R-:W-:Y:S04]  /*1e9d0*/  STL [R1+0x1458], R162 ;  /* 0x001458a201007387 */ /* 0x000fe80000100800 */
[----:B------:R-:W-:Y:S01]  /*1e9e0*/  STL [R1+0x1450], R163 ;  /* 0x001450a301007387 */ /* 0x000fe20000100800 */
[----:B------:R-:W-:-:S05]  /*1e9f0*/  IADD3 R150, P4, PT, R150, R108, RZ ;  /* 0x0000006c96967210 */ /* 0x000fca0007f9e0ff */
[----:B------:R0:W-:Y:S04]  /*1ea00*/  STL [R1+0x144c], R150 ;  /* 0x00144c9601007387 */ /* 0x0001e80000100800 */
[----:B0-----:R0:W5:Y:S01]  /*1ea10*/  LDL.LU R150, [R1+0x1d58] ;  /* 0x001d580001967983 */ /* 0x0011620000300800 */
[----:B----4-:R-:W-:-:S05]  /*1ea20*/  IADD3 R162, P2, PT, R50, R165, RZ ;  /* 0x000000a532a27210 */ /* 0x010fca0007f5e0ff */
[----:B------:R-:W-:Y:S01]  /*1ea30*/  IMAD.X R50, R51, 0x1, R164, P2 ;  /* 0x0000000133327824 */ /* 0x000fe200010e06a4 */
[----:B--2---:R-:W-:Y:S01]  /*1ea40*/  IADD3 R54, P2, PT, R54, R108, RZ ;  /* 0x0000006c36367210 */ /* 0x004fe20007f5e0ff */
[----:B------:R-:W2:Y:S04]  /*1ea50*/  LDL.LU R51, [R1+0x1430] ;  /* 0x0014300001337983 */ /* 0x000ea80000300800 */
[----:B------:R1:W-:Y:S04]  /*1ea60*/  STL [R1+0x1444], R54 ;  /* 0x0014443601007387 */ /* 0x0003e80000100800 */
[----:B-1----:R-:W4:Y:S01]  /*1ea70*/  LDL.LU R54, [R1+0x1d54] ;  /* 0x001d540001367983 */ /* 0x002f220000300800 */
[----:B---3--:R-:W-:Y:S01]  /*1ea80*/  IMAD.X R55, R55, 0x1, R57, P4 ;  /* 0x0000000137377824 */ /* 0x008fe200020e0639 */
[----:B------:R-:W-:-:S05]  /*1ea90*/  IADD3 R163, P6, PT, R52, R165, RZ ;  /* 0x000000a534a37210 */ /* 0x000fca0007fde0ff */
[----:B------:R-:W-:Y:S02]  /*1eaa0*/  IMAD.X R52, R53, 0x1, R164, P6 ;  /* 0x0000000135347824 */ /* 0x000fe400030e06a4 */
[----:B------:R-:W3:Y:S04]  /*1eab0*/  LDL.LU R53, [R1+0x1438] ;  /* 0x0014380001357983 */ /* 0x000ee80000300800 */
[----:B------:R1:W-:Y:S04]  /*1eac0*/  STL [R1+0x1448], R55 ;  /* 0x0014483701007387 */ /* 0x0003e80000100800 */
[----:B-1----:R-:W2:Y:S01]  /*1ead0*/  LDL.LU R55, [R1+0x1d50] ;  /* 0x001d500001377983 */ /* 0x002ea20000300800 */
[----:B----4-:R-:W-:-:S03]  /*1eae0*/  IADD3 R54, P4, PT, R54, R165, RZ ;  /* 0x000000a536367210 */ /* 0x010fc60007f9e0ff */
[----:B------:R-:W4:Y:S01]  /*1eaf0*/  LDL.LU R165, [R1+0x1434] ;  /* 0x0014340001a57983 */ /* 0x000f220000300800 */
[----:B------:R-:W-:Y:S01]  /*1eb00*/  IMAD.X R151, R151, 0x1, R57, P2 ;  /* 0x0000000197977824 */ /* 0x000fe200010e0639 */
[----:B------:R-:W-:-:S04]  /*1eb10*/  IADD3 R0, P2, PT, R0, R108, RZ ;  /* 0x0000006c00007210 */ /* 0x000fc80007f5e0ff */
[----:B------:R1:W-:Y:S04]  /*1eb20*/  STL [R1+0x1440], R151 ;  /* 0x0014409701007387 */ /* 0x0003e80000100800 */
[----:B-1----:R0:W5:Y:S04]  /*1eb30*/  LDL.LU R151, [R1+0x1d4c] ;  /* 0x001d4c0001977983 */ /* 0x0021680000300800 */
[----:B------:R1:W-:Y:S01]  /*1eb40*/  STL [R1+0x143c], R0 ;  /* 0x00143c0001007387 */ /* 0x0003e20000100800 */
[----:B---3--:R-:W-:-:S03]  /*1eb50*/  IMAD.X R53, R53, 0x1, R57, P2 ;  /* 0x0000000135357824 */ /* 0x008fc600010e0639 */
[----:B-1----:R0:W5:Y:S01]  /*1eb60*/  LDL.LU R0, [R1+0x1d48] ;  /* 0x001d480001007983 */ /* 0x0021620000300800 */
[----:B--2---:R-:W-:Y:S01]  /*1eb70*/  IMAD.X R55, R55, 0x1, R164, P4 ;  /* 0x0000000137377824 */ /* 0x004fe200020e06a4 */
[----:B----4-:R-:W-:-:S05]  /*1eb80*/  IADD3 R165, P6, PT, R165, R108, RZ ;  /* 0x0000006ca5a57210 */ /* 0x010fca0007fde0ff */
[----:B------:R-:W-:Y:S01]  /*1eb90*/  IMAD.X R51, R51, 0x1, R57, P6 ;  /* 0x0000000133337824 */ /* 0x000fe200030e0639 */
[----:B------:R0:W-:Y:S04]  /*1eba0*/  STL [R1+0x1434], R165 ;  /* 0x001434a501007387 */ /* 0x0001e80000100800 */
[----:B------:R0:W-:Y:S04]  /*1ebb0*/  STL [R1+0x1430], R51 ;  /* 0x0014303301007387 */ /* 0x0001e80000100800 */
[----:B------:R0:W-:Y:S01]  /*1ebc0*/  STL [R1+0x1438], R53 ;  /* 0x0014383501007387 */ /* 0x0001e20000100800 */
[----:B------:R-:W-:Y:S05]  /*1ebd0*/  @!P5 BRA `(.L_x_8) ;  /* 0x000001c40030d947 */ /* 0x000fea0003800000 */
.L_x_16:
        /* <DEDUP_REMOVED lines=330> */
[----:B-1----:R-:W2:Y:S01]  /*20080*/  LDL.LU R63, [R1+0xe9c] ;  /* 0x000e9c00013f7983 */ /* 0x002ea20000300800 */
[----:B0-----:R-:W-:-:S02]  /*20090*/  PRMT R53, RZ, 0x7610, R53 ;  /* 0x00007610ff357816 */ /* 0x001fc40000000035 */
[----:B------:R-:W-:Y:S01]  /*200a0*/  PRMT R56, RZ, 0x7610, R56 ;  /* 0x00007610ff387816 */ /* 0x000fe20000000038 */
[----:B------:R0:W-:Y:S04]  /*200b0*/  STL [R1+0x20cc], R82 ;  /* 0x0020cc5201007387 */ /* 0x0001e80000100800 */
[----:B------:R1:W-:Y:S04]  /*200c0*/  STL [R1+0x20c8], R78 ;  /* 0x0020c84e01007387 */ /* 0x0003e80000100800 */
[----:B------:R3:W-:Y:S04]  /*200d0*/  STL [R1+0x20c4], R77 ;  /* 0x0020c44d01007387 */ /* 0x0007e80000100800 */
[----:B------:R4:W-:Y:S04]  /*200e0*/  STL [R1+0x20c0], R73 ;  /* 0x0020c04901007387 */ /* 0x0009e80000100800 */
[----:B------:R0:W-:Y:S04]  /*200f0*/  STL [R1+0x20bc], R76 ;  /* 0x0020bc4c01007387 */ /* 0x0001e80000100800 */
[----:B------:R0:W-:Y:S04]  /*20100*/  STL [R1+0x20b8], R72 ;  /* 0x0020b84801007387 */ /* 0x0001e80000100800 */
[----:B------:R0:W-:Y:S04]  /*20110*/  STL [R1+0x20b4], R75 ;  /* 0x0020b44b01007387 */ /* 0x0001e80000100800 */
[----:B------:R0:W-:Y:S01]  /*20120*/  STL [R1+0x20b0], R71 ;  /* 0x0020b04701007387 */ /* 0x0001e20000100800 */
[----:B--2---:R-:W-:-:S03]  /*20130*/  VIADD R63, R63, 0x1 ;  /* 0x000000013f3f7836 */ /* 0x004fc60000000000 */
[----:B------:R2:W-:Y:S01]  /*20140*/  STL [R1+0x20ac], R90 ;  /* 0x0020ac5a01007387 */ /* 0x0005e20000100800 */
[----:B------:R-:W-:Y:S02]  /*20150*/  PRMT R51, RZ, 0x7610, R51 ;  /* 0x00007610ff337816 */ /* 0x000fe40000000033 */
[----:B------:R-:W-:Y:S01]  /*20160*/  PRMT R108, RZ, 0x7610, R108 ;  /* 0x00007610ff6c7816 */ /* 0x000fe2000000006c */
[----:B------:R0:W-:Y:S01]  /*20170*/  STL [R1+0x20a8], R86 ;  /* 0x0020a85601007387 */ /* 0x0001e20000100800 */
[----:B------:R-:W-:Y:S02]  /*20180*/  PRMT R57, RZ, 0x7610, R57 ;  /* 0x00007610ff397816 */ /* 0x000fe40000000039 */
[----:B------:R-:W-:Y:S01]  /*20190*/  PRMT R50, RZ, 0x7610, R50 ;  /* 0x00007610ff327816 */ /* 0x000fe20000000032 */
[----:B------:R0:W-:Y:S01]  /*201a0*/  STL [R1+0x20a4], R85 ;  /* 0x0020a45501007387 */ /* 0x0001e20000100800 */
[----:B------:R-:W-:Y:S02]  /*201b0*/  PRMT R162, RZ, 0x7610, R162 ;  /* 0x00007610ffa27816 */ /* 0x000fe400000000a2 */
[----:B------:R-:W-:Y:S01]  /*201c0*/  PRMT R52, RZ, 0x7610, R52 ;  /* 0x00007610ff347816 */ /* 0x000fe20000000034 */
[----:B------:R0:W-:Y:S01]  /*201d0*/  STL [R1+0x20a0], R81 ;  /* 0x0020a05101007387 */ /* 0x0001e20000100800 */
[----:B------:R-:W-:-:S02]  /*201e0*/  PRMT R163, RZ, 0x7610, R163 ;  /* 0x00007610ffa37816 */ /* 0x000fc400000000a3 */
        /* <DEDUP_REMOVED lines=110> */
[----:B0-----:R-:W-:Y:S02]  /*208d0*/  PRMT R82, RZ, 0x7610, R82 ;  /* 0x00007610ff527816 */ /* 0x001fe40000000052 */
[----:B-1----:R-:W-:Y:S01]  /*208e0*/  PRMT R78, RZ, 0x7610, R78 ;  /* 0x00007610ff4e7816 */ /* 0x002fe2000000004e */
[----:B------:R0:W-:Y:S01]  /*208f0*/  STL [R1+0x2008], R127 ;  /* 0x0020087f01007387 */ /* 0x0001e20000100800 */
[----:B---3--:R-:W-:Y:S02]  /*20900*/  PRMT R77, RZ, 0x7610, R77 ;  /* 0x00007610ff4d7816 */ /* 0x008fe4000000004d */
[----:B----4-:R-:W-:Y:S01]  /*20910*/  PRMT R73, RZ, 0x7610, R73 ;  /* 0x00007610ff497816 */ /* 0x010fe20000000049 */
[----:B------:R1:W-:Y:S01]  /*20920*/  STL [R1+0x2004], R126 ;  /* 0x0020047e01007387 */ /* 0x0003e20000100800 */
[----:B------:R-:W-:-:S02]  /*20930*/  PRMT R76, RZ, 0x7610, R76 ;  /* 0x00007610ff4c7816 */ /* 0x000fc4000000004c */
[----:B------:R-:W-:Y:S01]  /*20940*/  PRMT R72, RZ, 0x7610, R72 ;  /* 0x00007610ff487816 */ /* 0x000fe20000000048 */
[----:B------:R3:W-:Y:S01]  /*20950*/  STL [R1+0x2000], R122 ;  /* 0x0020007a01007387 */ /* 0x0007e20000100800 */
[----:B------:R-:W-:Y:S02]  /*20960*/  PRMT R75, RZ, 0x7610, R75 ;  /* 0x00007610ff4b7816 */ /* 0x000fe4000000004b */
[----:B------:R-:W-:Y:S01]  /*20970*/  PRMT R71, RZ, 0x7610, R71 ;  /* 0x00007610ff477816 */ /* 0x000fe20000000047 */
[----:B------:R4:W-:Y:S01]  /*20980*/  STL [R1+0x1ffc], R125 ;  /* 0x001ffc7d01007387 */ /* 0x0009e20000100800 */
[----:B--2---:R-:W-:Y:S02]  /*20990*/  PRMT R90, RZ, 0x7610, R90 ;  /* 0x00007610ff5a7816 */ /* 0x004fe4000000005a */
        /* <DEDUP_REMOVED lines=58> */
[----:B-----5:R2:W-:Y:S01]  /*20d40*/  STL [R1+0x1fac], R151 ;  /* 0x001fac9701007387 */ /* 0x0205e20000100800 */
[----:B------:R-:W-:Y:S02]  /*20d50*/  PRMT R131, RZ, 0x7610, R131 ;  /* 0x00007610ff837816 */ /* 0x000fe40000000083 */
[----:B0-----:R-:W-:Y:S01]  /*20d60*/  PRMT R127, RZ, 0x7610, R127 ;  /* 0x00007610ff7f7816 */ /* 0x001fe2000000007f */
[----:B------:R0:W-:Y:S01]  /*20d70*/  STL [R1+0x1fa8], R150 ;  /* 0x001fa89601007387 */ /* 0x0001e20000100800 */
[----:B-1----:R-:W-:Y:S02]  /*20d80*/  PRMT R126, RZ, 0x7610, R126 ;  /* 0x00007610ff7e7816 */ /* 0x002fe4000000007e */
[----:B---3--:R-:W-:Y:S01]  /*20d90*/  PRMT R122, RZ, 0x7610, R122 ;  /* 0x00007610ff7a7816 */ /* 0x008fe2000000007a */
[----:B------:R1:W-:Y:S01]  /*20da0*/  STL [R1+0x1fa4], R146 ;  /* 0x001fa49201007387 */ /* 0x0003e20000100800 */
[----:B----4-:R-:W-:-:S02]  /*20db0*/  PRMT R125, RZ, 0x7610, R125 ;  /* 0x00007610ff7d7816 */ /* 0x010fc4000000007d */
[----:B--2---:R-:W-:Y:S01]  /*20dc0*/  PRMT R121, RZ, 0x7610, R121 ;  /* 0x00007610ff797816 */ /* 0x004fe20000000079 */
[----:B------:R2:W-:Y:S01]  /*20dd0*/  STL [R1+0x1fa0], R149 ;  /* 0x001fa09501007387 */ /* 0x0005e20000100800 */
[----:B------:R-:W-:Y:S02]  /*20de0*/  PRMT R124, RZ, 0x7610, R124 ;  /* 0x00007610ff7c7816 */ /* 0x000fe4000000007c */
[----:B------:R-:W-:Y:S01]  /*20df0*/  PRMT R120, RZ, 0x7610, R120 ;  /* 0x00007610ff787816 */ /* 0x000fe20000000078 */
[----:B------:R3:W-:Y:S01]  /*20e00*/  STL [R1+0x1f9c], R145 ;  /* 0x001f9c9101007387 */ /* 0x0007e20000100800 */
[----:B------:R-:W-:Y:S02]  /*20e10*/  PRMT R139, RZ, 0x7610, R139 ;  /* 0x00007610ff8b7816 */ /* 0x000fe4000000008b */
[----:B------:R-:W-:Y:S01]  /*20e20*/  PRMT R135, RZ, 0x7610, R135 ;  /* 0x00007610ff877816 */ /* 0x000fe20000000087 */
[----:B------:R-:W-:Y:S01]  /*20e30*/  STL [R1+0x1f98], R148 ;  /* 0x001f989401007387 */ /* 0x000fe20000100800 */
[----:B------:R-:W-:-:S02]  /*20e40*/  PRMT R134, RZ, 0x7610, R134 ;  /* 0x00007610ff867816 */ /* 0x000fc40000000086 */
[----:B------:R-:W-:Y:S01]  /*20e50*/  PRMT R130, RZ, 0x7610, R130 ;  /* 0x00007610ff827816 */ /* 0x000fe20000000082 */
[----:B------:R-:W-:Y:S01]  /*20e60*/  STL [R1+0x1f94], R144 ;  /* 0x001f949001007387 */ /* 0x000fe20000100800 */
[----:B------:R-:W-:Y:S02]  /*20e70*/  PRMT R133, RZ, 0x7610, R133 ;  /* 0x00007610ff857816 */ /* 0x000fe40000000085 */
[----:B------:R-:W-:Y:S01]  /*20e80*/  PRMT R129, RZ, 0x7610, R129 ;  /* 0x00007610ff817816 */ /* 0x000fe20000000081 */
[----:B------:R-:W-:Y:S01]  /*20e90*/  STL [R1+0x1f90], R165 ;  /* 0x001f90a501007387 */ /* 0x000fe20000100800 */
        /* <DEDUP_REMOVED lines=11> */
[----:B------:R-:W-:Y:S01]  /*20f50*/  STL.S16 [R1+0x1418], R53 ;  /* 0x0014183501007387 */ /* 0x000fe20000100600 */
[----:B------:R-:W-:-:S02]  /*20f60*/  PRMT R140, RZ, 0x7610, R140 ;  /* 0x00007610ff8c7816 */ /* 0x000fc4000000008c */
[----:B------:R-:W-:Y:S01]  /*20f70*/  PRMT R136, RZ, 0x7610, R136 ;  /* 0x00007610ff887816 */ /* 0x000fe20000000088 */
[----:B------:R4:W-:Y:S01]  /*20f80*/  STL.S16 [R1+0x130c], R56 ;  /* 0x00130c3801007387 */ /* 0x0009e20000100600 */
[----:B------:R-:W-:Y:S02]  /*20f90*/  PRMT R151, RZ, 0x7610, R151 ;  /* 0x00007610ff977816 */ /* 0x000fe40000000097 */
[----:B0-----:R-:W-:Y:S02]  /*20fa0*/  PRMT R150, RZ, 0x7610, R150 ;  /* 0x00007610ff967816 */ /* 0x001fe40000000096 */
[----:B-1----:R-:W-:Y:S02]  /*20fb0*/  PRMT R146, RZ, 0x7610, R146 ;  /* 0x00007610ff927816 */ /* 0x002fe40000000092 */
[----:B--2---:R-:W-:Y:S02]  /*20fc0*/  PRMT R149, RZ, 0x7610, R149 ;  /* 0x00007610ff957816 */ /* 0x004fe40000000095 */
[----:B---3--:R-:W-:Y:S01]  /*20fd0*/  PRMT R145, RZ, 0x7610, R145 ;  /* 0x00007610ff917816 */ /* 0x008fe20000000091 */
[----:B----4-:R-:W2:Y:S01]  /*20fe0*/  LDL.LU R56, [R1+0x25f4] ;  /* 0x0025f40001387983 */ /* 0x010ea20000300800 */
[----:B------:R-:W-:-:S02]  /*20ff0*/  PRMT R148, RZ, 0x7610, R148 ;  /* 0x00007610ff947816 */ /* 0x000fc40000000094 */
[----:B------:R-:W-:Y:S02]  /*21000*/  PRMT R144, RZ, 0x7610, R144 ;  /* 0x00007610ff907816 */ /* 0x000fe40000000090 */
[----:B--2---:R-:W-:-:S05]  /*21010*/  PRMT R56, RZ, 0x7610, R56 ;  /* 0x00007610ff387816 */ /* 0x004fca0000000038 */
[----:B------:R0:W-:Y:S04]  /*21020*/  STL.S16 [R1+0x1308], R56 ;  /* 0x0013083801007387 */ /* 0x0001e80000100600 */
[----:B0-----:R-:W2:Y:S02]  /*21030*/  LDL.LU R56, [R1+0x25f0] ;  /* 0x0025f00001387983 */ /* 0x001ea40000300800 */
        /* <DEDUP_REMOVED lines=740> */
[----:B0-----:R-:W2:Y:S04]  /*23e80*/  LDL.LU R56, [R1+0x2214] ;  /* 0x0022140001387983 */ /* 0x001ea80000300800 */
[----:B------:R0:W-:Y:S04]  /*23e90*/  STL.S16 [R1+0x100c], R51 ;  /* 0x00100c3301007387 */ /* 0x0001e80000100600 */
[----:B0-----:R-:W3:Y:S04]  /*23ea0*/  LDL.LU R51, [R1+0x2210] ;  /* 0x0022100001337983 */ /* 0x001ee80000300800 */
[----:B------:R0:W-:Y:S04]  /*23eb0*/  STL.S16 [R1+0x1008], R108 ;  /* 0x0010086c01007387 */ /* 0x0001e80000100600 */
[----:B0-----:R-:W4:Y:S04]  /*23ec0*/  LDL.LU R108, [R1+0x220c] ;  /* 0x00220c00016c7983 */ /* 0x001f280000300800 */
[----:B------:R0:W-:Y:S04]  /*23ed0*/  STL.S16 [R1+0x1004], R57 ;  /* 0x0010043901007387 */ /* 0x0001e80000100600 */
[----:B0-----:R-:W2:Y:S04]  /*23ee0*/  LDL.LU R57, [R1+0x2208] ;  /* 0x0022080001397983 */ /* 0x001ea80000300800 */
        /* <DEDUP_REMOVED lines=95> */
[----:B0-----:R-:W3:Y:S04]  /*244e0*/  LDL.LU R38, [R1+0x2148] ;  /* 0x0021480001267983 */ /* 0x001ee80000300800 */
[----:B------:R0:W-:Y:S04]  /*244f0*/  STL.S16 [R1+0xf60], R37 ;  /* 0x000f602501007387 */ /* 0x0001e80000100600 */
[----:B0-----:R-:W4:Y:S04]  /*24500*/  LDL.LU R37, [R1+0x2144] ;  /* 0x0021440001257983 */ /* 0x001f280000300800 */
        /* <DEDUP_REMOVED lines=40> */
[----:B------:R0:W-:Y:S01]  /*24790*/  STL.S16 [R1+0xf2c], R47 ;  /* 0x000f2c2f01007387 */ /* 0x0001e20000100600 */
[----:B--2---:R-:W-:-:S03]  /*247a0*/  PRMT R56, RZ, 0x7610, R56 ;  /* 0x00007610ff387816 */ /* 0x004fc60000000038 */
[----:B0-----:R-:W2:Y:S04]  /*247b0*/  LDL.LU R47, [R1+0x20f0] ;  /* 0x0020f000012f7983 */ /* 0x001ea80000300800 */
[----:B------:R0:W-:Y:S01]  /*247c0*/  STL.S16 [R1+0xf28], R74 ;  /* 0x000f284a01007387 */ /* 0x0001e20000100600 */
[----:B---3--:R-:W-:-:S03]  /*247d0*/  PRMT R51, RZ, 0x7610, R51 ;  /* 0x00007610ff337816 */ /* 0x008fc60000000033 */
[----:B0-----:R-:W3:Y:S04]  /*247e0*/  LDL.LU R74, [R1+0x20ec] ;  /* 0x0020ec00014a7983 */ /* 0x001ee80000300800 */
        /* <DEDUP_REMOVED lines=13> */
[----:B0-----:R-:W3:Y:S01]  /*248c0*/  LDL.LU R51, [R1+0x1c14] ;  /* 0x001c140001337983 */ /* 0x001ee20000300800 */
[----:B----4-:R-:W-:-:S03]  /*248d0*/  PRMT R108, RZ, 0x7610, R108 ;  /* 0x00007610ff6c7816 */ /* 0x010fc6000000006c */
[----:B------:R0:W-:Y:S04]  /*248e0*/  STL.S16 [R1+0xf08], R67 ;  /* 0x000f084301007387 */ /* 0x0001e80000100600 */
[----:B0-----:R-:W4:Y:S04]  /*248f0*/  LDL.LU R67, [R1+0x20d4] ;  /* 0x0020d40001437983 */ /* 0x001f280000300800 */
[----:B------:R0:W-:Y:S02]  /*24900*/  STL.S16 [R1+0xf04], R108 ;  /* 0x000f046c01007387 */ /* 0x0001e40000100600 */
[----:B0-----:R-:W0:Y:S01]  /*24910*/  LDC R108, c[0x0][0x3a0] ;  /* 0x0000e800ff6c7b82 */ /* 0x001e220000000800 */
[----:B------:R-:W-:Y:S01]  /*24920*/  PRMT R57, RZ, 0x7610, R57 ;  /* 0x00007610ff397816 */ /* 0x000fe20000000039 */
[----:B0-----:R-:W-:-:S02]  /*24930*/  IMAD R108, R63, -0x80, R108 ;  /* 0xffffff803f6c7824 */ /* 0x001fc400078e026c */
[----:B------:R-:W4:Y:S04]  /*24940*/  LDL.LU R63, [R1+0x20d0] ;  /* 0x0020d000013f7983 */ /* 0x000f280000300800 */
[----:B------:R0:W-:Y:S01]  /*24950*/  STL.S16 [R1+0xf00], R82 ;  /* 0x000f005201007387 */ /* 0x0001e20000100600 */
[----:B------:R-:W-:-:S03]  /*24960*/  ISETP.GT.AND P6, PT, R108, RZ, PT ;  /* 0x000000ff6c00720c */ /* 0x000fc60003fc4270 */
[----:B0-----:R-:W4:Y:S04]  /*24970*/  LDL.LU R82, [R1+0x20cc] ;  /* 0x0020cc0001527983 */ /* 0x001f280000300800 */
[----:B------:R0:W-:Y:S06]  /*24980*/  STL.S16 [R1+0x1548], R78 ;  /* 0x0015484e01007387 */ /* 0x0001ec0000100600 */
[----:B------:R-:W4:Y:S04]  /*24990*/  @P6 LDG.E.U16 R72, desc[UR6][R54.64] ;  /* 0x0000000636486981 */ /* 0x000f28000c1e1500 */
[----:B0-----:R-:W4:Y:S04]  /*249a0*/  LDL.LU R78, [R1+0x20c8] ;  /* 0x0020c800014e7983 */ /* 0x001f280000300800 */
[----:B------:R0:W-:Y:S04]  /*249b0*/  STL.S16 [R1+0x1544], R77 ;  /* 0x0015444d01007387 */ /* 0x0001e80000100600 */
[----:B0-----:R-:W4:Y:S04]  /*249c0*/  LDL.LU R77, [R1+0x20c4] ;  /* 0x0020c400014d7983 */ /* 0x001f280000300800 */
[----:B------:R0:W-:Y:S04]  /*249d0*/  STL.S16 [R1+0x1540], R73 ;  /* 0x0015404901007387 */ /* 0x0001e80000100600 */
[----:B0-----:R-:W4:Y:S04]  /*249e0*/  LDL.LU R73, [R1+0x20c0] ;  /* 0x0020c00001497983 */ /* 0x001f280000300800 */
[----:B------:R0:W-:Y:S04]  /*249f0*/  STL.S16 [R1+0x153c], R76 ;  /* 0x00153c4c01007387 */ /* 0x0001e80000100600 */
[----:B0-----:R-:W4:Y:S04]  /*24a00*/  LDL.LU R76, [R1+0x20bc] ;  /* 0x0020bc00014c7983 */ /* 0x001f280000300800 */
[----:B------:R2:W-:Y:S02]  /*24a10*/  STL.S16 [R1+0x1538], R57 ;  /* 0x0015383901007387 */ /* 0x0005e40000100600 */
[----:B--2---:R-:W-:-:S02]  /*24a20*/  IMAD.MOV.U32 R57, RZ, RZ, R56 ;  /* 0x000000ffff397224 */ /* 0x004fc400078e0038 */
[----:B---3--:R-:W-:Y:S02]  /*24a30*/  IMAD.MOV.U32 R56, RZ, RZ, R51 ;  /* 0x000000ffff387224 */ /* 0x008fe400078e0033 */
[----:B------:R-:W-:Y:S02]  /*24a40*/  IMAD.MOV.U32 R51, RZ, RZ, R50 ;  /* 0x000000ffff337224 */ /* 0x000fe400078e0032 */
[----:B------:R-:W-:Y:S02]  /*24a50*/  IMAD.MOV.U32 R50, RZ, RZ, R162 ;  /* 0x000000ffff327224 */ /* 0x000fe400078e00a2 */
[----:B------:R-:W-:Y:S02]  /*24a60*/  IMAD.MOV.U32 R162, RZ, RZ, R53 ;  /* 0x000000ffffa27224 */ /* 0x000fe400078e0035 */
[----:B------:R-:W-:Y:S01]  /*24a70*/  IMAD.MOV.U32 R53, RZ, RZ, R52 ;  /* 0x000000ffff357224 */ /* 0x000fe200078e0034 */
[----:B------:R-:W2:Y:S01]  /*24a80*/  @P6 LDG.E.U16 R71, desc[UR6][R50.64] ;  /* 0x0000000632476981 */ /* 0x000ea2000c1e1500 */
[----:B------:R-:W-:-:S03]  /*24a90*/  IMAD.MOV.U32 R52, RZ, RZ, R163 ;  /* 0x000000ffff347224 */ /* 0x000fc600078e00a3 */
[----:B------:R0:W3:Y:S04]  /*24aa0*/  @P6 LDG.E.U16 R162, desc[UR6][R56.64] ;  /* 0x0000000638a26981 */ /* 0x0000e8000c1e1500 */
[----:B------:R-:W2:Y:S04]  /*24ab0*/  @P6 LDG.E.U16 R75, desc[UR6][R52.64] ;  /* 0x00000006344b6981 */ /* 0x000ea8000c1e1500 */
[----:B------:R-:W-:Y:S04]  /*24ac0*/  STL [R1+0x1d4c], R56 ;  /* 0x001d4c3801007387 */ /* 0x000fe80000100800 */
[----:B------:R0:W-:Y:S04]  /*24ad0*/  STL [R1+0x1e94], R56 ;  /* 0x001e943801007387 */ /* 0x0001e80000100800 */
[----:B------:R-:W-:Y:S01]  /*24ae0*/  STL [R1+0x1d48], R57 ;  /* 0x001d483901007387 */ /* 0x000fe20000100800 */
[----:B------:R-:W-:-:S03]  /*24af0*/  ISETP.GT.AND P5, PT, R108, 0x1, PT ;  /* 0x000000016c00780c */ /* 0x000fc60003fa4270 */
[----:B------:R1:W-:Y:S01]  /*24b00*/  STL [R1+0x1e98], R57 ;  /* 0x001e983901007387 */ /* 0x0003e20000100800 */
[----:B------:R-:W-:-:S04]  /*24b10*/  LOP3.LUT R161, R161, R160, RZ, 0x3c, !PT ;  /* 0x000000a0a1a17212 */ /* 0x000fc800078e3cff */
[----:B------:R-:W-:Y:S01]  /*24b20*/  LOP3.LUT R160, R161, R160, RZ, 0x3c, !PT ;  /* 0x000000a0a1a07212 */ /* 0x000fe200078e3cff */
[----:B0-----:R-:W-:-:S03]  /*24b30*/  IMAD.MOV.U32 R56, RZ, RZ, R158 ;  /* 0x000000ffff387224 */ /* 0x001fc600078e009e */
[----:B------:R-:W-:Y:S01]  /*24b40*/  LOP3.LUT R161, R161, R160, RZ, 0x3c, !PT ;  /* 0x000000a0a1a17212 */ /* 0x000fe200078e3cff */
[----:B-1----:R-:W-:Y:S01]  /*24b50*/  IMAD.MOV.U32 R57, RZ, RZ, R159 ;  /* 0x000000ffff397224 */ /* 0x002fe200078e009f */
[----:B------:R-:W-:-:S03]  /*24b60*/  ISETP.GT.AND P4, PT, R108, 0x2, PT ;  /* 0x000000026c00780c */ /* 0x000fc60003f84270 */
[----:B------:R-:W3:Y:S04]  /*24b70*/  @P5 LDG.E.U16 R90, desc[UR6][R160.64] ;  /* 0x00000006a05a5981 */ /* 0x000ee8000c1e1500 */
[----:B------:R-:W3:Y:S04]  /*24b80*/  @P5 LDG.E.U16 R86, desc[UR6][R56.64] ;  /* 0x0000000638565981 */ /* 0x000ee8000c1e1500 */
[----:B----4-:R0:W-:Y:S04]  /*24b90*/  STL [R1+0x1414], R72 ;  /* 0x0014144801007387 */ /* 0x0101e80000100800 */
[----:B0-----:R-:W4:Y:S04]  /*24ba0*/  LDL.LU R72, [R1+0x20b8] ;  /* 0x0020b80001487983 */ /* 0x001f280000300800 */
[----:B------:R-:W-:Y:S04]  /*24bb0*/  STL [R1+0x1d54], R54 ;  /* 0x001d543601007387 */ /* 0x000fe80000100800 */
[----:B------:R0:W-:Y:S04]  /*24bc0*/  STL [R1+0x1e9c], R54 ;  /* 0x001e9c3601007387 */ /* 0x0001e80000100800 */
[----:B------:R-:W-:Y:S04]  /*24bd0*/  STL [R1+0x1d50], R55 ;  /* 0x001d503701007387 */ /* 0x000fe80000100800 */
[----:B------:R1:W-:Y:S01]  /*24be0*/  STL [R1+0x1ea0], R55 ;  /* 0x001ea03701007387 */ /* 0x0003e20000100800 */
[----:B0-----:R-:W-:-:S02]  /*24bf0*/  IMAD.MOV.U32 R54, RZ, RZ, R155 ;  /* 0x000000ffff367224 */ /* 0x001fc400078e009b */
[----:B-1----:R-:W-:-:S05]  /*24c00*/  IMAD.MOV.U32 R55, RZ, RZ, R157 ;  /* 0x000000ffff377224 */ /* 0x002fca00078e009d */
[----:B------:R0:W4:Y:S04]  /*24c10*/  @P5 LDG.E.U16 R85, desc[UR6][R54.64] ;  /* 0x0000000636555981 */ /* 0x000128000c1e1500 */
[----:B--2---:R1:W-:Y:S04]  /*24c20*/  STL [R1+0x1410], R75 ;  /* 0x0014104b01007387 */ /* 0x0043e80000100800 */
[----:B-1----:R-:W2:Y:S04]  /*24c30*/  LDL.LU R75, [R1+0x20b4] ;  /* 0x0020b400014b7983 */ /* 0x002ea80000300800 */
[----:B------:R-:W-:Y:S04]  /*24c40*/  STL [R1+0x1d5c], R52 ;  /* 0x001d5c3401007387 */ /* 0x000fe80000100800 */
[----:B------:R1:W-:Y:S04]  /*24c50*/  STL [R1+0x1ea4], R52 ;  /* 0x001ea43401007387 */ /* 0x0003e80000100800 */
[----:B------:R-:W-:Y:S04]  /*24c60*/  STL [R1+0x1d58], R53 ;  /* 0x001d583501007387 */ /* 0x000fe80000100800 */
[----:B------:R0:W-:Y:S01]  /*24c70*/  STL [R1+0x1ea8], R53 ;  /* 0x001ea83501007387 */ /* 0x0001e20000100800 */
[----:B-1----:R-:W-:-:S03]  /*24c80*/  IMAD.MOV.U32 R52, RZ, RZ, R154 ;  /* 0x000000ffff347224 */ /* 0x002fc600078e009a */
[----:B------:R1:W-:Y:S01]  /*24c90*/  STL [R1+0x140c], R71 ;  /* 0x00140c4701007387 */ /* 0x0003e20000100800 */
[----:B0-----:R-:W-:-:S03]  /*24ca0*/  IMAD.MOV.U32 R53, RZ, RZ, R156 ;  /* 0x000000ffff357224 */ /* 0x001fc600078e009c */
[----:B-1----:R-:W2:Y:S04]  /*24cb0*/  LDL.LU R71, [R1+0x20b0] ;  /* 0x0020b00001477983 */ /* 0x002ea80000300800 */
[----:B------:R-:W-:Y:S04]  /*24cc0*/  STL [R1+0x1d64], R50 ;  /* 0x001d643201007387 */ /* 0x000fe80000100800 */
[----:B------:R-:W-:Y:S04]  /*24cd0*/  STL [R1+0x1eac], R50 ;  /* 0x001eac3201007387 */ /* 0x000fe80000100800 */
[----:B------:R-:W-:Y:S04]  /*24ce0*/  STL [R1+0x1d60], R51 ;  /* 0x001d603301007387 */ /* 0x000fe80000100800 */
[----:B------:R-:W-:Y:S04]  /*24cf0*/  STL [R1+0x1eb0], R51 ;  /* 0x001eb03301007387 */ /* 0x000fe80000100800 */
[----:B---3--:R-:W-:Y:S04]  /*24d00*/  @P6 STL [R1+0x1418], R162 ;  /* 0x001418a201006387 */ /* 0x008fe80000100800 */
[----:B------:R-:W-:Y:S04]  /*24d10*/  STL.64 [R1+0xd58], R52 ;  /* 0x000d583401007387 */ /* 0x000fe80000100a00 */
[----:B------:R0:W-:Y:S04]  /*24d20*/  STL.64 [R1+0xd60], R54 ;  /* 0x000d603601007387 */ /* 0x0001e80000100a00 */
[----:B------:R1:W-:Y:S04]  /*24d30*/  STL.64 [R1+0xd68], R56 ;  /* 0x000d683801007387 */ /* 0x0003e80000100a00 */
[----:B------:R3:W2:Y:S01]  /*24d40*/  @P5 LDG.E.U16 R81, desc[UR6][R52.64] ;  /* 0x0000000634515981 */ /* 0x0006a2000c1e1500 */
[----:B0-----:R-:W-:-:S02]  /*24d50*/  IMAD.MOV.U32 R54, RZ, RZ, R5 ;  /* 0x000000ffff367224 */ /* 0x001fc400078e0005 */
[----:B------:R-:W-:Y:S02]  /*24d60*/  IMAD.MOV.U32 R55, RZ, RZ, R2 ;  /* 0x000000ffff377224 */ /* 0x000fe400078e0002 */
[----:B-1----:R-:W-:Y:S02]  /*24d70*/  IMAD.MOV.U32 R56, RZ, RZ, R152 ;  /* 0x000000ffff387224 */ /* 0x002fe400078e0098 */
[----:B------:R-:W-:Y:S01]  /*24d80*/  IMAD.MOV.U32 R57, RZ, RZ, R153 ;  /* 0x000000ffff397224 */ /* 0x000fe200078e0099 */
[----:B------:R-:W2:Y:S01]  /*24d90*/  @P4 LDG.E.U16 R80, desc[UR6][R54.64] ;  /* 0x0000000636504981 */ /* 0x000ea2000c1e1500 */
[----:B---3--:R-:W-:Y:S02]  /*24da0*/  IMAD.MOV.U32 R52, RZ, RZ, R6 ;  /* 0x000000ffff347224 */ /* 0x008fe400078e0006 */
[----:B------:R-:W-:Y:S01]  /*24db0*/  IMAD.MOV.U32 R53, RZ, RZ, R3 ;  /* 0x000000ffff357224 */ /* 0x000fe200078e0003 */
[----:B------:R-:W3:Y:S01]  /*24dc0*/  @P4 LDG.E.U16 R84, desc[UR6][R56.64] ;  /* 0x0000000638544981 */ /* 0x000ee2000c1e1500 */
[----:B------:R-:W-:-:S02]  /*24dd0*/  IMAD.MOV.U32 R50, RZ, RZ, R7 ;  /* 0x000000ffff327224 */ /* 0x000fc400078e0007 */
[----:B------:R-:W-:Y:S01]  /*24de0*/  IMAD.MOV.U32 R51, RZ, RZ, R4 ;  /* 0x000000ffff337224 */ /* 0x000fe200078e0004 */
[----:B------:R-:W3:Y:S04]  /*24df0*/  @P4 LDG.E.U16 R83, desc[UR6][R52.64] ;  /* 0x0000000634534981 */ /* 0x000ee8000c1e1500 */
[----:B------:R0:W3:Y:S04]  /*24e00*/  @P4 LDG.E.U16 R79, desc[UR6][R50.64] ;  /* 0x00000006324f4981 */ /* 0x0000e8000c1e1500 */
[----:B------:R-:W-:Y:S04]  /*24e10*/  STL.64 [R1+0xd70], R160 ;  /* 0x000d70a001007387 */ /* 0x000fe80000100a00 */
[----:B------:R1:W-:Y:S01]  /*24e20*/  STL [R1+0x1408], R90 ;  /* 0x0014085a01007387 */ /* 0x0003e20000100800 */
[----:B------:R-:W-:-:S03]  /*24e30*/  ISETP.GT.AND P2, PT, R108, 0x3, PT ;  /* 0x000000036c00780c */ /* 0x000fc60003f44270 */
[----:B-1----:R-:W3:Y:S04]  /*24e40*/  LDL.LU R90, [R1+0x20ac] ;  /* 0x0020ac00015a7983 */ /* 0x002ee80000300800 */
[----:B------:R1:W-:Y:S04]  /*24e50*/  STL [R1+0x1404], R86 ;  /* 0x0014045601007387 */ /* 0x0003e80000100800 */
[----:B-1----:R-:W3:Y:S04]  /*24e60*/  LDL.LU R86, [R1+0x20a8] ;  /* 0x0020a80001567983 */ /* 0x002ee80000300800 */
[----:B----4-:R1:W-:Y:S04]  /*24e70*/  STL [R1+0x1400], R85 ;  /* 0x0014005501007387 */ /* 0x0103e80000100800 */
[----:B-1----:R-:W4:Y:S01]  /*24e80*/  LDL.LU R85, [R1+0x20a4] ;  /* 0x0020a40001557983 */ /* 0x002f220000300800 */
[----:B------:R-:W-:Y:S01]  /*24e90*/  IMAD.MOV.U32 R4, RZ, RZ, R18 ;  /* 0x000000ffff047224 */ /* 0x000fe200078e0012 */
[----:B------:R-:W-:Y:S01]  /*24ea0*/  ISETP.GT.AND P6, PT, R108, 0x4, PT ;  /* 0x000000046c00780c */ /* 0x000fe20003fc4270 */
[----:B------:R-:W-:-:S02]  /*24eb0*/  IMAD.MOV.U32 R5, RZ, RZ, R14 ;  /* 0x000000ffff057224 */ /* 0x000fc400078e000e */
[----:B------:R-:W-:Y:S02]  /*24ec0*/  IMAD.MOV.U32 R6, RZ, RZ, R13 ;  /* 0x000000ffff067224 */ /* 0x000fe400078e000d */
[----:B------:R-:W-:Y:S01]  /*24ed0*/  IMAD.MOV.U32 R7, RZ, RZ, R10 ;  /* 0x000000ffff077224 */ /* 0x000fe200078e000a */
[----:B------:R1:W4:Y:S04]  /*24ee0*/  @P2 LDG.E.U16 R89, desc[UR6][R4.64] ;  /* 0x0000000604592981 */ /* 0x000328000c1e1500 */
[----:B------:R0:W4:Y:S04]  /*24ef0*/  @P2 LDG.E.U16 R93, desc[UR6][R6.64] ;  /* 0x00000006065d2981 */ /* 0x000128000c1e1500 */
[----:B--2---:R2:W-:Y:S04]  /*24f00*/  STL [R1+0x13fc], R81 ;  /* 0x0013fc5101007387 */ /* 0x0045e80000100800 */
[----:B--2---:R-:W2:Y:S04]  /*24f10*/  LDL.LU R81, [R1+0x20a0] ;  /* 0x0020a00001517983 */ /* 0x004ea80000300800 */
[----:B------:R0:W-:Y:S04]  /*24f20*/  STL.64 [R1+0xd38], R50 ;  /* 0x000d383201007387 */ /* 0x0001e80000100a00 */
[----:B------:R1:W-:Y:S04]  /*24f30*/  STL.64 [R1+0xd40], R52 ;  /* 0x000d403401007387 */ /* 0x0003e80000100a00 */
[----:B------:R-:W-:Y:S04]  /*24f40*/  STL.64 [R1+0xd48], R54 ;  /* 0x000d483601007387 */ /* 0x000fe80000100a00 */
[----:B------:R-:W-:Y:S01]  /*24f50*/  STL.64 [R1+0xd50], R56 ;  /* 0x000d503801007387 */ /* 0x000fe20000100a00 */
[----:B0-----:R-:W-:-:S03]  /*24f60*/  IMAD.MOV.U32 R50, RZ, RZ, R12 ;  /* 0x000000ffff327224 */ /* 0x001fc600078e000c */
[----:B---3--:R0:W-:Y:S01]  /*24f70*/  STL [R1+0x13f8], R84 ;  /* 0x0013f85401007387 */ /* 0x0081e20000100800 */
[----:B-1----:R-:W-:Y:S02]  /*24f80*/  IMAD.MOV.U32 R52, RZ, RZ, R11 ;  /* 0x000000ffff347224 */ /* 0x002fe400078e000b */
[----:B------:R-:W-:Y:S02]  /*24f90*/  IMAD.MOV.U32 R53, RZ, RZ, R8 ;  /* 0x000000ffff357224 */ /* 0x000fe400078e0008 */
[----:B------:R-:W-:-:S03]  /*24fa0*/  IMAD.MOV.U32 R51, RZ, RZ, R9 ;  /* 0x000000ffff337224 */ /* 0x000fc600078e0009 */
[----:B------:R-:W3:Y:S04]  /*24fb0*/  @P2 LDG.E.U16 R98, desc[UR6][R52.64] ;  /* 0x0000000634622981 */ /* 0x000ee8000c1e1500 */
[----:B0-----:R-:W2:Y:S04]  /*24fc0*/  LDL.LU R84, [R1+0x209c] ;  /* 0x00209c0001547983 */ /* 0x001ea80000300800 */
[----:B------:R0:W-:Y:S04]  /*24fd0*/  STL [R1+0x13f4], R80 ;  /* 0x0013f45001007387 */ /* 0x0001e80000100800 */
[----:B------:R1:W2:Y:S04]  /*24fe0*/  @P2 LDG.E.U16 R94, desc[UR6][R50.64] ;  /* 0x00000006325e2981 */ /* 0x0002a8000c1e1500 */
[----:B0-----:R-:W4:Y:S04]  /*24ff0*/  LDL.LU R80, [R1+0x2098] ;  /* 0x0020980001507983 */ /* 0x001f280000300800 */
[----:B------:R0:W-:Y:S04]  /*25000*/  STL [R1+0x13f0], R83 ;  /* 0x0013f05301007387 */ /* 0x0001e80000100800 */
[----:B0-----:R-:W4:Y:S04]  /*25010*/  LDL.LU R83, [R1+0x2094] ;  /* 0x0020940001537983 */ /* 0x001f280000300800 */
[----:B------:R0:W-:Y:S04]  /*25020*/  STL [R1+0x13ec], R79 ;  /* 0x0013ec4f01007387 */ /* 0x0001e80000100800 */
[----:B0-----:R-:W4:Y:S04]  /*25030*/  LDL.LU R79, [R1+0x2090] ;  /* 0x00209000014f7983 */ /* 0x001f280000300800 */
[----:B------:R0:W-:Y:S04]  /*25040*/  STL.64 [R1+0xd18], R4 ;  /* 0x000d180401007387 */ /* 0x0001e80000100a00 */
[----:B------:R1:W-:Y:S04]  /*25050*/  STL.64 [R1+0xd20], R6 ;  /* 0x000d200601007387 */ /* 0x0003e80000100a00 */
[----:B------:R1:W-:Y:S04]  /*25060*/  STL.64 [R1+0xd28], R50 ;  /* 0x000d283201007387 */ /* 0x0003e80000100a00 */
[----:B------:R1:W-:Y:S01]  /*25070*/  STL.64 [R1+0xd30], R52 ;  /* 0x000d303401007387 */ /* 0x0003e20000100a00 */
[----:B0-----:R-:W-:-:S02]  /*25080*/  IMAD.MOV.U32 R4, RZ, RZ, R26 ;  /* 0x000000ffff047224 */ /* 0x001fc400078e001a */
[----:B-1----:R-:W-:Y:S02]  /*25090*/  IMAD.MOV.U32 R6, RZ, RZ, R21 ;  /* 0x000000ffff067224 */ /* 0x002fe400078e0015 */
[----:B------:R-:W-:Y:S02]  /*250a0*/  IMAD.MOV.U32 R7, RZ, RZ, R17 ;  /* 0x000000ffff077224 */ /* 0x000fe400078e0011 */
[----:B------:R-:W-:Y:S02]  /*250b0*/  IMAD.MOV.U32 R50, RZ, RZ, R20 ;  /* 0x000000ffff327224 */ /* 0x000fe400078e0014 */
[----:B------:R-:W-:Y:S01]  /*250c0*/  IMAD.MOV.U32 R51, RZ, RZ, R16 ;  /* 0x000000ffff337224 */ /* 0x000fe200078e0010 */
[----:B------:R-:W4:Y:S01]  /*250d0*/  @P6 LDG.E.U16 R91, desc[UR6][R6.64] ;  /* 0x00000006065b6981 */ /* 0x000f22000c1e1500 */
[----:B------:R-:W-:Y:S02]  /*250e0*/  IMAD.MOV.U32 R52, RZ, RZ, R19 ;  /* 0x000000ffff347224 */ /* 0x000fe400078e0013 */
[----:B------:R-:W-:Y:S01]  /*250f0*/  IMAD.MOV.U32 R53, RZ, RZ, R15 ;  /* 0x000000ffff357224 */ /* 0x000fe200078e000f */
[----:B------:R-:W4:Y:S01]  /*25100*/  @P6 LDG.E.U16 R88, desc[UR6][R50.64] ;  /* 0x0000000632586981 */ /* 0x000f22000c1e1500 */
[----:B------:R-:W-:-:S03]  /*25110*/  IMAD.MOV.U32 R5, RZ, RZ, R22 ;  /* 0x000000ffff057224 */ /* 0x000fc600078e0016 */
[----:B------:R-:W4:Y:S04]  /*25120*/  @P6 LDG.E.U16 R92, desc[UR6][R52.64] ;  /* 0x00000006345c6981 */ /* 0x000f28000c1e1500 */
[----:B------:R0:W4:Y:S01]  /*25130*/  @P6 LDG.E.U16 R87, desc[UR6][R4.64] ;  /* 0x0000000604576981 */ /* 0x000122000c1e1500 */
[----:B------:R-:W-:Y:S01]  /*25140*/  ISETP.GT.AND P5, PT, R108, 0x5, PT ;  /* 0x000000056c00780c */ /* 0x000fe20003fa4270 */
[----:B------:R-:W-:Y:S02]  /*25150*/  IMAD.MOV.U32 R26, RZ, RZ, R27 ;  /* 0x000000ffff1a7224 */ /* 0x000fe400078e001b */
[----:B------:R-:W-:Y:S02]  /*25160*/  IMAD.MOV.U32 R27, RZ, RZ, R23 ;  /* 0x000000ffff1b7224 */ /* 0x000fe400078e0017 */
[----:B------:R-:W-:-:S02]  /*25170*/  IMAD.MOV.U32 R16, RZ, RZ, R28 ;  /* 0x000000ffff107224 */ /* 0x000fc400078e001c */
[----:B------:R-:W-:Y:S01]  /*25180*/  IMAD.MOV.U32 R17, RZ, RZ, R24 ;  /* 0x000000ffff117224 */ /* 0x000fe200078e0018 */
[----:B------:R-:W-:-:S05]  /*25190*/  ISETP.GT.AND P4, PT, R108, 0x6, PT ;  /* 0x000000066c00780c */ /* 0x000fca0003f84270 */
[----:B------:R-:W4:Y:S04]  /*251a0*/  @P5 LDG.E.U16 R106, desc[UR6][R26.64] ;  /* 0x000000061a6a5981 */ /* 0x000f28000c1e1500 */
[----:B------:R-:W4:Y:S01]  /*251b0*/  @P5 LDG.E.U16 R102, desc[UR6][R16.64] ;  /* 0x0000000610665981 */ /* 0x000f22000c1e1500 */
[----:B------:R-:W-:-:S03]  /*251c0*/  IMAD.MOV.U32 R24, RZ, RZ, R35 ;  /* 0x000000ffff187224 */ /* 0x000fc600078e0023 */
[----:B---3--:R1:W-:Y:S04]  /*251d0*/  STL [R1+0x13e8], R98 ;  /* 0x0013e86201007387 */ /* 0x0083e80000100800 */
[----:B-1----:R-:W3:Y:S04]  /*251e0*/  LDL.LU R98, [R1+0x208c] ;  /* 0x00208c0001627983 */ /* 0x002ee80000300800 */
[----:B--2---:R1:W-:Y:S04]  /*251f0*/  STL [R1+0x13e4], R94 ;  /* 0x0013e45e01007387 */ /* 0x0043e80000100800 */
[----:B-1----:R-:W2:Y:S04]  /*25200*/  LDL.LU R94, [R1+0x2088] ;  /* 0x00208800015e7983 */ /* 0x002ea80000300800 */
[----:B----4-:R1:W-:Y:S04]  /*25210*/  STL [R1+0x13e0], R93 ;  /* 0x0013e05d01007387 */ /* 0x0103e80000100800 */
[----:B-1----:R-:W4:Y:S04]  /*25220*/  LDL.LU R93, [R1+0x2084] ;  /* 0x00208400015d7983 */ /* 0x002f280000300800 */
[----:B------:R1:W-:Y:S04]  /*25230*/  STL [R1+0x13dc], R89 ;  /* 0x0013dc5901007387 */ /* 0x0003e80000100800 */
[----:B-1----:R-:W2:Y:S04]  /*25240*/  LDL.LU R89, [R1+0x2080] ;  /* 0x0020800001597983 */ /* 0x002ea80000300800 */
[----:B------:R0:W-:Y:S04]  /*25250*/  STL.64 [R1+0xcf8], R4 ;  /* 0x000cf80401007387 */ /* 0x0001e80000100a00 */
[----:B------:R1:W-:Y:S04]  /*25260*/  STL.64 [R1+0xd00], R6 ;  /* 0x000d000601007387 */ /* 0x0003e80000100a00 */
[----:B------:R-:W-:Y:S04]  /*25270*/  STL.64 [R1+0xd08], R50 ;  /* 0x000d083201007387 */ /* 0x000fe80000100a00 */
[----:B------:R-:W-:Y:S01]  /*25280*/  STL.64 [R1+0xd10], R52 ;  /* 0x000d103401007387 */ /* 0x000fe20000100a00 */
[----:B0-----:R-:W-:-:S02]  /*25290*/  IMAD.MOV.U32 R4, RZ, RZ, R34 ;  /* 0x000000ffff047224 */ /* 0x001fc400078e0022 */
[----:B-1----:R-:W-:Y:S02]  /*252a0*/  IMAD.MOV.U32 R6, RZ, RZ, R29 ;  /* 0x000000ffff067224 */ /* 0x002fe400078e001d */
[----:B------:R-:W-:Y:S02]  /*252b0*/  IMAD.MOV.U32 R7, RZ, RZ, R25 ;  /* 0x000000ffff077224 */ /* 0x000fe400078e0019 */
[----:B------:R-:W-:-:S03]  /*252c0*/  IMAD.MOV.U32 R5, RZ, RZ, R30 ;  /* 0x000000ffff057224 */ /* 0x000fc600078e001e */
[----:B------:R-:W2:Y:S04]  /*252d0*/  @P5 LDG.E.U16 R101, desc[UR6][R6.64] ;  /* 0x0000000606655981 */ /* 0x000ea8000c1e1500 */
[----:B------:R0:W-:Y:S01]  /*252e0*/  STL [R1+0x13d8], R92 ;  /* 0x0013d85c01007387 */ /* 0x0001e20000100800 */
[----:B------:R-:W-:-:S03]  /*252f0*/  IMAD.MOV.U32 R25, RZ, RZ, R31 ;  /* 0x000000ffff197224 */ /* 0x000fc600078e001f */
[----:B------:R1:W3:Y:S04]  /*25300*/  @P5 LDG.E.U16 R97, desc[UR6][R4.64] ;  /* 0x0000000604615981 */ /* 0x0002e8000c1e1500 */
[----:B------:R-:W3:Y:S04]  /*25310*/  @P4 LDG.E.U16 R100, desc[UR6][R24.64] ;  /* 0x0000000618644981 */ /* 0x000ee8000c1e1500 */
[----:B0-----:R-:W4:Y:S04]  /*25320*/  LDL.LU R92, [R1+0x207c] ;  /* 0x00207c00015c7983 */ /* 0x001f280000300800 */
[----:B------:R0:W-:Y:S04]  /*25330*/  STL [R1+0x13d4], R88 ;  /* 0x0013d45801007387 */ /* 0x0001e80000100800 */
[----:B0-----:R-:W4:Y:S04]  /*25340*/  LDL.LU R88, [R1+0x2078] ;  /* 0x0020780001587983 */ /* 0x001f280000300800 */
[----:B------:R0:W-:Y:S04]  /*25350*/  STL [R1+0x13d0], R91 ;  /* 0x0013d05b01007387 */ /* 0x0001e80000100800 */
[----:B0-----:R-:W4:Y:S04]  /*25360*/  LDL.LU R91, [R1+0x2074] ;  /* 0x00207400015b7983 */ /* 0x001f280000300800 */
[----:B------:R0:W-:Y:S04]  /*25370*/  STL [R1+0x13cc], R87 ;  /* 0x0013cc5701007387 */ /* 0x0001e80000100800 */
[----:B0-----:R-:W4:Y:S04]  /*25380*/  LDL.LU R87, [R1+0x2070] ;  /* 0x0020700001577983 */ /* 0x001f280000300800 */
[----:B------:R1:W-:Y:S04]  /*25390*/  STL.64 [R1+0xcd8], R4 ;  /* 0x000cd80401007387 */ /* 0x0003e80000100a00 */
[----:B------:R0:W-:Y:S04]  /*253a0*/  STL.64 [R1+0xce0], R6 ;  /* 0x000ce00601007387 */ /* 0x0001e80000100a00 */
[----:B------:R0:W-:Y:S01]  /*253b0*/  STL.64 [R1+0xce8], R16 ;  /* 0x000ce81001007387 */ /* 0x0001e20000100a00 */
[----:B-1----:R-:W-:-:S02]  /*253c0*/  IMAD.MOV.U32 R4, RZ, RZ, R42 ;  /* 0x000000ffff047224 */ /* 0x002fc400078e002a */
[----:B------:R-:W-:Y:S02]  /*253d0*/  IMAD.MOV.U32 R5, RZ, RZ, R38 ;  /* 0x000000ffff057224 */ /* 0x000fe400078e0026 */
[----:B0-----:R-:W-:Y:S02]  /*253e0*/  IMAD.MOV.U32 R6, RZ, RZ, R37 ;  /* 0x000000ffff067224 */ /* 0x001fe400078e0025 */
[----:B------:R-:W-:Y:S01]  /*253f0*/  IMAD.MOV.U32 R7, RZ, RZ, R33 ;  /* 0x000000ffff077224 */ /* 0x000fe200078e0021 */
[----:B------:R0:W4:Y:S01]  /*25400*/  @P4 LDG.E.U16 R95, desc[UR6][R4.64] ;  /* 0x00000006045f4981 */ /* 0x000122000c1e1500 */
[----:B------:R-:W-:Y:S02]  /*25410*/  IMAD.MOV.U32 R16, RZ, RZ, R36 ;  /* 0x000000ffff107224 */ /* 0x000fe400078e0024 */
[----:B------:R-:W-:Y:S01]  /*25420*/  IMAD.MOV.U32 R17, RZ, RZ, R32 ;  /* 0x000000ffff117224 */ /* 0x000fe200078e0020 */
[----:B------:R-:W4:Y:S04]  /*25430*/  @P4 LDG.E.U16 R99, desc[UR6][R6.64] ;  /* 0x0000000606634981 */ /* 0x000f28000c1e1500 */
[----:B------:R1:W4:Y:S04]  /*25440*/  @P4 LDG.E.U16 R96, desc[UR6][R16.64] ;  /* 0x0000000610604981 */ /* 0x000328000c1e1500 */
[----:B------:R-:W-:Y:S04]  /*25450*/  STL.64 [R1+0xcf0], R26 ;  /* 0x000cf01a01007387 */ /* 0x000fe80000100a00 */
[----:B------:R0:W-:Y:S01]  /*25460*/  STL [R1+0x13c8], R106 ;  /* 0x0013c86a01007387 */ /* 0x0001e20000100800 */
[----:B------:R-:W-:-:S03]  /*25470*/  ISETP.GT.AND P2, PT, R108, 0x7, PT ;  /* 0x000000076c00780c */ /* 0x000fc60003f44270 */
[----:B0-----:R-:W4:Y:S04]  /*25480*/  LDL.LU R106, [R1+0x206c] ;  /* 0x00206c00016a7983 */ /* 0x001f280000300800 */
[----:B------:R0:W-:Y:S04]  /*25490*/  STL [R1+0x13c4], R102 ;  /* 0x0013c46601007387 */ /* 0x0001e80000100800 */
[----:B0-----:R-:W4:Y:S01]  /*254a0*/  LDL.LU R102, [R1+0x2068] ;  /* 0x0020680001667983 */ /* 0x001f220000300800 */
[----:B------:R-:W-:-:S03]  /*254b0*/  ISETP.GT.AND P6, PT, R108, 0x8, PT ;  /* 0x000000086c00780c */ /* 0x000fc60003fc4270 */
[----:B--2---:R0:W-:Y:S04]  /*254c0*/  STL [R1+0x13c0], R101 ;  /* 0x0013c06501007387 */ /* 0x0041e80000100800 */
[----:B0-----:R-:W2:Y:S04]  /*254d0*/  LDL.LU R101, [R1+0x2064] ;  /* 0x0020640001657983 */ /* 0x001ea80000300800 */
[----:B---3--:R0:W-:Y:S04]  /*254e0*/  STL [R1+0x13bc], R97 ;  /* 0x0013bc6101007387 */ /* 0x0081e80000100800 */
[----:B0-----:R-:W3:Y:S04]  /*254f0*/  LDL.LU R97, [R1+0x2060] ;  /* 0x0020600001617983 */ /* 0x001ee80000300800 */
[----:B------:R0:W-:Y:S04]  /*25500*/  STL.64 [R1+0xcb8], R4 ;  /* 0x000cb80401007387 */ /* 0x0001e80000100a00 */
[----:B------:R-:W-:Y:S04]  /*25510*/  STL.64 [R1+0xcc0], R6 ;  /* 0x000cc00601007387 */ /* 0x000fe80000100a00 */
[----:B------:R1:W-:Y:S04]  /*25520*/  STL.64 [R1+0xcc8], R16 ;  /* 0x000cc81001007387 */ /* 0x0003e80000100a00 */
[----:B------:R1:W-:Y:S01]  /*25530*/  STL.64 [R1+0xcd0], R24 ;  /* 0x000cd01801007387 */ /* 0x0003e20000100a00 */
[----:B0-----:R-:W-:-:S03]  /*25540*/  IMAD.MOV.U32 R4, RZ, RZ, R58 ;  /* 0x000000ffff047224 */ /* 0x001fc600078e003a */
[----:B------:R0:W-:Y:S01]  /*25550*/  STL [R1+0x13b8], R100 ;  /* 0x0013b86401007387 */ /* 0x0001e20000100800 */
[----:B------:R-:W-:Y:S02]  /*25560*/  IMAD.MOV.U32 R5, RZ, RZ, R46 ;  /* 0x000000ffff057224 */ /* 0x000fe400078e002e */
[----:B-1----:R-:W-:Y:S02]  /*25570*/  IMAD.MOV.U32 R16, RZ, RZ, R44 ;  /* 0x000000ffff107224 */ /* 0x002fe400078e002c */
[----:B------:R-:W-:Y:S01]  /*25580*/  IMAD.MOV.U32 R17, RZ, RZ, R40 ;  /* 0x000000ffff117224 */ /* 0x000fe200078e0028 */
[----:B------:R1:W2:Y:S01]  /*25590*/  @P2 LDG.E.U16 R105, desc[UR6][R4.64] ;  /* 0x0000000604692981 */ /* 0x0002a2000c1e1500 */
[----:B------:R-:W-:Y:S02]  /*255a0*/  IMAD.MOV.U32 R24, RZ, RZ, R43 ;  /* 0x000000ffff187224 */ /* 0x000fe400078e002b */
[----:B------:R-:W-:Y:S01]  /*255b0*/  IMAD.MOV.U32 R25, RZ, RZ, R39 ;  /* 0x000000ffff197224 */ /* 0x000fe200078e0027 */
[----:B0-----:R-:W2:Y:S01]  /*255c0*/  LDL.LU R100, [R1+0x205c] ;  /* 0x00205c0001647983 */ /* 0x001ea20000300800 */
[----:B------:R-:W-:-:S02]  /*255d0*/  IMAD.MOV.U32 R6, RZ, RZ, R45 ;  /* 0x000000ffff067224 */ /* 0x000fc400078e002d */
[----:B------:R-:W-:Y:S01]  /*255e0*/  IMAD.MOV.U32 R7, RZ, RZ, R41 ;  /* 0x000000ffff077224 */ /* 0x000fe200078e0029 */
[----:B------:R-:W2:Y:S04]  /*255f0*/  @P2 LDG.E.U16 R115, desc[UR6][R24.64] ;  /* 0x0000000618732981 */ /* 0x000ea8000c1e1500 */
[----:B------:R-:W3:Y:S04]  /*25600*/  @P2 LDG.E.U16 R111, desc[UR6][R16.64] ;  /* 0x00000006106f2981 */ /* 0x000ee8000c1e1500 */
[----:B------:R0:W3:Y:S04]  /*25610*/  @P2 LDG.E.U16 R110, desc[UR6][R6.64] ;  /* 0x00000006066e2981 */ /* 0x0000e8000c1e1500 */
[----:B----4-:R4:W-:Y:S04]  /*25620*/  STL [R1+0x13b4], R96 ;  /* 0x0013b46001007387 */ /* 0x0109e80000100800 */
[----:B----4-:R-:W4:Y:S04]  /*25630*/  LDL.LU R96, [R1+0x2058] ;  /* 0x0020580001607983 */ /* 0x010f280000300800 */
        /* <DEDUP_REMOVED lines=8> */
[----:B-1----:R-:W-:-:S02]  /*256c0*/  IMAD.MOV.U32 R4, RZ, RZ, R66 ;  /* 0x000000ffff047224 */ /* 0x002fc400078e0042 */
[----:B0-----:R-:W-:Y:S02]  /*256d0*/  IMAD.MOV.U32 R6, RZ, RZ, R61 ;  /* 0x000000ffff067224 */ /* 0x001fe400078e003d */
        /* <DEDUP_REMOVED lines=10> */
[C---:B------:R-:W-:Y:S02]  /*25780*/  ISETP.GT.AND P5, PT, R108.reuse, 0x9, PT ;  /* 0x000000096c00780c */ /* 0x040fe40003fa4270 */
[----:B------:R-:W-:Y:S01]  /*25790*/  ISETP.GT.AND P4, PT, R108, 0xa, PT ;  /* 0x0000000a6c00780c */ /* 0x000fe20003f84270 */
[----:B--2---:R1:W-:Y:S04]  /*257a0*/  STL [R1+0x1684], R115 ;  /* 0x0016847301007387 */ /* 0x0043e80000100800 */
[----:B-1----:R-:W2:Y:S04]  /*257b0*/  LDL.LU R115, [R1+0x204c] ;  /* 0x00204c0001737983 */ /* 0x002ea80000300800 */
[----:B---3--:R1:W-:Y:S04]  /*257c0*/  STL [R1+0x1680], R111 ;  /* 0x0016806f01007387 */ /* 0x0083e80000100800 */
[----:B-1----:R-:W3:Y:S04]  /*257d0*/  LDL.LU R111, [R1+0x2048] ;  /* 0x00204800016f7983 */ /* 0x002ee80000300800 */
[----:B------:R1:W-:Y:S04]  /*257e0*/  STL [R1+0x167c], R110 ;  /* 0x00167c6e01007387 */ /* 0x0003e80000100800 */
[----:B-1----:R-:W2:Y:S04]  /*257f0*/  LDL.LU R110, [R1+0x2044] ;  /* 0x00204400016e7983 */ /* 0x002ea80000300800 */
[----:B------:R1:W-:Y:S04]  /*25800*/  STL [R1+0x1678], R105 ;  /* 0x0016786901007387 */ /* 0x0003e80000100800 */
[----:B-1----:R-:W2:Y:S04]  /*25810*/  LDL.LU R105, [R1+0x2040] ;  /* 0x0020400001697983 */ /* 0x002ea80000300800 */
[----:B------:R0:W-:Y:S04]  /*25820*/  STL.64 [R1+0xc78], R4 ;  /* 0x000c780401007387 */ /* 0x0001e80000100a00 */
[----:B------:R1:W-:Y:S04]  /*25830*/  STL.64 [R1+0xc80], R6 ;  /* 0x000c800601007387 */ /* 0x0003e80000100a00 */
[----:B------:R1:W-:Y:S04]  /*25840*/  STL.64 [R1+0xc88], R16 ;  /* 0x000c881001007387 */ /* 0x0003e80000100a00 */
[----:B------:R1:W-:Y:S01]  /*25850*/  STL.64 [R1+0xc90], R24 ;  /* 0x000c901801007387 */ /* 0x0003e20000100a00 */
[----:B0-----:R-:W-:-:S02]  /*25860*/  IMAD.MOV.U32 R4, RZ, RZ, R74 ;  /* 0x000000ffff047224 */ /* 0x001fc400078e004a */
[----:B------:R-:W-:Y:S02]  /*25870*/  IMAD.MOV.U32 R5, RZ, RZ, R70 ;  /* 0x000000ffff057224 */ /* 0x000fe400078e0046 */
[----:B-1----:R-:W-:Y:S02]  /*25880*/  IMAD.MOV.U32 R6, RZ, RZ, R69 ;  /* 0x000000ffff067224 */ /* 0x002fe400078e0045 */
[----:B------:R-:W-:Y:S01]  /*25890*/  IMAD.MOV.U32 R16, RZ, RZ, R68 ;  /* 0x000000ffff107224 */ /* 0x000fe200078e0044 */
[----:B------:R0:W2:Y:S01]  /*258a0*/  @P5 LDG.E.U16 R114, desc[UR6][R4.64] ;  /* 0x0000000604725981 */ /* 0x0000a2000c1e1500 */
[----:B------:R-:W-:Y:S02]  /*258b0*/  IMAD.MOV.U32 R17, RZ, RZ, R64 ;  /* 0x000000ffff117224 */ /* 0x000fe400078e0040 */
[----:B------:R-:W-:Y:S02]  /*258c0*/  IMAD.MOV.U32 R24, RZ, RZ, R67 ;  /* 0x000000ffff187224 */ /* 0x000fe400078e0043 */
[----:B------:R-:W-:Y:S01]  /*258d0*/  IMAD.MOV.U32 R25, RZ, RZ, R63 ;  /* 0x000000ffff197224 */ /* 0x000fe200078e003f */
[----:B------:R-:W2:Y:S01]  /*258e0*/  @P5 LDG.E.U16 R119, desc[UR6][R16.64] ;  /* 0x0000000610775981 */ /* 0x000ea2000c1e1500 */
[----:B------:R-:W-:-:S03]  /*258f0*/  IMAD.MOV.U32 R7, RZ, RZ, R65 ;  /* 0x000000ffff077224 */ /* 0x000fc600078e0041 */
[----:B------:R-:W2:Y:S04]  /*25900*/  @P5 LDG.E.U16 R123, desc[UR6][R24.64] ;  /* 0x00000006187b5981 */ /* 0x000ea8000c1e1500 */
[----:B------:R1:W3:Y:S04]  /*25910*/  @P5 LDG.E.U16 R118, desc[UR6][R6.64] ;  /* 0x0000000606765981 */ /* 0x0002e8000c1e1500 */
[----:B----4-:R4:W-:Y:S04]  /*25920*/  STL [R1+0x13a8], R109 ;  /* 0x0013a86d01007387 */ /* 0x0109e80000100800 */
[----:B----4-:R-:W4:Y:S04]  /*25930*/  LDL.LU R109, [R1+0x203c] ;  /* 0x00203c00016d7983 */ /* 0x010f280000300800 */
        /* <DEDUP_REMOVED lines=26> */
[----:B------:R1:W-:Y:S04]  /*25ae0*/  STL [R1+0x1394], R119 ;  /* 0x0013947701007387 */ /* 0x0003e80000100800 */
[----:B-1----:R-:W2:Y:S04]  /*25af0*/  LDL.LU R119, [R1+0x2028] ;  /* 0x0020280001777983 */ /* 0x002ea80000300800 */
[----:B---3--:R1:W-:Y:S04]  /*25b00*/  STL [R1+0x1390], R118 ;  /* 0x0013907601007387 */ /* 0x0083e80000100800 */
[----:B-1----:R-:W3:Y:S04]  /*25b10*/  LDL.LU R118, [R1+0x2024] ;  /* 0x0020240001767983 */ /* 0x002ee80000300800 */
        /* <DEDUP_REMOVED lines=141> */
[----:B------:R-:W4:Y:S04]  /*263f0*/  @P6 LDG.E.U16 R136, desc[UR6][R4.64] ;  /* 0x0000000604886981 */ /* 0x000f28000c1e1500 */
[----:B--2---:R0:W-:Y:S04]  /*26400*/  STL [R1+0x1674], R147 ;  /* 0x0016749301007387 */ /* 0x0041e80000100800 */
[----:B0-----:R-:W2:Y:S04]  /*26410*/  LDL.LU R147, [R1+0x1fcc] ;  /* 0x001fcc0001937983 */ /* 0x001ea80000300800 */
[----:B------:R0:W-:Y:S04]  /*26420*/  STL [R1+0x1670], R143 ;  /* 0x0016708f01007387 */ /* 0x0001e80000100800 */
[----:B0-----:R-:W2:Y:S04]  /*26430*/  LDL.LU R143, [R1+0x1fc8] ;  /* 0x001fc800018f7983 */ /* 0x001ea80000300800 */
[----:B---3--:R0:W-:Y:S04]  /*26440*/  STL [R1+0x166c], R142 ;  /* 0x00166c8e01007387 */ /* 0x0081e80000100800 */
[----:B0-----:R-:W3:Y:S04]  /*26450*/  LDL.LU R142, [R1+0x1fc4] ;  /* 0x001fc400018e7983 */ /* 0x001ee80000300800 */
[----:B------:R0:W-:Y:S04]  /*26460*/  STL [R1+0x1668], R138 ;  /* 0x0016688a01007387 */ /* 0x0001e80000100800 */
[----:B0-----:R-:W2:Y:S04]  /*26470*/  LDL.LU R138, [R1+0x1fc0] ;  /* 0x001fc000018a7983 */ /* 0x001ea80000300800 */
[----:B------:R-:W-:Y:S04]  /*26480*/  STL.64 [R1+0xb78], R4 ;  /* 0x000b780401007387 */ /* 0x000fe80000100a00 */
[----:B------:R-:W-:Y:S04]  /*26490*/  STL.64 [R1+0xb80], R6 ;  /* 0x000b800601007387 */ /* 0x000fe80000100a00 */
[----:B------:R-:W-:Y:S04]  /*264a0*/  STL.64 [R1+0xb88], R16 ;  /* 0x000b881001007387 */ /* 0x000fe80000100a00 */
[----:B------:R-:W-:Y:S04]  /*264b0*/  STL.64 [R1+0xb90], R24 ;  /* 0x000b901801007387 */ /* 0x000fe80000100a00 */
[----:B----4-:R0:W-:Y:S04]  /*264c0*/  STL [R1+0x1338], R141 ;  /* 0x0013388d01007387 */ /* 0x0101e80000100800 */
[----:B0-----:R-:W4:Y:S04]  /*264d0*/  LDL.LU R141, [R1+0x1fbc] ;  /* 0x001fbc00018d7983 */ /* 0x001f280000300800 */
[----:B------:R0:W-:Y:S04]  /*264e0*/  STL [R1+0x1334], R137 ;  /* 0x0013348901007387 */ /* 0x0001e80000100800 */
[----:B0-----:R-:W4:Y:S04]  /*264f0*/  LDL.LU R137, [R1+0x1fb8] ;  /* 0x001fb80001897983 */ /* 0x001f280000300800 */
[----:B------:R0:W-:Y:S04]  /*26500*/  STL [R1+0x1330], R140 ;  /* 0x0013308c01007387 */ /* 0x0001e80000100800 */
[----:B0-----:R-:W4:Y:S04]  /*26510*/  LDL.LU R140, [R1+0x1fb4] ;  /* 0x001fb400018c7983 */ /* 0x001f280000300800 */
[----:B------:R0:W-:Y:S04]  /*26520*/  STL [R1+0x132c], R136 ;  /* 0x00132c8801007387 */ /* 0x0001e80000100800 */
[----:B0-----:R-:W4:Y:S01]  /*26530*/  LDL.LU R136, [R1+0x1fb0] ;  /* 0x001fb00001887983 */ /* 0x001f220000300800 */
[----:B------:R-:W-:Y:S01]  /*26540*/  ISETP.GT.AND P5, PT, R108, 0x11, PT ;  /* 0x000000116c00780c */ /* 0x000fe20003fa4270 */
[----:B------:R-:W-:-:S02]  /*26550*/  IMAD.MOV.U32 R16, RZ, RZ, R132 ;  /* 0x000000ffff107224 */ /* 0x000fc400078e0084 */
[----:B------:R-:W-:Y:S01]  /*26560*/  IMAD.MOV.U32 R17, RZ, RZ, R128 ;  /* 0x000000ffff117224 */ /* 0x000fe200078e0080 */
[----:B------:R-:W-:Y:S01]  /*26570*/  ISETP.GT.AND P4, PT, R108, 0x12, PT ;  /* 0x000000126c00780c */ /* 0x000fe20003f84270 */
[----:B------:R-:W-:Y:S01]  /*26580*/  IMAD.MOV.U32 R6, RZ, RZ, R133 ;  /* 0x000000ffff067224 */ /* 0x000fe200078e0085 */
[----:B------:R-:W4:Y:S01]  /*26590*/  LDL R52, [R1+0x130c] ;  /* 0x00130c0001347983 */ /* 0x000f220000100800 */
[----:B------:R-:W-:Y:S02]  /*265a0*/  IMAD.MOV.U32 R7, RZ, RZ, R129 ;  /* 0x000000ffff077224 */ /* 0x000fe400078e0081 */
[----:B------:R-:W-:Y:S01]  /*265b0*/  IMAD.MOV.U32 R4, RZ, RZ, R134 ;  /* 0x000000ffff047224 */ /* 0x000fe200078e0086 */
[----:B------:R-:W4:Y:S01]  /*265c0*/  LDL.LU R24, [R1+0x10] ;  /* 0x0000100001187983 */ /* 0x000f220000300800 */
[----:B------:R-:W-:-:S03]  /*265d0*/  IMAD.MOV.U32 R5, RZ, RZ, R130 ;  /* 0x000000ffff057224 */ /* 0x000fc600078e0082 */
[----:B------:R-:W4:Y:S04]  /*265e0*/  @P5 LDG.E.U16 R151, desc[UR6][R16.64] ;  /* 0x0000000610975981 */ /* 0x000f28000c1e1500 */
[----:B------:R-:W4:Y:S04]  /*265f0*/  @P5 LDG.E.U16 R150, desc[UR6][R6.64] ;  /* 0x0000000606965981 */ /* 0x000f28000c1e1500 */
[----:B------:R-:W4:Y:S01]  /*26600*/  @P5 LDG.E.U16 R146, desc[UR6][R4.64] ;  /* 0x0000000604925981 */ /* 0x000f22000c1e1500 */
[----:B------:R-:W-:Y:S02]  /*26610*/  IMAD.MOV.U32 R26, RZ, RZ, R139 ;  /* 0x000000ffff1a7224 */ /* 0x000fe400078e008b */
[----:B------:R-:W-:-:S05]  /*26620*/  IMAD.MOV.U32 R27, RZ, RZ, R135 ;  /* 0x000000ffff1b7224 */ /* 0x000fca00078e0087 */
[----:B------:R0:W4:Y:S01]  /*26630*/  @P5 LDG.E.U16 R149, desc[UR6][R26.64] ;  /* 0x000000061a955981 */ /* 0x000122000c1e1500 */
[----:B---3--:R-:W-:Y:S02]  /*26640*/  IMAD.MOV.U32 R28, RZ, RZ, R142 ;  /* 0x000000ffff1c7224 */ /* 0x008fe400078e008e */
[----:B--2---:R-:W-:-:S05]  /*26650*/  IMAD.MOV.U32 R29, RZ, RZ, R138 ;  /* 0x000000ffff1d7224 */ /* 0x004fca00078e008a */
[----:B------:R-:W2:Y:S01]  /*26660*/  @P4 LDG.E.U16 R144, desc[UR6][R28.64] ;  /* 0x000000061c904981 */ /* 0x000ea2000c1e1500 */
[----:B----4-:R-:W-:Y:S02]  /*26670*/  IMAD.MOV.U32 R32, RZ, RZ, R141 ;  /* 0x000000ffff207224 */ /* 0x010fe400078e008d */
[----:B------:R-:W-:-:S05]  /*26680*/  IMAD.MOV.U32 R33, RZ, RZ, R137 ;  /* 0x000000ffff217224 */ /* 0x000fca00078e0089 */
[----:B------:R-:W3:Y:S01]  /*26690*/  @P4 LDG.E.U16 R148, desc[UR6][R32.64] ;  /* 0x0000000620944981 */ /* 0x000ee2000c1e1500 */
[----:B------:R-:W-:Y:S02]  /*266a0*/  IMAD.MOV.U32 R40, RZ, RZ, R140 ;  /* 0x000000ffff287224 */ /* 0x000fe400078e008c */
[----:B------:R-:W-:-:S05]  /*266b0*/  IMAD.MOV.U32 R41, RZ, RZ, R136 ;  /* 0x000000ffff297224 */ /* 0x000fca00078e0088 */
[----:B------:R-:W4:Y:S04]  /*266c0*/  @P4 LDG.E.U16 R145, desc[UR6][R40.64] ;  /* 0x0000000628914981 */ /* 0x000f28000c1e1500 */
[----:B------:R-:W-:Y:S04]  /*266d0*/  STL.64 [R1+0xb58], R26 ;  /* 0x000b581a01007387 */ /* 0x000fe80000100a00 */
[----:B------:R-:W-:Y:S04]  /*266e0*/  STL.64 [R1+0xb60], R4 ;  /* 0x000b600401007387 */ /* 0x000fe80000100a00 */
[----:B------:R-:W-:Y:S04]  /*266f0*/  STL.64 [R1+0xb68], R6 ;  /* 0x000b680601007387 */ /* 0x000fe80000100a00 */
[----:B------:R-:W-:Y:S04]  /*26700*/  STL.64 [R1+0xb70], R16 ;  /* 0x000b701001007387 */ /* 0x000fe80000100a00 */
[----:B------:R1:W-:Y:S04]  /*26710*/  STL [R1+0x1328], R151 ;  /* 0x0013289701007387 */ /* 0x0003e80000100800 */
[----:B-1----:R-:W2:Y:S04]  /*26720*/  LDL.LU R151, [R1+0x1fac] ;  /* 0x001fac0001977983 */ /* 0x002ea80000300800 */
[----:B------:R1:W-:Y:S04]  /*26730*/  STL [R1+0x1324], R150 ;  /* 0x0013249601007387 */ /* 0x0003e80000100800 */
[----:B-1----:R-:W2:Y:S04]  /*26740*/  LDL.LU R150, [R1+0x1fa8] ;  /* 0x001fa80001967983 */ /* 0x002ea80000300800 */
[----:B------:R1:W-:Y:S01]  /*26750*/  STL [R1+0x1320], R146 ;  /* 0x0013209201007387 */ /* 0x0003e20000100800 */
[----:B0-----:R-:W-:-:S03]  /*26760*/  IMAD.MOV.U32 R26, RZ, RZ, R147 ;  /* 0x000000ffff1a7224 */ /* 0x001fc600078e0093 */
[----:B-1----:R-:W2:Y:S04]  /*26770*/  LDL.LU R146, [R1+0x1fa4] ;  /* 0x001fa40001927983 */ /* 0x002ea80000300800 */
[----:B------:R-:W2:Y:S04]  /*26780*/  LDL R163, [R1+0x1308] ;  /* 0x0013080001a37983 */ /* 0x000ea80000100800 */
[----:B------:R-:W2:Y:S04]  /*26790*/  LDL R162, [R1+0x1304] ;  /* 0x0013040001a27983 */ /* 0x000ea80000100800 */
[----:B------:R-:W2:Y:S04]  /*267a0*/  LDL R55, [R1+0x1300] ;  /* 0x0013000001377983 */ /* 0x000ea80000100800 */
[----:B------:R-:W2:Y:S04]  /*267b0*/  LDL R54, [R1+0x12fc] ;  /* 0x0012fc0001367983 */ /* 0x000ea80000100800 */
[----:B------:R-:W2:Y:S04]  /*267c0*/  LDL.LU R5, [R1] ;  /* 0x0000000001057983 */ /* 0x000ea80000300800 */
[----:B------:R-:W2:Y:S04]  /*267d0*/  LDL.LU R4, [R1+0x30] ;  /* 0x0000300001047983 */ /* 0x000ea80000300800 */
[----:B------:R-:W2:Y:S01]  /*267e0*/  LDL.LU R7, [R1+0x4] ;  /* 0x0000040001077983 */ /* 0x000ea20000300800 */
[----:B------:R-:W-:-:S03]  /*267f0*/  IMAD.MOV.U32 R27, RZ, RZ, R143 ;  /* 0x000000ffff1b7224 */ /* 0x000fc600078e008f */
[----:B------:R-:W2:Y:S04]  /*26800*/  LDL.LU R6, [R1+0x14] ;  /* 0x0000140001067983 */ /* 0x000ea80000300800 */
[----:B------:R-:W2:Y:S04]  /*26810*/  LDL.LU R17, [R1+0x8] ;  /* 0x0000080001117983 */ /* 0x000ea80000300800 */
[----:B------:R-:W2:Y:S04]  /*26820*/  LDL.LU R16, [R1+0x18] ;  /* 0x0000180001107983 */ /* 0x000ea80000300800 */
[----:B------:R-:W2:Y:S04]  /*26830*/  LDL.LU R18, [R1+0xc] ;  /* 0x00000c0001127983 */ /* 0x000ea80000300800 */
[----:B------:R-:W2:Y:S04]  /*26840*/  LDL.LU R3, [R1+0x1c] ;  /* 0x00001c0001037983 */ /* 0x000ea80000300800 */
[----:B------:R0:W-:Y:S01]  /*26850*/  STL [R1+0x131c], R149 ;  /* 0x00131c9501007387 */ /* 0x0001e20000100800 */
[----:B------:R-:W-:-:S03]  /*26860*/  ISETP.GT.AND P2, PT, R108, 0x13, PT ;  /* 0x000000136c00780c */ /* 0x000fc60003f44270 */
[----:B------:R1:W2:Y:S04]  /*26870*/  @P4 LDG.E.U16 R52, desc[UR6][R26.64] ;  /* 0x000000061a344981 */ /* 0x0002a8000c1e1500 */
[----:B0-----:R-:W2:Y:S04]  /*26880*/  LDL.LU R149, [R1+0x1fa0] ;  /* 0x001fa00001957983 */ /* 0x001ea80000300800 */
[----:B------:R-:W2:Y:S04]  /*26890*/  LDL R57, [R1+0x12f8] ;  /* 0x0012f80001397983 */ /* 0x000ea80000100800 */
[----:B------:R-:W2:Y:S04]  /*268a0*/  LDL R56, [R1+0x12f4] ;  /* 0x0012f40001387983 */ /* 0x000ea80000100800 */
[----:B------:R-:W-:Y:S04]  /*268b0*/  STL.64 [R1+0xb38], R26 ;  /* 0x000b381a01007387 */ /* 0x000fe80000100a00 */
[----:B------:R-:W-:Y:S04]  /*268c0*/  STL.64 [R1+0xb40], R28 ;  /* 0x000b401c01007387 */ /* 0x000fe80000100a00 */
[----:B------:R-:W-:Y:S04]  /*268d0*/  STL.64 [R1+0xb48], R32 ;  /* 0x000b482001007387 */ /* 0x000fe80000100a00 */
[----:B------:R-:W-:Y:S04]  /*268e0*/  STL.64 [R1+0xb50], R40 ;  /* 0x000b502801007387 */ /* 0x000fe80000100a00 */
[----:B----4-:R0:W-:Y:S04]  /*268f0*/  STL [R1+0x1318], R145 ;  /* 0x0013189101007387 */ /* 0x0101e80000100800 */
[----:B0-----:R-:W4:Y:S04]  /*26900*/  LDL.LU R145, [R1+0x1f9c] ;  /* 0x001f9c0001917983 */ /* 0x001f280000300800 */
[----:B---3--:R0:W-:Y:S04]  /*26910*/  STL [R1+0x1314], R148 ;  /* 0x0013149401007387 */ /* 0x0081e80000100800 */
[----:B0-----:R-:W3:Y:S04]  /*26920*/  LDL.LU R148, [R1+0x1f98] ;  /* 0x001f980001947983 */ /* 0x001ee80000300800 */
[----:B--2---:R0:W-:Y:S04]  /*26930*/  STL [R1+0x1310], R144 ;  /* 0x0013109001007387 */ /* 0x0041e80000100800 */
[----:B0-----:R-:W2:Y:S01]  /*26940*/  LDL.LU R144, [R1+0x1f94] ;  /* 0x001f940001907983 */ /* 0x001ea20000300800 */
[----:B------:R-:W-:-:S02]  /*26950*/  IMAD.MOV.U32 R28, RZ, RZ, R149 ;  /* 0x000000ffff1c7224 */ /* 0x000fc400078e0095 */
[----:B----4-:R-:W-:-:S05]  /*26960*/  IMAD.MOV.U32 R29, RZ, RZ, R145 ;  /* 0x000000ffff1d7224 */ /* 0x010fca00078e0091 */
[----:B------:R-:W4:Y:S01]  /*26970*/  @P2 LDG.E.U16 R162, desc[UR6][R28.64] ;  /* 0x000000061ca22981 */ /* 0x000f22000c1e1500 */
[----:B---3--:R-:W-:Y:S02]  /*26980*/  IMAD.MOV.U32 R32, RZ, RZ, R148 ;  /* 0x000000ffff207224 */ /* 0x008fe400078e0094 */
[----:B--2---:R-:W-:-:S05]  /*26990*/  IMAD.MOV.U32 R33, RZ, RZ, R144 ;  /* 0x000000ffff217224 */ /* 0x004fca00078e0090 */
[----:B------:R-:W2:Y:S01]  /*269a0*/  @P2 LDG.E.U16 R163, desc[UR6][R32.64] ;  /* 0x0000000620a32981 */ /* 0x000ea2000c1e1500 */
[----:B------:R-:W-:Y:S02]  /*269b0*/  IMAD.MOV.U32 R25, RZ, RZ, R151 ;  /* 0x000000ffff197224 */ /* 0x000fe400078e0097 */
[----:B-1----:R-:W-:Y:S02]  /*269c0*/  IMAD.MOV.U32 R26, RZ, RZ, R150 ;  /* 0x000000ffff1a7224 */ /* 0x002fe400078e0096 */
[----:B------:R-:W-:Y:S01]  /*269d0*/  IMAD.MOV.U32 R27, RZ, RZ, R146 ;  /* 0x000000ffff1b7224 */ /* 0x000fe200078e0092 */
[----:B------:R0:W3:Y:S04]  /*269e0*/  @P2 LDG.E.U16 R54, desc[UR6][R24.64] ;  /* 0x0000000618362981 */ /* 0x0000e8000c1e1500 */
[----:B------:R-:W3:Y:S04]  /*269f0*/  @P2 LDG.E.U16 R55, desc[UR6][R26.64] ;  /* 0x000000061a372981 */ /* 0x000ee8000c1e1500 */
[----:B------:R-:W-:Y:S04]  /*26a00*/  @P4 STL [R1+0x130c], R52 ;  /* 0x00130c3401004387 */ /* 0x000fe80000100800 */
[----:B------:R-:W3:Y:S04]  /*26a10*/  LDL.LU R51, [R1+0x12d4] ;  /* 0x0012d40001337983 */ /* 0x000ee80000300800 */
[----:B------:R-:W3:Y:S04]  /*26a20*/  LDL.LU R50, [R1+0x12d0] ;  /* 0x0012d00001327983 */ /* 0x000ee80000300800 */
[----:B------:R-:W3:Y:S04]  /*26a30*/  LDL.LU R53, [R1+0x12cc] ;  /* 0x0012cc0001357983 */ /* 0x000ee80000300800 */
[----:B------:R-:W-:Y:S04]  /*26a40*/  STL.64 [R1+0xb18], R24 ;  /* 0x000b181801007387 */ /* 0x000fe80000100a00 */
[----:B------:R-:W-:Y:S04]  /*26a50*/  STL.64 [R1+0xb30], R32 ;  /* 0x000b302001007387 */ /* 0x000fe80000100a00 */
[----:B------:R-:W-:Y:S04]  /*26a60*/  STL.64 [R1+0xb20], R26 ;  /* 0x000b201a01007387 */ /* 0x000fe80000100a00 */
[----:B------:R-:W-:Y:S04]  /*26a70*/  STL.64 [R1+0xb28], R28 ;  /* 0x000b281c01007387 */ /* 0x000fe80000100a00 */
[----:B--2---:R1:W-:Y:S04]  /*26a80*/  @P2 STL [R1+0x1308], R163 ;  /* 0x001308a301002387 */ /* 0x0043e80000100800 */
[----:B-1----:R-:W2:Y:S04]  /*26a90*/  LDL R163, [R1+0x12f0] ;  /* 0x0012f00001a37983 */ /* 0x002ea80000100800 */
[----:B----4-:R1:W-:Y:S04]  /*26aa0*/  @P2 STL [R1+0x1304], R162 ;  /* 0x001304a201002387 */ /* 0x0103e80000100800 */
[----:B-1----:R-:W4:Y:S01]  /*26ab0*/  LDL R162, [R1+0x12ec] ;  /* 0x0012ec0001a27983 */ /* 0x002f220000100800 */
[----:B0-----:R-:W-:-:S02]  /*26ac0*/  IMAD.MOV.U32 R24, RZ, RZ, R3 ;  /* 0x000000ffff187224 */ /* 0x001fc400078e0003 */
[----:B------:R-:W-:Y:S01]  /*26ad0*/  IMAD.MOV.U32 R25, RZ, RZ, R18 ;  /* 0x000000ffff197224 */ /* 0x000fe200078e0012 */
[----:B---3--:R-:W-:Y:S01]  /*26ae0*/  @P2 STL [R1+0x12fc], R54 ;  /* 0x0012fc3601002387 */ /* 0x008fe20000100800 */
[----:B------:R-:W-:-:S03]  /*26af0*/  ISETP.GT.AND P6, PT, R108, 0x14, PT ;  /* 0x000000146c00780c */ /* 0x000fc60003fc4270 */
[----:B------:R0:W-:Y:S04]  /*26b00*/  @P2 STL [R1+0x1300], R55 ;  /* 0x0013003701002387 */ /* 0x0001e80000100800 */
[----:B------:R-:W-:Y:S04]  /*26b10*/  STL.64 [R1+0xaf8], R4 ;  /* 0x000af80401007387 */ /* 0x000fe80000100a00 */
[----:B------:R1:W-:Y:S04]  /*26b20*/  STL.64 [R1+0xb00], R6 ;  /* 0x000b000601007387 */ /* 0x0003e80000100a00 */
[----:B------:R3:W-:Y:S04]  /*26b30*/  STL.64 [R1+0xb08], R16 ;  /* 0x000b081001007387 */ /* 0x0007e80000100a00 */
[----:B------:R0:W-:Y:S04]  /*26b40*/  STL.64 [R1+0xb10], R24 ;  /* 0x000b101801007387 */ /* 0x0001e80000100a00 */
        /* <DEDUP_REMOVED lines=8> */
[----:B------:R-:W3:Y:S04]  /*26bd0*/  @P6 LDG.E.U16 R57, desc[UR6][R24.64] ;  /* 0x0000000618396981 */ /* 0x000ee8000c1e1500 */
[----:B0-----:R-:W3:Y:S04]  /*26be0*/  LDL R55, [R1+0x12dc] ;  /* 0x0012dc0001377983 */ /* 0x001ee80000100800 */
[----:B------:R-:W3:Y:S04]  /*26bf0*/  LDL R52, [R1+0x12e0] ;  /* 0x0012e00001347983 */ /* 0x000ee80000100800 */
[----:B------:R-:W3:Y:S04]  /*26c00*/  @P6 LDG.E.U16 R56, desc[UR6][R16.64] ;  /* 0x0000000610386981 */ /* 0x000ee8000c1e1500 */
[----:B------:R-:W3:Y:S04]  /*26c10*/  LDL R156, [R1+0x12e4] ;  /* 0x0012e400019c7983 */ /* 0x000ee80000100800 */
[----:B------:R-:W3:Y:S01]  /*26c20*/  LDL R154, [R1+0x12e8] ;  /* 0x0012e800019a7983 */ /* 0x000ee20000100800 */
[----:B------:R-:W-:-:S03]  /*26c30*/  ISETP.GT.AND P5, PT, R108, 0x15, PT ;  /* 0x000000156c00780c */ /* 0x000fc60003fa4270 */
        /* <DEDUP_REMOVED lines=8> */
[----:B------:R-:W3:Y:S04]  /*26cc0*/  LDL R54, [R1+0x12d8] ;  /* 0x0012d80001367983 */ /* 0x000ee80000100800 */
[----:B--2---:R-:W2:Y:S04]  /*26cd0*/  @P6 LDG.E.U16 R163, desc[UR6][R6.64] ;  /* 0x0000000606a36981 */ /* 0x004ea8000c1e1500 */
[----:B-1----:R-:W2:Y:S04]  /*26ce0*/  LDL.LU R7, [R1+0x60] ;  /* 0x0000600001077983 */ /* 0x002ea80000300800 */
[----:B----4-:R-:W4:Y:S04]  /*26cf0*/  @P6 LDG.E.U16 R162, desc[UR6][R4.64] ;  /* 0x0000000604a26981 */ /* 0x010f28000c1e1500 */
[----:B------:R-:W4:Y:S04]  /*26d00*/  LDL.LU R6, [R1+0x90] ;  /* 0x0000900001067983 */ /* 0x000f280000300800 */
[----:B---3--:R-:W3:Y:S04]  /*26d10*/  LDL.LU R17, [R1+0x64] ;  /* 0x0000640001117983 */ /* 0x008ee80000300800 */
[----:B------:R-:W3:Y:S04]  /*26d20*/  LDL.LU R16, [R1+0x74] ;  /* 0x0000740001107983 */ /* 0x000ee80000300800 */
[----:B------:R-:W3:Y:S04]  /*26d30*/  LDL.LU R25, [R1+0x68] ;  /* 0x0000680001197983 */ /* 0x000ee80000300800 */
[----:B------:R-:W3:Y:S04]  /*26d40*/  LDL.LU R24, [R1+0x78] ;  /* 0x0000780001187983 */ /* 0x000ee80000300800 */
[----:B------:R-:W3:Y:S01]  /*26d50*/  LDL.LU R18, [R1+0x6c] ;  /* 0x00006c0001127983 */ /* 0x000ee20000300800 */
[----:B------:R-:W-:-:S02]  /*26d60*/  IMAD.MOV.U32 R61, RZ, RZ, R60 ;  /* 0x000000ffff3d7224 */ /* 0x000fc400078e003c */
[----:B------:R-:W-:Y:S01]  /*26d70*/  IMAD.MOV.U32 R60, RZ, RZ, R49 ;  /* 0x000000ffff3c7224 */ /* 0x000fe200078e0031 */
[----:B------:R0:W-:Y:S04]  /*26d80*/  @P6 STL [R1+0x12f8], R57 ;  /* 0x0012f83901006387 */ /* 0x0001e80000100800 */
[----:B------:R-:W3:Y:S04]  /*26d90*/  @P5 LDG.E.U16 R55, desc[UR6][R42.64] ;  /* 0x000000062a375981 */ /* 0x000ee8000c1e1500 */
[----:B------:R-:W3:Y:S04]  /*26da0*/  LDL.LU R5, [R1+0x7c] ;  /* 0x00007c0001057983 */ /* 0x000ee80000300800 */
[----:B------:R-:W3:Y:S04]  /*26db0*/  @P5 LDG.E.U16 R52, desc[UR6][R46.64] ;  /* 0x000000062e345981 */ /* 0x000ee8000c1e1500 */
[----:B------:R1:W-:Y:S04]  /*26dc0*/  @P6 STL [R1+0x12f4], R56 ;  /* 0x0012f43801006387 */ /* 0x0003e80000100800 */
[----:B------:R-:W3:Y:S04]  /*26dd0*/  @P5 LDG.E.U16 R156, desc[UR6][R58.64] ;  /* 0x000000063a9c5981 */ /* 0x000ee8000c1e1500 */
[----:B0-----:R-:W3:Y:S04]  /*26de0*/  LDL R57, [R1+0x1664] ;  /* 0x0016640001397983 */ /* 0x001ee80000100800 */
[----:B-1----:R-:W3:Y:S04]  /*26df0*/  LDL R56, [R1+0x1660] ;  /* 0x0016600001387983 */ /* 0x002ee80000100800 */
[----:B------:R-:W3:Y:S04]  /*26e00*/  @P5 LDG.E.U16 R154, desc[UR6][R60.64] ;  /* 0x000000063c9a5981 */ /* 0x000ee8000c1e1500 */
[----:B--2---:R0:W-:Y:S04]  /*26e10*/  @P6 STL [R1+0x12f0], R163 ;  /* 0x0012f0a301006387 */ /* 0x0041e80000100800 */
[----:B0-----:R-:W2:Y:S04]  /*26e20*/  LDL R163, [R1+0x165c] ;  /* 0x00165c0001a37983 */ /* 0x001ea80000100800 */
[----:B----4-:R0:W-:Y:S04]  /*26e30*/  @P6 STL [R1+0x12ec], R162 ;  /* 0x0012eca201006387 */ /* 0x0101e80000100800 */
[----:B0-----:R-:W4:Y:S01]  /*26e40*/  LDL R162, [R1+0x1658] ;  /* 0x0016580001a27983 */ /* 0x001f220000100800 */
[----:B------:R-:W-:-:S02]  /*26e50*/  ISETP.GT.AND P4, PT, R108, 0x16, PT ;  /* 0x000000166c00780c */ /* 0x000fc40003f84270 */
[----:B------:R-:W-:Y:S01]  /*26e60*/  ISETP.GT.AND P2, PT, R108, 0x17, PT ;  /* 0x000000176c00780c */ /* 0x000fe20003f44270 */
[----:B------:R-:W4:Y:S04]  /*26e70*/  LDL.LU R4, [R1+0x80] ;  /* 0x0000800001047983 */ /* 0x000f280000300800 */
[----:B------:R-:W4:Y:S04]  /*26e80*/  LDL.LU R3, [R1+0xb0] ;  /* 0x0000b00001037983 */ /* 0x000f280000300800 */
[----:B------:R-:W-:Y:S04]  /*26e90*/  STL.64 [R1+0xad8], R42 ;  /* 0x000ad82a01007387 */ /* 0x000fe80000100a00 */
[----:B------:R-:W-:Y:S04]  /*26ea0*/  STL.64 [R1+0xae0], R46 ;  /* 0x000ae02e01007387 */ /* 0x000fe80000100a00 */
[----:B------:R-:W-:Y:S04]  /*26eb0*/  STL.64 [R1+0xae8], R58 ;  /* 0x000ae83a01007387 */ /* 0x000fe80000100a00 */
[----:B------:R-:W-:Y:S04]  /*26ec0*/  STL.64 [R1+0xaf0], R60 ;  /* 0x000af03c01007387 */ /* 0x000fe80000100a00 */
[----:B------:R-:W4:Y:S04]  /*26ed0*/  @P4 LDG.E.U16 R51, desc[UR6][R32.64] ;  /* 0x0000000620334981 */ /* 0x000f28000c1e1500 */
[----:B------:R-:W4:Y:S04]  /*26ee0*/  @P4 LDG.E.U16 R50, desc[UR6][R28.64] ;  /* 0x000000061c324981 */ /* 0x000f28000c1e1500 */
[----:B------:R0:W4:Y:S04]  /*26ef0*/  @P4 LDG.E.U16 R53, desc[UR6][R26.64] ;  /* 0x000000061a354981 */ /* 0x000128000c1e1500 */
[----:B------:R-:W4:Y:S04]  /*26f00*/  @P4 LDG.E.U16 R54, desc[UR6][R40.64] ;  /* 0x0000000628364981 */ /* 0x000f28000c1e1500 */
[----:B---3--:R-:W-:Y:S04]  /*26f10*/  @P5 STL [R1+0x12dc], R55 ;  /* 0x0012dc3701005387 */ /* 0x008fe80000100800 */
[----:B------:R-:W-:Y:S04]  /*26f20*/  @P5 STL [R1+0x12e0], R52 ;  /* 0x0012e03401005387 */ /* 0x000fe80000100800 */
[----:B------:R-:W-:Y:S04]  /*26f30*/  @P5 STL [R1+0x12e4], R156 ;  /* 0x0012e49c01005387 */ /* 0x000fe80000100800 */
[----:B------:R-:W3:Y:S04]  /*26f40*/  @P2 LDG.E.U16 R56, desc[UR6][R24.64] ;  /* 0x0000000618382981 */ /* 0x000ee8000c1e1500 */
[----:B------:R-:W-:Y:S04]  /*26f50*/  @P5 STL [R1+0x12e8], R154 ;  /* 0x0012e89a01005387 */ /* 0x000fe80000100800 */
[----:B------:R0:W-:Y:S02]  /*26f60*/  STL.64 [R1+0xab8], R26 ;  /* 0x000ab81a01007387 */ /* 0x0001e40000100a00 */
[----:B0-----:R-:W-:-:S02]  /*26f70*/  IMAD.MOV.U32 R26, RZ, RZ, R5 ;  /* 0x000000ffff1a7224 */ /* 0x001fc400078e0005 */
[----:B------:R-:W-:-:S05]  /*26f80*/  IMAD.MOV.U32 R27, RZ, RZ, R18 ;  /* 0x000000ffff1b7224 */ /* 0x000fca00078e0012 */
[----:B------:R-:W3:Y:S04]  /*26f90*/  @P2 LDG.E.U16 R57, desc[UR6][R26.64] ;  /* 0x000000061a392981 */ /* 0x000ee8000c1e1500 */
[----:B--2---:R-:W2:Y:S04]  /*26fa0*/  @P2 LDG.E.U16 R163, desc[UR6][R16.64] ;  /* 0x0000000610a32981 */ /* 0x004ea8000c1e1500 */
[----:B----4-:R-:W4:Y:S04]  /*26fb0*/  @P2 LDG.E.U16 R162, desc[UR6][R6.64] ;  /* 0x0000000606a22981 */ /* 0x010f28000c1e1500 */
[----:B------:R-:W-:Y:S04]  /*26fc0*/  STL.64 [R1+0xac0], R28 ;  /* 0x000ac01c01007387 */ /* 0x000fe80000100a00 */
[----:B------:R-:W-:Y:S04]  /*26fd0*/  STL.64 [R1+0xac8], R32 ;  /* 0x000ac82001007387 */ /* 0x000fe80000100a00 */
[----:B------:R0:W-:Y:S01]  /*26fe0*/  STL.64 [R1+0xad0], R40 ;  /* 0x000ad02801007387 */ /* 0x0001e20000100a00 */
[----:B------:R-:W-:-:S02]  /*26ff0*/  IMAD.MOV.U32 R61, RZ, RZ, R4 ;  /* 0x000000ffff3d7224 */ /* 0x000fc400078e0004 */
[----:B------:R-:W-:Y:S01]  /*27000*/  IMAD.MOV.U32 R60, RZ, RZ, R3 ;  /* 0x000000ffff3c7224 */ /* 0x000fe200078e0003 */
[----:B------:R-:W-:Y:S04]  /*27010*/  STL [R1+0x1eb4], R51 ;  /* 0x001eb43301007387 */ /* 0x000fe80000100800 */
[----:B------:R-:W-:Y:S04]  /*27020*/  STL [R1+0x1eb8], R50 ;  /* 0x001eb83201007387 */ /* 0x000fe80000100800 */
[----:B------:R-:W-:Y:S04]  /*27030*/  STL [R1+0x1ebc], R53 ;  /* 0x001ebc3501007387 */ /* 0x000fe80000100800 */
[----:B------:R1:W-:Y:S04]  /*27040*/  @P4 STL [R1+0x12d8], R54 ;  /* 0x0012d83601004387 */ /* 0x0003e80000100800 */
[----:B------:R-:W-:Y:S04]  /*27050*/  STL.64 [R1+0xa98], R6 ;  /* 0x000a980601007387 */ /* 0x000fe80000100a00 */
[----:B------:R-:W-:Y:S04]  /*27060*/  STL.64 [R1+0xaa0], R16 ;  /* 0x000aa01001007387 */ /* 0x000fe80000100a00 */
[----:B------:R0:W-:Y:S04]  /*27070*/  STL.64 [R1+0xaa8], R24 ;  /* 0x000aa81801007387 */ /* 0x0001e80000100a00 */
[----:B------:R0:W-:Y:S04]  /*27080*/  STL.64 [R1+0xab0], R26 ;  /* 0x000ab01a01007387 */ /* 0x0001e80000100a00 */
[----:B----4-:R4:W-:Y:S04]  /*27090*/  @P2 STL [R1+0x1658], R162 ;  /* 0x001658a201002387 */ /* 0x0109e80000100800 */
[----:B--2---:R2:W-:Y:S04]  /*270a0*/  @P2 STL [R1+0x165c], R163 ;  /* 0x00165ca301002387 */ /* 0x0045e80000100800 */
[----:B---3--:R3:W-:Y:S04]  /*270b0*/  @P2 STL [R1+0x1660], R56 ;  /* 0x0016603801002387 */ /* 0x0087e80000100800 */
[----:B------:R0:W-:Y:S04]  /*270c0*/  @P2 STL [R1+0x1664], R57 ;  /* 0x0016643901002387 */ /* 0x0001e80000100800 */
[----:B------:R-:W3:Y:S04]  /*270d0*/  LDL.LU R4, [R1+0x84] ;  /* 0x0000840001047983 */ /* 0x000ee80000300800 */
[----:B------:R-:W3:Y:S04]  /*270e0*/  LDL.LU R3, [R1+0x94] ;  /* 0x0000940001037983 */ /* 0x000ee80000300800 */
[----:B------:R-:W3:Y:S04]  /*270f0*/  LDL.LU R65, [R1+0x88] ;  /* 0x0000880001417983 */ /* 0x000ee80000300800 */
[----:B------:R-:W3:Y:S04]  /*27100*/  LDL.LU R64, [R1+0x98] ;  /* 0x0000980001407983 */ /* 0x000ee80000300800 */
[----:B------:R-:W3:Y:S04]  /*27110*/  LDL.LU R66, [R1+0x8c] ;  /* 0x00008c0001427983 */ /* 0x000ee80000300800 */
[----:B------:R-:W3:Y:S04]  /*27120*/  LDL.LU R59, [R1+0x9c] ;  /* 0x00009c00013b7983 */ /* 0x000ee80000300800 */
[----:B------:R-:W3:Y:S04]  /*27130*/  LDL R159, [R1+0x12c8] ;  /* 0x0012c800019f7983 */ /* 0x000ee80000100800 */
[----:B------:R-:W3:Y:S04]  /*27140*/  LDL R155, [R1+0x12c4] ;  /* 0x0012c400019b7983 */ /* 0x000ee80000100800 */
[----:B------:R-:W3:Y:S04]  /*27150*/  LDL R157, [R1+0x12c0] ;  /* 0x0012c000019d7983 */ /* 0x000ee80000100800 */
[----:B------:R-:W3:Y:S04]  /*27160*/  LDL R154, [R1+0x12bc] ;  /* 0x0012bc00019a7983 */ /* 0x000ee80000100800 */
[----:B0-----:R-:W3:Y:S04]  /*27170*/  LDL.LU R41, [R1+0xa0] ;  /* 0x0000a00001297983 */ /* 0x001ee80000300800 */
[----:B------:R-:W3:Y:S04]  /*27180*/  LDL.LU R40, [R1+0xd0] ;  /* 0x0000d00001287983 */ /* 0x000ee80000300800 */
[----:B------:R0:W-:Y:S04]  /*27190*/  STL.64 [R1+0xa78], R60 ;  /* 0x000a783c01007387 */ /* 0x0001e80000100a00 */
        /* <DEDUP_REMOVED lines=9> */
[----:B-1----:R-:W3:Y:S04]  /*27230*/  LDL R54, [R1+0x12ac] ;  /* 0x0012ac0001367983 */ /* 0x002ee80000100800 */
        /* <DEDUP_REMOVED lines=8> */
[----:B----4-:R-:W4:Y:S04]  /*272c0*/  LDL R162, [R1+0x129c] ;  /* 0x00129c0001a27983 */ /* 0x010f280000100800 */
[----:B--2---:R-:W2:Y:S04]  /*272d0*/  LDL R163, [R1+0x12a0] ;  /* 0x0012a00001a37983 */ /* 0x004ea80000100800 */
[----:B---3--:R-:W3:Y:S04]  /*272e0*/  LDL R56, [R1+0x12a4] ;  /* 0x0012a40001387983 */ /* 0x008ee80000100800 */
[----:B------:R-:W3:Y:S01]  /*272f0*/  LDL R57, [R1+0x12a8] ;  /* 0x0012a80001397983 */ /* 0x000ee20000100800 */
[----:B------:R-:W-:-:S02]  /*27300*/  ISETP.GT.AND P6, PT, R108, 0x18, PT ;  /* 0x000000186c00780c */ /* 0x000fc40003fc4270 */
[C---:B------:R-:W-:Y:S01]  /*27310*/  ISETP.GT.AND P5, PT, R108.reuse, 0x19, PT ;  /* 0x000000196c00780c */ /* 0x040fe20003fa4270 */
[----:B------:R-:W3:Y:S01]  /*27320*/  LDL.LU R18, [R1+0xe0] ;  /* 0x0000e00001127983 */ /* 0x000ee20000300800 */
[----:B------:R-:W-:-:S03]  /*27330*/  ISETP.GT.AND P4, PT, R108, 0x1a, PT ;  /* 0x0000001a6c00780c */ /* 0x000fc60003f84270 */
[----:B------:R-:W0:Y:S04]  /*27340*/  LDL.LU R17, [R1+0x110] ;  /* 0x0001100001117983 */ /* 0x000e280000300800 */
[----:B------:R-:W3:Y:S04]  /*27350*/  LDL.LU R16, [R1+0xe4] ;  /* 0x0000e40001107983 */ /* 0x000ee80000300800 */
[----:B------:R-:W3:Y:S04]  /*27360*/  LDL.LU R7, [R1+0xf4] ;  /* 0x0000f40001077983 */ /* 0x000ee80000300800 */
[----:B------:R-:W3:Y:S04]  /*27370*/  LDL.LU R6, [R1+0xe8] ;  /* 0x0000e80001067983 */ /* 0x000ee80000300800 */
[----:B------:R-:W3:Y:S01]  /*27380*/  LDL.LU R5, [R1+0xf8] ;  /* 0x0000f80001057983 */ /* 0x000ee20000300800 */
[----:B------:R-:W-:-:S03]  /*27390*/  IMAD.MOV.U32 R63, RZ, RZ, R4 ;  /* 0x000000ffff3f7224 */ /* 0x000fc600078e0004 */
[----:B------:R-:W3:Y:S01]  /*273a0*/  LDL.LU R4, [R1+0xec] ;  /* 0x0000ec0001047983 */ /* 0x000ee20000300800 */
[----:B------:R-:W-:-:S03]  /*273b0*/  IMAD.MOV.U32 R62, RZ, RZ, R3 ;  /* 0x000000ffff3e7224 */ /* 0x000fc600078e0003 */
[----:B------:R-:W3:Y:S01]  /*273c0*/  LDL.LU R3, [R1+0xfc] ;  /* 0x0000fc0001037983 */ /* 0x000ee20000300800 */
[----:B------:R-:W-:Y:S02]  /*273d0*/  IMAD.MOV.U32 R67, RZ, RZ, R66 ;  /* 0x000000ffff437224 */ /* 0x000fe400078e0042 */
[----:B------:R-:W-:-:S05]  /*273e0*/  IMAD.MOV.U32 R66, RZ, RZ, R59 ;  /* 0x000000ffff427224 */ /* 0x000fca00078e003b */
[----:B------:R-:W3:Y:S04]  /*273f0*/  @P6 LDG.E.U16 R159, desc[UR6][R66.64] ;  /* 0x00000006429f6981 */ /* 0x000ee8000c1e1500 */
[----:B------:R-:W3:Y:S04]  /*27400*/  @P6 LDG.E.U16 R155, desc[UR6][R64.64] ;  /* 0x00000006409b6981 */ /* 0x000ee8000c1e1500 */
[----:B------:R-:W3:Y:S04]  /*27410*/  @P6 LDG.E.U16 R157, desc[UR6][R62.64] ;  /* 0x000000063e9d6981 */ /* 0x000ee8000c1e1500 */
[----:B------:R0:W3:Y:S01]  /*27420*/  @P6 LDG.E.U16 R154, desc[UR6][R60.64] ;  /* 0x000000063c9a6981 */ /* 0x0000e2000c1e1500 */
[----:B------:R-:W-:-:S02]  /*27430*/  IMAD.MOV.U32 R59, RZ, RZ, R58 ;  /* 0x000000ffff3b7224 */ /* 0x000fc400078e003a */
[----:B------:R-:W-:-:S05]  /*27440*/  IMAD.MOV.U32 R58, RZ, RZ, R49 ;  /* 0x000000ffff3a7224 */ /* 0x000fca00078e0031 */
[----:B------:R-:W3:Y:S04]  /*27450*/  @P5 LDG.E.U16 R156, desc[UR6][R58.64] ;  /* 0x000000063a9c5981 */ /* 0x000ee8000c1e1500 */
[----:B------:R-:W3:Y:S04]  /*27460*/  @P5 LDG.E.U16 R52, desc[UR6][R46.64] ;  /* 0x000000062e345981 */ /* 0x000ee8000c1e1500 */
[----:B------:R-:W3:Y:S04]  /*27470*/  @P5 LDG.E.U16 R55, desc[UR6][R42.64] ;  /* 0x000000062a375981 */ /* 0x000ee8000c1e1500 */
[----:B------:R-:W3:Y:S04]  /*27480*/  @P5 LDG.E.U16 R54, desc[UR6][R40.64] ;  /* 0x0000000628365981 */ /* 0x000ee8000c1e1500 */
[----:B----4-:R-:W4:Y:S04]  /*27490*/  @P4 LDG.E.U16 R162, desc[UR6][R24.64] ;  /* 0x0000000618a24981 */ /* 0x010f28000c1e1500 */
[----:B--2---:R-:W2:Y:S04]  /*274a0*/  @P4 LDG.E.U16 R163, desc[UR6][R26.64] ;  /* 0x000000061aa34981 */ /* 0x004ea8000c1e1500 */
[----:B---3--:R-:W3:Y:S04]  /*274b0*/  @P4 LDG.E.U16 R56, desc[UR6][R28.64] ;  /* 0x000000061c384981 */ /* 0x008ee8000c1e1500 */
[----:B------:R-:W3:Y:S04]  /*274c0*/  @P4 LDG.E.U16 R57, desc[UR6][R32.64] ;  /* 0x0000000620394981 */ /* 0x000ee8000c1e1500 */
[----:B------:R1:W-:Y:S04]  /*274d0*/  STL.64 [R1+0xa80], R62 ;  /* 0x000a803e01007387 */ /* 0x0003e80000100a00 */
[----:B------:R-:W-:Y:S04]  /*274e0*/  STL.64 [R1+0xa90], R66 ;  /* 0x000a904201007387 */ /* 0x000fe80000100a00 */
[----:B------:R1:W-:Y:S01]  /*274f0*/  STL.64 [R1+0xa88], R64 ;  /* 0x000a884001007387 */ /* 0x0003e20000100a00 */
[----:B0-----:R-:W-:-:S02]  /*27500*/  IMAD.MOV.U32 R60, RZ, RZ, R17 ;  /* 0x000000ffff3c7224 */ /* 0x001fc400078e0011 */
[----:B------:R-:W-:Y:S02]  /*27510*/  IMAD.MOV.U32 R61, RZ, RZ, R18 ;  /* 0x000000ffff3d7224 */ /* 0x000fe400078e0012 */
[----:B-1----:R-:W-:Y:S02]  /*27520*/  IMAD.MOV.U32 R62, RZ, RZ, R7 ;  /* 0x000000ffff3e7224 */ /* 0x002fe400078e0007 */
[----:B------:R-:W-:Y:S02]  /*27530*/  IMAD.MOV.U32 R63, RZ, RZ, R16 ;  /* 0x000000ffff3f7224 */ /* 0x000fe400078e0010 */
[----:B------:R-:W-:Y:S02]  /*27540*/  IMAD.MOV.U32 R64, RZ, RZ, R5 ;  /* 0x000000ffff407224 */ /* 0x000fe400078e0005 */
[----:B------:R-:W-:Y:S02]  /*27550*/  IMAD.MOV.U32 R65, RZ, RZ, R6 ;  /* 0x000000ffff417224 */ /* 0x000fe400078e0006 */
[----:B------:R-:W-:-:S02]  /*27560*/  IMAD.MOV.U32 R67, RZ, RZ, R4 ;  /* 0x000000ffff437224 */ /* 0x000fc400078e0004 */
[----:B------:R-:W-:Y:S01]  /*27570*/  IMAD.MOV.U32 R66, RZ, RZ, R3 ;  /* 0x000000ffff427224 */ /* 0x000fe200078e0003 */
[----:B------:R-:W-:Y:S04]  /*27580*/  @P6 STL [R1+0x12bc], R154 ;  /* 0x0012bc9a01006387 */ /* 0x000fe80000100800 */
[----:B------:R-:W-:Y:S04]  /*27590*/  @P6 STL [R1+0x12c0], R157 ;  /* 0x0012c09d01006387 */ /* 0x000fe80000100800 */
[----:B------:R-:W-:Y:S04]  /*275a0*/  @P6 STL [R1+0x12c4], R155 ;  /* 0x0012c49b01006387 */ /* 0x000fe80000100800 */
[----:B------:R-:W-:Y:S04]  /*275b0*/  @P6 STL [R1+0x12c8], R159 ;  /* 0x0012c89f01006387 */ /* 0x000fe80000100800 */
[----:B------:R0:W-:Y:S04]  /*275c0*/  STL.64 [R1+0xa58], R40 ;  /* 0x000a582801007387 */ /* 0x0001e80000100a00 */
[----:B------:R1:W-:Y:S04]  /*275d0*/  STL.64 [R1+0xa60], R42 ;  /* 0x000a602a01007387 */ /* 0x0003e80000100a00 */
[----:B------:R0:W-:Y:S04]  /*275e0*/  STL.64 [R1+0xa68], R46 ;  /* 0x000a682e01007387 */ /* 0x0001e80000100a00 */
[----:B------:R0:W-:Y:S04]  /*275f0*/  STL.64 [R1+0xa70], R58 ;  /* 0x000a703a01007387 */ /* 0x0001e80000100a00 */
        /* <DEDUP_REMOVED lines=8> */
[----:B----4-:R-:W-:Y:S04]  /*27680*/  @P4 STL [R1+0x129c], R162 ;  /* 0x00129ca201004387 */ /* 0x010fe80000100800 */
[----:B--2---:R-:W-:Y:S04]  /*27690*/  @P4 STL [R1+0x12a0], R163 ;  /* 0x0012a0a301004387 */ /* 0x004fe80000100800 */
[----:B---3--:R2:W-:Y:S04]  /*276a0*/  @P4 STL [R1+0x12a4], R56 ;  /* 0x0012a43801004387 */ /* 0x0085e80000100800 */
[----:B------:R3:W-:Y:S04]  /*276b0*/  @P4 STL [R1+0x12a8], R57 ;  /* 0x0012a83901004387 */ /* 0x0007e80000100800 */
[----:B------:R-:W4:Y:S04]  /*276c0*/  LDL R153, [R1+0x1298] ;  /* 0x0012980001997983 */ /* 0x000f280000100800 */
[----:B------:R-:W4:Y:S04]  /*276d0*/  LDL R161, [R1+0x1294] ;  /* 0x0012940001a17983 */ /* 0x000f280000100800 */
[----:B------:R-:W4:Y:S04]  /*276e0*/  LDL R160, [R1+0x1290] ;  /* 0x0012900001a07983 */ /* 0x000f280000100800 */
[----:B------:R-:W-:Y:S04]  /*276f0*/  STL.64 [R1+0xa30], R66 ;  /* 0x000a304201007387 */ /* 0x000fe80000100a00 */
[----:B------:R-:W-:Y:S04]  /*27700*/  STL.64 [R1+0xa28], R64 ;  /* 0x000a284001007387 */ /* 0x000fe80000100a00 */
[----:B------:R-:W-:Y:S04]  /*27710*/  STL.64 [R1+0xa20], R62 ;  /* 0x000a203e01007387 */ /* 0x000fe80000100a00 */
[----:B------:R1:W-:Y:S04]  /*27720*/  STL.64 [R1+0xa18], R60 ;  /* 0x000a183c01007387 */ /* 0x0003e80000100a00 */
[----:B------:R-:W4:Y:S04]  /*27730*/  LDL R158, [R1+0x128c] ;  /* 0x00128c00019e7983 */ /* 0x000f280000100800 */
[----:B0-----:R-:W4:Y:S04]  /*27740*/  LDL.LU R41, [R1+0x100] ;  /* 0x0001000001297983 */ /* 0x001f280000300800 */
[----:B------:R-:W4:Y:S04]  /*27750*/  LDL.LU R40, [R1+0x130] ;  /* 0x0001300001287983 */ /* 0x000f280000300800 */
[----:B-1----:R-:W4:Y:S04]  /*27760*/  LDL.LU R43, [R1+0x104] ;  /* 0x00010400012b7983 */ /* 0x002f280000300800 */
[----:B------:R-:W4:Y:S04]  /*27770*/  LDL.LU R42, [R1+0x114] ;  /* 0x00011400012a7983 */ /* 0x000f280000300800 */
[----:B------:R-:W4:Y:S04]  /*27780*/  LDL.LU R47, [R1+0x108] ;  /* 0x00010800012f7983 */ /* 0x000f280000300800 */
[----:B------:R-:W4:Y:S04]  /*27790*/  LDL.LU R46, [R1+0x118] ;  /* 0x00011800012e7983 */ /* 0x000f280000300800 */
[----:B------:R-:W4:Y:S04]  /*277a0*/  LDL.LU R58, [R1+0x10c] ;  /* 0x00010c00013a7983 */ /* 0x000f280000300800 */
[----:B------:R-:W4:Y:S04]  /*277b0*/  LDL.LU R49, [R1+0x11c] ;  /* 0x00011c0001317983 */ /* 0x000f280000300800 */
[----:B------:R-:W4:Y:S04]  /*277c0*/  LDL R159, [R1+0x1288] ;  /* 0x00128800019f7983 */ /* 0x000f280000100800 */
[----:B------:R-:W4:Y:S04]  /*277d0*/  LDL R155, [R1+0x1284] ;  /* 0x00128400019b7983 */ /* 0x000f280000100800 */
[----:B------:R-:W4:Y:S04]  /*277e0*/  LDL R157, [R1+0x1280] ;  /* 0x00128000019d7983 */ /* 0x000f280000100800 */
[----:B------:R-:W4:Y:S04]  /*277f0*/  LDL R154, [R1+0x127c] ;  /* 0x00127c00019a7983 */ /* 0x000f280000100800 */
        /* <DEDUP_REMOVED lines=8> */
[----:B------:R-:W4:Y:S04]  /*27880*/  LDL R156, [R1+0x1278] ;  /* 0x00127800019c7983 */ /* 0x000f280000100800 */
[----:B--2---:R-:W2:Y:S04]  /*27890*/  LDL R56, [R1+0x1274] ;  /* 0x0012740001387983 */ /* 0x004ea80000100800 */
[----:B------:R-:W2:Y:S04]  /*278a0*/  LDL R163, [R1+0x1270] ;  /* 0x0012700001a37983 */ /* 0x000ea80000100800 */
[----:B------:R-:W2:Y:S04]  /*278b0*/  LDL R162, [R1+0x126c] ;  /* 0x00126c0001a27983 */ /* 0x000ea80000100800 */
        /* <DEDUP_REMOVED lines=10> */
[----:B------:R-:W-:-:S02]  /*27960*/  ISETP.GT.AND P2, PT, R108, 0x1b, PT ;  /* 0x0000001b6c00780c */ /* 0x000fc40003f44270 */
[C---:B------:R-:W-:Y:S01]  /*27970*/  ISETP.GT.AND P6, PT, R108.reuse, 0x1c, PT ;  /* 0x0000001c6c00780c */ /* 0x040fe20003fc4270 */
[----:B------:R-:W2:Y:S01]  /*27980*/  LDL.LU R54, [R1+0x1260] ;  /* 0x0012600001367983 */ /* 0x000ea20000300800 */
[C---:B------:R-:W-:Y:S02]  /*27990*/  ISETP.GT.AND P5, PT, R108.reuse, 0x1d, PT ;  /* 0x0000001d6c00780c */ /* 0x040fe40003fa4270 */
[----:B------:R-:W-:Y:S01]  /*279a0*/  ISETP.GT.AND P4, PT, R108, 0x1e, PT ;  /* 0x0000001e6c00780c */ /* 0x000fe20003f84270 */
[----:B---3--:R-:W3:Y:S06]  /*279b0*/  LDL.LU R57, [R1+0x1520] ;  /* 0x0015200001397983 */ /* 0x008eec0000300800 */
[----:B----4-:R-:W4:Y:S04]  /*279c0*/  @P2 LDG.E.U16 R153, desc[UR6][R66.64] ;  /* 0x0000000642992981 */ /* 0x010f28000c1e1500 */
[----:B------:R-:W4:Y:S04]  /*279d0*/  @P2 LDG.E.U16 R161, desc[UR6][R64.64] ;  /* 0x0000000640a12981 */ /* 0x000f28000c1e1500 */
[----:B------:R-:W4:Y:S04]  /*279e0*/  @P2 LDG.E.U16 R160, desc[UR6][R62.64] ;  /* 0x000000063ea02981 */ /* 0x000f28000c1e1500 */
[----:B------:R0:W4:Y:S01]  /*279f0*/  @P2 LDG.E.U16 R158, desc[UR6][R60.64] ;  /* 0x000000063c9e2981 */ /* 0x000122000c1e1500 */
[----:B------:R-:W-:-:S02]  /*27a00*/  IMAD.MOV.U32 R59, RZ, RZ, R58 ;  /* 0x000000ffff3b7224 */ /* 0x000fc400078e003a */
[----:B------:R-:W-:-:S05]  /*27a10*/  IMAD.MOV.U32 R58, RZ, RZ, R49 ;  /* 0x000000ffff3a7224 */ /* 0x000fca00078e0031 */
[----:B------:R-:W4:Y:S04]  /*27a20*/  @P6 LDG.E.U16 R159, desc[UR6][R58.64] ;  /* 0x000000063a9f6981 */ /* 0x000f28000c1e1500 */
[----:B------:R-:W4:Y:S04]  /*27a30*/  @P6 LDG.E.U16 R155, desc[UR6][R46.64] ;  /* 0x000000062e9b6981 */ /* 0x000f28000c1e1500 */
[----:B------:R-:W4:Y:S04]  /*27a40*/  @P6 LDG.E.U16 R157, desc[UR6][R42.64] ;  /* 0x000000062a9d6981 */ /* 0x000f28000c1e1500 */
[----:B------:R-:W4:Y:S04]  /*27a50*/  @P6 LDG.E.U16 R154, desc[UR6][R40.64] ;  /* 0x00000006289a6981 */ /* 0x000f28000c1e1500 */
[----:B------:R-:W4:Y:S04]  /*27a60*/  @P5 LDG.E.U16 R156, desc[UR6][R32.64] ;  /* 0x00000006209c5981 */ /* 0x000f28000c1e1500 */
[----:B--2---:R-:W2:Y:S04]  /*27a70*/  @P5 LDG.E.U16 R56, desc[UR6][R28.64] ;  /* 0x000000061c385981 */ /* 0x004ea8000c1e1500 */
[----:B------:R-:W2:Y:S04]  /*27a80*/  @P5 LDG.E.U16 R163, desc[UR6][R26.64] ;  /* 0x000000061aa35981 */ /* 0x000ea8000c1e1500 */
[----:B------:R-:W2:Y:S01]  /*27a90*/  @P5 LDG.E.U16 R162, desc[UR6][R24.64] ;  /* 0x0000000618a25981 */ /* 0x000ea2000c1e1500 */
[----:B0-----:R-:W-:-:S02]  /*27aa0*/  IMAD.MOV.U32 R60, RZ, RZ, R17 ;  /* 0x000000ffff3c7224 */ /* 0x001fc400078e0011 */
[----:B------:R-:W-:Y:S02]  /*27ab0*/  IMAD.MOV.U32 R17, RZ, RZ, R16 ;  /* 0x000000ffff117224 */ /* 0x000fe400078e0010 */
[----:B------:R-:W-:-:S05]  /*27ac0*/  IMAD.MOV.U32 R16, RZ, RZ, R3 ;  /* 0x000000ffff107224 */ /* 0x000fca00078e0003 */
[----:B------:R-:W2:Y:S04]  /*27ad0*/  @P4 LDG.E.U16 R52, desc[UR6][R16.64] ;  /* 0x0000000610344981 */ /* 0x000ea8000c1e1500 */
[----:B------:R-:W2:Y:S01]  /*27ae0*/  @P4 LDG.E.U16 R55, desc[UR6][R6.64] ;  /* 0x0000000606374981 */ /* 0x000ea2000c1e1500 */
[----:B------:R-:W-:-:S03]  /*27af0*/  IMAD.MOV.U32 R61, RZ, RZ, R18 ;  /* 0x000000ffff3d7224 */ /* 0x000fc600078e0012 */
[----:B------:R-:W2:Y:S04]  /*27b00*/  @P4 LDG.E.U16 R54, desc[UR6][R4.64] ;  /* 0x0000000604364981 */ /* 0x000ea8000c1e1500 */
[----:B---3--:R-:W3:Y:S04]  /*27b10*/  @P4 LDG.E.U16 R57, desc[UR6][R60.64] ;  /* 0x000000063c394981 */ /* 0x008ee8000c1e1500 */
[----:B----4-:R-:W-:Y:S04]  /*27b20*/  @P2 STL [R1+0x128c], R158 ;  /* 0x00128c9e01002387 */ /* 0x010fe80000100800 */
[----:B------:R-:W-:Y:S04]  /*27b30*/  @P2 STL [R1+0x1290], R160 ;  /* 0x001290a001002387 */ /* 0x000fe80000100800 */
[----:B------:R-:W-:Y:S04]  /*27b40*/  @P2 STL [R1+0x1294], R161 ;  /* 0x001294a101002387 */ /* 0x000fe80000100800 */
[----:B------:R-:W-:Y:S04]  /*27b50*/  @P2 STL [R1+0x1298], R153 ;  /* 0x0012989901002387 */ /* 0x000fe80000100800 */
[----:B------:R-:W-:Y:S04]  /*27b60*/  STL.64 [R1+0x9f8], R40 ;  /* 0x0009f82801007387 */ /* 0x000fe80000100a00 */
[----:B------:R0:W-:Y:S04]  /*27b70*/  STL.64 [R1+0xa00], R42 ;  /* 0x000a002a01007387 */ /* 0x0001e80000100a00 */
[----:B------:R1:W-:Y:S04]  /*27b80*/  STL.64 [R1+0xa08], R46 ;  /* 0x000a082e01007387 */ /* 0x0003e80000100a00 */
[----:B------:R4:W-:Y:S04]  /*27b90*/  STL.64 [R1+0xa10], R58 ;  /* 0x000a103a01007387 */ /* 0x0009e80000100a00 */
[----:B------:R-:W-:Y:S04]  /*27ba0*/  @P6 STL [R1+0x127c], R154 ;  /* 0x00127c9a01006387 */ /* 0x000fe80000100800 */
[----:B------:R-:W-:Y:S04]  /*27bb0*/  @P6 STL [R1+0x1280], R157 ;  /* 0x0012809d01006387 */ /* 0x000fe80000100800 */
[----:B------:R-:W-:Y:S04]  /*27bc0*/  @P6 STL [R1+0x1284], R155 ;  /* 0x0012849b01006387 */ /* 0x000fe80000100800 */
[----:B------:R-:W-:Y:S04]  /*27bd0*/  @P6 STL [R1+0x1288], R159 ;  /* 0x0012889f01006387 */ /* 0x000fe80000100800 */
[----:B------:R-:W-:Y:S04]  /*27be0*/  STL.64 [R1+0x9d8], R24 ;  /* 0x0009d81801007387 */ /* 0x000fe80000100a00 */
[----:B------:R-:W-:Y:S04]  /*27bf0*/  STL.64 [R1+0x9e0], R26 ;  /* 0x0009e01a01007387 */ /* 0x000fe80000100a00 */
[----:B------:R-:W-:Y:S04]  /*27c00*/  STL.64 [R1+0x9e8], R28 ;  /* 0x0009e81c01007387 */ /* 0x000fe80000100a00 */
[----:B------:R-:W-:Y:S04]  /*27c10*/  STL.64 [R1+0x9f0], R32 ;  /* 0x0009f02001007387 */ /* 0x000fe80000100a00 */
[----:B--2---:R-:W-:Y:S04]  /*27c20*/  @P5 STL [R1+0x126c], R162 ;  /* 0x00126ca201005387 */ /* 0x004fe80000100800 */
[----:B------:R-:W-:Y:S04]  /*27c30*/  @P5 STL [R1+0x1270], R163 ;  /* 0x001270a301005387 */ /* 0x000fe80000100800 */
[----:B------:R-:W-:Y:S04]  /*27c40*/  @P5 STL [R1+0x1274], R56 ;  /* 0x0012743801005387 */ /* 0x000fe80000100800 */
[----:B------:R-:W-:Y:S04]  /*27c50*/  @P5 STL [R1+0x1278], R156 ;  /* 0x0012789c01005387 */ /* 0x000fe80000100800 */
[----:B------:R-:W-:Y:S04]  /*27c60*/  STL.64 [R1+0x9b8], R60 ;  /* 0x0009b83c01007387 */ /* 0x000fe80000100a00 */
[----:B------:R-:W-:Y:S04]  /*27c70*/  STL.64 [R1+0x9c0], R4 ;  /* 0x0009c00401007387 */ /* 0x000fe80000100a00 */
[----:B------:R-:W-:Y:S04]  /*27c80*/  STL.64 [R1+0x9c8], R6 ;  /* 0x0009c80601007387 */ /* 0x000fe80000100a00 */
[----:B------:R-:W-:Y:S04]  /*27c90*/  STL.64 [R1+0x9d0], R16 ;  /* 0x0009d01001007387 */ /* 0x000fe80000100a00 */
[----:B------:R-:W-:Y:S04]  /*27ca0*/  STL [R1+0x1ec0], R52 ;  /* 0x001ec03401007387 */ /* 0x000fe80000100800 */
[----:B------:R2:W-:Y:S04]  /*27cb0*/  STL [R1+0x1ec4], R55 ;  /* 0x001ec43701007387 */ /* 0x0005e80000100800 */
[----:B0-----:R-:W3:Y:S04]  /*27cc0*/  LDL.LU R43, [R1+0x160] ;  /* 0x00016000012b7983 */ /* 0x001ee80000300800 */
[----:B------:R-:W3:Y:S04]  /*27cd0*/  LDL.LU R42, [R1+0x190] ;  /* 0x00019000012a7983 */ /* 0x000ee80000300800 */
[----:B-1----:R-:W3:Y:S04]  /*27ce0*/  LDL.LU R47, [R1+0x164] ;  /* 0x00016400012f7983 */ /* 0x002ee80000300800 */
[----:B------:R-:W3:Y:S04]  /*27cf0*/  LDL.LU R46, [R1+0x174] ;  /* 0x00017400012e7983 */ /* 0x000ee80000300800 */
[----:B----4-:R-:W4:Y:S04]  /*27d00*/  LDL.LU R59, [R1+0x168] ;  /* 0x00016800013b7983 */ /* 0x010f280000300800 */
[----:B--2---:R-:W2:Y:S04]  /*27d10*/  LDL.LU R55, [R1+0x178] ;  /* 0x0001780001377983 */ /* 0x004ea80000300800 */
[----:B------:R-:W3:Y:S04]  /*27d20*/  LDL.LU R58, [R1+0x16c] ;  /* 0x00016c00013a7983 */ /* 0x000ee80000300800 */
[----:B------:R-:W3:Y:S04]  /*27d30*/  LDL.LU R49, [R1+0x17c] ;  /* 0x00017c0001317983 */ /* 0x000ee80000300800 */
[----:B------:R-:W3:Y:S04]  /*27d40*/  LDL R158, [R1+0x1648] ;  /* 0x00164800019e7983 */ /* 0x000ee80000100800 */
[----:B------:R-:W3:Y:S04]  /*27d50*/  LDL R160, [R1+0x164c] ;  /* 0x00164c0001a07983 */ /* 0x000ee80000100800 */
[----:B------:R-:W3:Y:S04]  /*27d60*/  LDL R161, [R1+0x1650] ;  /* 0x0016500001a17983 */ /* 0x000ee80000100800 */
[----:B------:R-:W3:Y:S04]  /*27d70*/  LDL R153, [R1+0x1654] ;  /* 0x0016540001997983 */ /* 0x000ee80000100800 */
        /* <DEDUP_REMOVED lines=12> */
[----:B------:R-:W3:Y:S01]  /*27e40*/  LDL.LU R7, [R1+0x1a0] ;  /* 0x0001a00001077983 */ /* 0x000ee20000300800 */
        /* <DEDUP_REMOVED lines=14> */
[----:B------:R2:W-:Y:S02]  /*27f30*/  STL [R1+0x1ec8], R54 ;  /* 0x001ec83601007387 */ /* 0x0005e40000100800 */
[----:B--2---:R-:W-:-:S02]  /*27f40*/  IMAD.MOV.U32 R54, RZ, RZ, R55 ;  /* 0x000000ffff367224 */ /* 0x004fc400078e0037 */
[----:B----4-:R-:W-:Y:S02]  /*27f50*/  IMAD.MOV.U32 R55, RZ, RZ, R59 ;  /* 0x000000ffff377224 */ /* 0x010fe400078e003b */
[----:B---3--:R-:W-:Y:S02]  /*27f60*/  IMAD.MOV.U32 R59, RZ, RZ, R58 ;  /* 0x000000ffff3b7224 */ /* 0x008fe400078e003a */
[----:B------:R-:W-:Y:S01]  /*27f70*/  IMAD.MOV.U32 R58, RZ, RZ, R49 ;  /* 0x000000ffff3a7224 */ /* 0x000fe200078e0031 */
[----:B------:R-:W2:Y:S04]  /*27f80*/  @P2 LDG.E.U16 R158, desc[UR6][R42.64] ;  /* 0x000000062a9e2981 */ /* 0x000ea8000c1e1500 */
[----:B------:R-:W3:Y:S04]  /*27f90*/  @P2 LDG.E.U16 R160, desc[UR6][R46.64] ;  /* 0x000000062ea02981 */ /* 0x000ee8000c1e1500 */
[----:B------:R-:W4:Y:S04]  /*27fa0*/  @P2 LDG.E.U16 R161, desc[UR6][R54.64] ;  /* 0x0000000636a12981 */ /* 0x000f28000c1e1500 */
[----:B------:R-:W4:Y:S01]  /*27fb0*/  @P2 LDG.E.U16 R153, desc[UR6][R58.64] ;  /* 0x000000063a992981 */ /* 0x000f22000c1e1500 */
[----:B------:R-:W-:-:S02]  /*27fc0*/  ISETP.GT.AND P6, PT, R108, 0x20, PT ;  /* 0x000000206c00780c */ /* 0x000fc40003fc4270 */
[----:B------:R-:W-:Y:S01]  /*27fd0*/  ISETP.GT.AND P5, PT, R108, 0x21, PT ;  /* 0x000000216c00780c */ /* 0x000fe20003fa4270 */
[----:B------:R-:W-:Y:S04]  /*27fe0*/  STL [R1+0x1ecc], R57 ;  /* 0x001ecc3901007387 */ /* 0x000fe80000100800 */
[----:B------:R-:W-:Y:S04]  /*27ff0*/  STL.64 [R1+0x998], R42 ;  /* 0x0009982a01007387 */ /* 0x000fe80000100a00 */
[----:B------:R-:W-:Y:S04]  /*28000*/  STL.64 [R1+0x9a0], R46 ;  /* 0x0009a02e01007387 */ /* 0x000fe80000100a00 */
[----:B------:R-:W-:Y:S04]  /*28010*/  STL.64 [R1+0x9a8], R54 ;  /* 0x0009a83601007387 */ /* 0x000fe80000100a00 */
[----:B------:R-:W-:Y:S04]  /*28020*/  STL.64 [R1+0x9b0], R58 ;  /* 0x0009b03a01007387 */ /* 0x000fe80000100a00 */
[----:B------:R-:W4:Y:S04]  /*28030*/  @P6 LDG.E.U16 R159, desc[UR6][R40.64] ;  /* 0x00000006289f6981 */ /* 0x000f28000c1e1500 */
[----:B------:R-:W4:Y:S04]  /*28040*/  @P6 LDG.E.U16 R155, desc[UR6][R32.64] ;  /* 0x00000006209b6981 */ /* 0x000f28000c1e1500 */
[----:B------:R-:W4:Y:S04]  /*28050*/  @P6 LDG.E.U16 R157, desc[UR6][R28.64] ;  /* 0x000000061c9d6981 */ /* 0x000f28000c1e1500 */
[----:B------:R0:W4:Y:S04]  /*28060*/  @P6 LDG.E.U16 R154, desc[UR6][R26.64] ;  /* 0x000000061a9a6981 */ /* 0x000128000c1e1500 */
[----:B------:R-:W4:Y:S04]  /*28070*/  @P5 LDG.E.U16 R56, desc[UR6][R24.64] ;  /* 0x0000000618385981 */ /* 0x000f28000c1e1500 */
[----:B------:R-:W4:Y:S04]  /*28080*/  @P5 LDG.E.U16 R163, desc[UR6][R16.64] ;  /* 0x0000000610a35981 */ /* 0x000f28000c1e1500 */
[----:B------:R-:W4:Y:S04]  /*28090*/  @P5 LDG.E.U16 R162, desc[UR6][R6.64] ;  /* 0x0000000606a25981 */ /* 0x000f28000c1e1500 */
[----:B--2---:R-:W-:Y:S04]  /*280a0*/  @P2 STL [R1+0x1648], R158 ;  /* 0x0016489e01002387 */ /* 0x004fe80000100800 */
[----:B---3--:R-:W-:Y:S04]  /*280b0*/  @P2 STL [R1+0x164c], R160 ;  /* 0x00164ca001002387 */ /* 0x008fe80000100800 */
[----:B----4-:R-:W-:Y:S04]  /*280c0*/  @P2 STL [R1+0x1650], R161 ;  /* 0x001650a101002387 */ /* 0x010fe80000100800 */
[----:B------:R-:W-:Y:S04]  /*280d0*/  @P2 STL [R1+0x1654], R153 ;  /* 0x0016549901002387 */ /* 0x000fe80000100800 */
[----:B------:R0:W-:Y:S02]  /*280e0*/  STL.64 [R1+0x978], R26 ;  /* 0x0009781a01007387 */ /* 0x0001e40000100a00 */
[----:B0-----:R-:W-:-:S02]  /*280f0*/  IMAD.MOV.U32 R26, RZ, RZ, R5 ;  /* 0x000000ffff1a7224 */ /* 0x001fc400078e0005 */
[----:B------:R-:W-:-:S05]  /*28100*/  IMAD.MOV.U32 R27, RZ, RZ, R18 ;  /* 0x000000ffff1b7224 */ /* 0x000fca00078e0012 */
[----:B------:R-:W2:Y:S04]  /*28110*/  @P5 LDG.E.U16 R156, desc[UR6][R26.64] ;  /* 0x000000061a9c5981 */ /* 0x000ea8000c1e1500 */
[----:B------:R-:W-:Y:S04]  /*28120*/  STL.64 [R1+0x980], R28 ;  /* 0x0009801c01007387 */ /* 0x000fe80000100a00 */
[----:B------:R-:W-:Y:S04]  /*28130*/  STL.64 [R1+0x988], R32 ;  /* 0x0009882001007387 */ /* 0x000fe80000100a00 */
[----:B------:R-:W-:Y:S04]  /*28140*/  STL.64 [R1+0x990], R40 ;  /* 0x0009902801007387 */ /* 0x000fe80000100a00 */
        /* <DEDUP_REMOVED lines=8> */
[----:B------:R-:W-:Y:S04]  /*281d0*/  @P5 STL [R1+0x1240], R162 ;  /* 0x001240a201005387 */ /* 0x000fe80000100800 */
[----:B------:R-:W-:Y:S04]  /*281e0*/  @P5 STL [R1+0x1244], R163 ;  /* 0x001244a301005387 */ /* 0x000fe80000100800 */
[----:B------:R0:W-:Y:S04]  /*281f0*/  @P5 STL [R1+0x1248], R56 ;  /* 0x0012483801005387 */ /* 0x0001e80000100800 */
[----:B--2---:R1:W-:Y:S04]  /*28200*/  @P5 STL [R1+0x124c], R156 ;  /* 0x00124c9c01005387 */ /* 0x0043e80000100800 */
[----:B------:R-:W2:Y:S04]  /*28210*/  LDL.LU R59, [R1+0x1c4] ;  /* 0x0001c400013b7983 */ /* 0x000ea80000300800 */
[----:B------:R-:W2:Y:S04]  /*28220*/  LDL.LU R58, [R1+0x1d4] ;  /* 0x0001d400013a7983 */ /* 0x000ea80000300800 */
[----:B------:R-:W3:Y:S04]  /*28230*/  LDL.LU R61, [R1+0x1c8] ;  /* 0x0001c800013d7983 */ /* 0x000ee80000300800 */
[----:B------:R-:W3:Y:S04]  /*28240*/  LDL.LU R60, [R1+0x1d8] ;  /* 0x0001d800013c7983 */ /* 0x000ee80000300800 */
[----:B------:R-:W4:Y:S04]  /*28250*/  LDL.LU R57, [R1+0x1cc] ;  /* 0x0001cc0001397983 */ /* 0x000f280000300800 */
[----:B------:R-:W2:Y:S04]  /*28260*/  LDL.LU R49, [R1+0x1dc] ;  /* 0x0001dc0001317983 */ /* 0x000ea80000300800 */
[----:B0-----:R-:W3:Y:S04]  /*28270*/  LDL R56, [R1+0x1230] ;  /* 0x0012300001387983 */ /* 0x001ee80000100800 */
[----:B------:R-:W3:Y:S04]  /*28280*/  LDL R160, [R1+0x1234] ;  /* 0x0012340001a07983 */ /* 0x000ee80000100800 */
[----:B------:R-:W3:Y:S04]  /*28290*/  LDL R161, [R1+0x1238] ;  /* 0x0012380001a17983 */ /* 0x000ee80000100800 */
[----:B------:R-:W3:Y:S01]  /*282a0*/  LDL R153, [R1+0x123c] ;  /* 0x00123c0001997983 */ /* 0x000ee20000100800 */
[----:B------:R-:W-:Y:S01]  /*282b0*/  IMAD.MOV.U32 R54, RZ, RZ, R3 ;  /* 0x000000ffff367224 */ /* 0x000fe200078e0003 */
[C---:B------:R-:W-:Y:S01]  /*282c0*/  ISETP.GT.AND P4, PT, R108.reuse, 0x22, PT ;  /* 0x000000226c00780c */ /* 0x040fe20003f84270 */
[----:B------:R-:W-:Y:S01]  /*282d0*/  IMAD.MOV.U32 R55, RZ, RZ, R4 ;  /* 0x000000ffff377224 */ /* 0x000fe200078e0004 */
[----:B------:R-:W3:Y:S04]  /*282e0*/  LDL.LU R33, [R1+0x1e0] ;  /* 0x0001e00001217983 */ /* 0x000ee80000300800 */
[----:B------:R-:W3:Y:S04]  /*282f0*/  LDL.LU R32, [R1+0x210] ;  /* 0x0002100001207983 */ /* 0x000ee80000300800 */
[----:B------:R-:W-:Y:S04]  /*28300*/  STL.64 [R1+0x938], R54 ;  /* 0x0009383601007387 */ /* 0x000fe80000100a00 */
        /* <DEDUP_REMOVED lines=20> */
[----:B-1----:R-:W3:Y:S04]  /*28450*/  LDL R156, [R1+0x1218] ;  /* 0x00121800019c7983 */ /* 0x002ee80000100800 */
[----:B------:R-:W3:Y:S01]  /*28460*/  LDL R154, [R1+0x121c] ;  /* 0x00121c00019a7983 */ /* 0x000ee20000100800 */
[----:B------:R-:W-:-:S03]  /*28470*/  ISETP.GT.AND P2, PT, R108, 0x23, PT ;  /* 0x000000236c00780c */ /* 0x000fc60003f44270 */
[----:B------:R-:W3:Y:S01]  /*28480*/  LDL.LU R16, [R1+0x220] ;  /* 0x0002200001107983 */ /* 0x000ee20000300800 */
[----:B------:R-:W-:-:S03]  /*28490*/  ISETP.GT.AND P6, PT, R108, 0x24, PT ;  /* 0x000000246c00780c */ /* 0x000fc60003fc4270 */
[----:B------:R-:W3:Y:S04]  /*284a0*/  LDL.LU R7, [R1+0x250] ;  /* 0x0002500001077983 */ /* 0x000ee80000300800 */
[----:B------:R-:W3:Y:S04]  /*284b0*/  LDL.LU R6, [R1+0x224] ;  /* 0x0002240001067983 */ /* 0x000ee80000300800 */
[----:B------:R-:W3:Y:S04]  /*284c0*/  LDL.LU R5, [R1+0x234] ;  /* 0x0002340001057983 */ /* 0x000ee80000300800 */
[----:B------:R-:W3:Y:S04]  /*284d0*/  LDL.LU R4, [R1+0x228] ;  /* 0x0002280001047983 */ /* 0x000ee80000300800 */
[----:B------:R-:W3:Y:S01]  /*284e0*/  LDL.LU R3, [R1+0x238] ;  /* 0x0002380001037983 */ /* 0x000ee20000300800 */
[----:B----4-:R-:W-:-:S02]  /*284f0*/  IMAD.MOV.U32 R63, RZ, RZ, R57 ;  /* 0x000000ffff3f7224 */ /* 0x010fc400078e0039 */
[----:B--2---:R-:W-:Y:S01]  /*28500*/  IMAD.MOV.U32 R62, RZ, RZ, R49 ;  /* 0x000000ffff3e7224 */ /* 0x004fe200078e0031 */
[----:B---3--:R-:W2:Y:S04]  /*28510*/  @P4 LDG.E.U16 R56, desc[UR6][R54.64] ;  /* 0x0000000636384981 */ /* 0x008ea8000c1e1500 */
[----:B------:R-:W3:Y:S04]  /*28520*/  @P4 LDG.E.U16 R160, desc[UR6][R58.64] ;  /* 0x000000063aa04981 */ /* 0x000ee8000c1e1500 */
[----:B------:R-:W4:Y:S04]  /*28530*/  @P4 LDG.E.U16 R161, desc[UR6][R60.64] ;  /* 0x000000063ca14981 */ /* 0x000f28000c1e1500 */
[----:B------:R-:W4:Y:S04]  /*28540*/  @P4 LDG.E.U16 R153, desc[UR6][R62.64] ;  /* 0x000000063e994981 */ /* 0x000f28000c1e1500 */
        /* <DEDUP_REMOVED lines=10> */
[----:B--2---:R1:W-:Y:S04]  /*285f0*/  @P4 STL [R1+0x1230], R56 ;  /* 0x0012303801004387 */ /* 0x0043e80000100800 */
[----:B---3--:R-:W-:Y:S04]  /*28600*/  @P4 STL [R1+0x1234], R160 ;  /* 0x001234a001004387 */ /* 0x008fe80000100800 */
[----:B----4-:R-:W-:Y:S04]  /*28610*/  @P4 STL [R1+0x1238], R161 ;  /* 0x001238a101004387 */ /* 0x010fe80000100800 */
[----:B------:R-:W-:Y:S04]  /*28620*/  @P4 STL [R1+0x123c], R153 ;  /* 0x00123c9901004387 */ /* 0x000fe80000100800 */
[----:B-1----:R-:W2:Y:S04]  /*28630*/  LDL.LU R56, [R1+0x141c] ;  /* 0x00141c0001387983 */ /* 0x002ea80000300800 */
[----:B------:R0:W-:Y:S02]  /*28640*/  STL.64 [R1+0x918], R32 ;  /* 0x0009182001007387 */ /* 0x0001e40000100a00 */
[----:B0-----:R-:W-:-:S02]  /*28650*/  IMAD.MOV.U32 R32, RZ, RZ, R17 ;  /* 0x000000ffff207224 */ /* 0x001fc400078e0011 */
[----:B------:R-:W-:-:S05]  /*28660*/  IMAD.MOV.U32 R33, RZ, RZ, R18 ;  /* 0x000000ffff217224 */ /* 0x000fca00078e0012 */
[----:B------:R-:W3:Y:S04]  /*28670*/  @P6 LDG.E.U16 R154, desc[UR6][R32.64] ;  /* 0x00000006209a6981 */ /* 0x000ee8000c1e1500 */
        /* <DEDUP_REMOVED lines=11> */
[----:B------:R0:W-:Y:S04]  /*28730*/  @P6 STL [R1+0x1210], R162 ;  /* 0x001210a201006387 */ /* 0x0001e80000100800 */
[----:B------:R-:W-:Y:S04]  /*28740*/  @P6 STL [R1+0x1214], R163 ;  /* 0x001214a301006387 */ /* 0x000fe80000100800 */
[----:B------:R1:W-:Y:S04]  /*28750*/  @P6 STL [R1+0x1218], R156 ;  /* 0x0012189c01006387 */ /* 0x0003e80000100800 */
[----:B---3--:R3:W-:Y:S04]  /*28760*/  @P6 STL [R1+0x121c], R154 ;  /* 0x00121c9a01006387 */ /* 0x0087e80000100800 */
[----:B------:R-:W4:Y:S04]  /*28770*/  LDL.LU R57, [R1+0x22c] ;  /* 0x00022c0001397983 */ /* 0x000f280000300800 */
[----:B------:R-:W2:Y:S04]  /*28780*/  LDL.LU R55, [R1+0x23c] ;  /* 0x00023c0001377983 */ /* 0x000ea80000300800 */
[----:B0-----:R-:W2:Y:S01]  /*28790*/  LDL R162, [R1+0x120c] ;  /* 0x00120c0001a27983 */ /* 0x001ea20000100800 */
[----:B------:R-:W-:-:S02]  /*287a0*/  IMAD.MOV.U32 R62, RZ, RZ, R3 ;  /* 0x000000ffff3e7224 */ /* 0x000fc400078e0003 */
[----:B------:R-:W-:Y:S01]  /*287b0*/  IMAD.MOV.U32 R63, RZ, RZ, R4 ;  /* 0x000000ffff3f7224 */ /* 0x000fe200078e0004 */
[----:B------:R-:W2:Y:S01]  /*287c0*/  LDL R152, [R1+0x1208] ;  /* 0x0012080001987983 */ /* 0x000ea20000100800 */
[----:B------:R-:W-:Y:S02]  /*287d0*/  IMAD.MOV.U32 R60, RZ, RZ, R5 ;  /* 0x000000ffff3c7224 */ /* 0x000fe400078e0005 */
[----:B------:R-:W-:Y:S01]  /*287e0*/  IMAD.MOV.U32 R61, RZ, RZ, R6 ;  /* 0x000000ffff3d7224 */ /* 0x000fe200078e0006 */
[----:B------:R-:W2:Y:S01]  /*287f0*/  LDL R153, [R1+0x1204] ;  /* 0x0012040001997983 */ /* 0x000ea20000100800 */
[----:B------:R-:W-:Y:S02]  /*28800*/  IMAD.MOV.U32 R58, RZ, RZ, R7 ;  /* 0x000000ffff3a7224 */ /* 0x000fe400078e0007 */
[----:B------:R-:W-:Y:S01]  /*28810*/  IMAD.MOV.U32 R59, RZ, RZ, R16 ;  /* 0x000000ffff3b7224 */ /* 0x000fe200078e0010 */
[----:B------:R-:W2:Y:S04]  /*28820*/  LDL R161, [R1+0x1200] ;  /* 0x0012000001a17983 */ /* 0x000ea80000100800 */
[----:B------:R-:W-:Y:S04]  /*28830*/  STL.64 [R1+0x8e8], R62 ;  /* 0x0008e83e01007387 */ /* 0x000fe80000100a00 */
[----:B------:R-:W-:Y:S04]  /*28840*/  STL.64 [R1+0x8e0], R60 ;  /* 0x0008e03c01007387 */ /* 0x000fe80000100a00 */
[----:B------:R-:W-:Y:S04]  /*28850*/  STL.64 [R1+0x8d8], R58 ;  /* 0x0008d83a01007387 */ /* 0x000fe80000100a00 */
        /* <DEDUP_REMOVED lines=8> */
[----:B------:R-:W-:-:S03]  /*288e0*/  ISETP.GT.AND P5, PT, R108, 0x25, PT ;  /* 0x000000256c00780c */ /* 0x000fc60003fa4270 */
[----:B------:R-:W2:Y:S04]  /*288f0*/  LDL R160, [R1+0x1644] ;  /* 0x0016440001a07983 */ /* 0x000ea80000100800 */
        /* <DEDUP_REMOVED lines=10> */
[----:B-1----:R-:W2:Y:S04]  /*289a0*/  LDL R156, [R1+0x162c] ;  /* 0x00162c00019c7983 */ /* 0x002ea80000100800 */
[----:B---3--:R-:W3:Y:S04]  /*289b0*/  LDL R154, [R1+0x1630] ;  /* 0x00163000019a7983 */ /* 0x008ee80000100800 */
[----:B------:R-:W3:Y:S04]  /*289c0*/  LDL R157, [R1+0x1634] ;  /* 0x00163400019d7983 */ /* 0x000ee80000100800 */
[----:B------:R-:W3:Y:S01]  /*289d0*/  LDL R155, [R1+0x1638] ;  /* 0x00163800019b7983 */ /* 0x000ee20000100800 */
[----:B------:R-:W-:-:S02]  /*289e0*/  ISETP.GT.AND P4, PT, R108, 0x26, PT ;  /* 0x000000266c00780c */ /* 0x000fc40003f84270 */
[----:B------:R-:W-:Y:S01]  /*289f0*/  ISETP.GT.AND P2, PT, R108, 0x27, PT ;  /* 0x000000276c00780c */ /* 0x000fe20003f44270 */
[----:B------:R-:W3:Y:S04]  /*28a00*/  LDL.LU R18, [R1+0x280] ;  /* 0x0002800001127983 */ /* 0x000ee80000300800 */
[----:B------:R-:W3:Y:S04]  /*28a10*/  LDL.LU R17, [R1+0x2b0] ;  /* 0x0002b00001117983 */ /* 0x000ee80000300800 */
[----:B------:R-:W3:Y:S04]  /*28a20*/  LDL.LU R16, [R1+0x284] ;  /* 0x0002840001107983 */ /* 0x000ee80000300800 */
[----:B------:R-:W3:Y:S04]  /*28a30*/  LDL.LU R7, [R1+0x294] ;  /* 0x0002940001077983 */ /* 0x000ee80000300800 */
[----:B------:R-:W3:Y:S04]  /*28a40*/  LDL.LU R5, [R1+0x288] ;  /* 0x0002880001057983 */ /* 0x000ee80000300800 */
[----:B------:R-:W3:Y:S04]  /*28a50*/  LDL.LU R4, [R1+0x298] ;  /* 0x0002980001047983 */ /* 0x000ee80000300800 */
[----:B------:R-:W3:Y:S04]  /*28a60*/  LDL.LU R6, [R1+0x28c] ;  /* 0x00028c0001067983 */ /* 0x000ee80000300800 */
[----:B------:R-:W3:Y:S01]  /*28a70*/  LDL.LU R3, [R1+0x29c] ;  /* 0x00029c0001037983 */ /* 0x000ee20000300800 */
[----:B----4-:R-:W-:-:S02]  /*28a80*/  IMAD.MOV.U32 R65, RZ, RZ, R57 ;  /* 0x000000ffff417224 */ /* 0x010fc400078e0039 */
[----:B--2---:R-:W-:-:S05]  /*28a90*/  IMAD.MOV.U32 R64, RZ, RZ, R55 ;  /* 0x000000ffff407224 */ /* 0x004fca00078e0037 */
[----:B------:R-:W2:Y:S04]  /*28aa0*/  @P5 LDG.E.U16 R162, desc[UR6][R64.64] ;  /* 0x0000000640a25981 */ /* 0x000ea8000c1e1500 */
[----:B------:R-:W4:Y:S04]  /*28ab0*/  @P5 LDG.E.U16 R152, desc[UR6][R62.64] ;  /* 0x000000063e985981 */ /* 0x000f28000c1e1500 */
[----:B------:R-:W4:Y:S04]  /*28ac0*/  @P5 LDG.E.U16 R153, desc[UR6][R60.64] ;  /* 0x000000063c995981 */ /* 0x000f28000c1e1500 */
[----:B------:R-:W4:Y:S04]  /*28ad0*/  @P5 LDG.E.U16 R161, desc[UR6][R58.64] ;  /* 0x000000063aa15981 */ /* 0x000f28000c1e1500 */
[----:B------:R-:W-:Y:S04]  /*28ae0*/  STL.64 [R1+0x8f0], R64 ;  /* 0x0008f04001007387 */ /* 0x000fe80000100a00 */
[----:B------:R-:W4:Y:S01]  /*28af0*/  LDL R163, [R1+0x11fc] ;  /* 0x0011fc0001a37983 */ /* 0x000f220000100800 */
[----:B------:R-:W-:-:S02]  /*28b00*/  IMAD.MOV.U32 R55, RZ, RZ, R54 ;  /* 0x000000ffff377224 */ /* 0x000fc400078e0036 */
[----:B------:R-:W-:Y:S01]  /*28b10*/  IMAD.MOV.U32 R54, RZ, RZ, R49 ;  /* 0x000000ffff367224 */ /* 0x000fe200078e0031 */
[----:B------:R-:W4:Y:S04]  /*28b20*/  @P4 LDG.E.U16 R160, desc[UR6][R46.64] ;  /* 0x000000062ea04981 */ /* 0x000f28000c1e1500 */
[----:B------:R-:W4:Y:S04]  /*28b30*/  @P4 LDG.E.U16 R56, desc[UR6][R54.64] ;  /* 0x0000000636384981 */ /* 0x000f28000c1e1500 */
[----:B------:R-:W4:Y:S04]  /*28b40*/  @P4 LDG.E.U16 R159, desc[UR6][R40.64] ;  /* 0x00000006289f4981 */ /* 0x000f28000c1e1500 */
[----:B------:R-:W4:Y:S04]  /*28b50*/  @P4 LDG.E.U16 R158, desc[UR6][R42.64] ;  /* 0x000000062a9e4981 */ /* 0x000f28000c1e1500 */
[----:B------:R-:W4:Y:S04]  /*28b60*/  @P2 LDG.E.U16 R156, desc[UR6][R24.64] ;  /* 0x00000006189c2981 */ /* 0x000f28000c1e1500 */
[----:B---3--:R-:W3:Y:S04]  /*28b70*/  @P2 LDG.E.U16 R154, desc[UR6][R26.64] ;  /* 0x000000061a9a2981 */ /* 0x008ee8000c1e1500 */
[----:B------:R-:W3:Y:S04]  /*28b80*/  @P2 LDG.E.U16 R157, desc[UR6][R28.64] ;  /* 0x000000061c9d2981 */ /* 0x000ee8000c1e1500 */
[----:B------:R-:W3:Y:S04]  /*28b90*/  @P2 LDG.E.U16 R155, desc[UR6][R32.64] ;  /* 0x00000006209b2981 */ /* 0x000ee8000c1e1500 */
[----:B--2---:R0:W-:Y:S04]  /*28ba0*/  @P5 STL [R1+0x120c], R162 ;  /* 0x00120ca201005387 */ /* 0x0041e80000100800 */
[----:B0-----:R-:W2:Y:S04]  /*28bb0*/  LDL R162, [R1+0x11f8] ;  /* 0x0011f80001a27983 */ /* 0x001ea80000100800 */
[----:B----4-:R-:W-:Y:S04]  /*28bc0*/  @P5 STL [R1+0x1200], R161 ;  /* 0x001200a101005387 */ /* 0x010fe80000100800 */
[----:B------:R-:W-:Y:S04]  /*28bd0*/  @P5 STL [R1+0x1204], R153 ;  /* 0x0012049901005387 */ /* 0x000fe80000100800 */
[----:B------:R-:W-:Y:S04]  /*28be0*/  @P5 STL [R1+0x1208], R152 ;  /* 0x0012089801005387 */ /* 0x000fe80000100800 */
[----:B------:R-:W-:Y:S04]  /*28bf0*/  STL.64 [R1+0x8b8], R40 ;  /* 0x0008b82801007387 */ /* 0x000fe80000100a00 */
[----:B------:R-:W-:Y:S04]  /*28c00*/  STL.64 [R1+0x8c0], R42 ;  /* 0x0008c02a01007387 */ /* 0x000fe80000100a00 */
[----:B------:R-:W-:Y:S01]  /*28c10*/  STL.64 [R1+0x8c8], R46 ;  /* 0x0008c82e01007387 */ /* 0x000fe20000100a00 */
[----:B------:R-:W-:-:S03]  /*28c20*/  ISETP.GT.AND P6, PT, R108, 0x28, PT ;  /* 0x000000286c00780c */ /* 0x000fc60003fc4270 */
[----:B------:R-:W-:Y:S01]  /*28c30*/  STL.64 [R1+0x8d0], R54 ;  /* 0x0008d03601007387 */ /* 0x000fe20000100a00 */
[----:B------:R-:W-:Y:S02]  /*28c40*/  IMAD.MOV.U32 R60, RZ, RZ, R17 ;  /* 0x000000ffff3c7224 */ /* 0x000fe400078e0011 */
[----:B------:R-:W-:Y:S02]  /*28c50*/  IMAD.MOV.U32 R61, RZ, RZ, R18 ;  /* 0x000000ffff3d7224 */ /* 0x000fe400078e0012 */
[----:B------:R-:W-:Y:S02]  /*28c60*/  IMAD.MOV.U32 R62, RZ, RZ, R7 ;  /* 0x000000ffff3e7224 */ /* 0x000fe400078e0007 */
[----:B------:R-:W-:Y:S02]  /*28c70*/  IMAD.MOV.U32 R63, RZ, RZ, R16 ;  /* 0x000000ffff3f7224 */ /* 0x000fe400078e0010 */
[----:B------:R-:W-:Y:S02]  /*28c80*/  IMAD.MOV.U32 R7, RZ, RZ, R6 ;  /* 0x000000ffff077224 */ /* 0x000fe400078e0006 */
[----:B------:R-:W-:-:S05]  /*28c90*/  IMAD.MOV.U32 R6, RZ, RZ, R3 ;  /* 0x000000ffff067224 */ /* 0x000fca00078e0003 */
[----:B------:R-:W4:Y:S04]  /*28ca0*/  @P6 LDG.E.U16 R163, desc[UR6][R6.64] ;  /* 0x0000000606a36981 */ /* 0x000f28000c1e1500 */
[----:B------:R-:W-:Y:S04]  /*28cb0*/  STL [R1+0x1ed0], R56 ;  /* 0x001ed03801007387 */ /* 0x000fe80000100800 */
        /* <DEDUP_REMOVED lines=8> */
[----:B---3--:R-:W-:Y:S04]  /*28d40*/  @P2 STL [R1+0x1630], R154 ;  /* 0x0016309a01002387 */ /* 0x008fe80000100800 */
[----:B------:R-:W-:Y:S04]  /*28d50*/  @P2 STL [R1+0x1634], R157 ;  /* 0x0016349d01002387 */ /* 0x000fe80000100800 */
[----:B------:R-:W-:Y:S04]  /*28d60*/  @P2 STL [R1+0x1638], R155 ;  /* 0x0016389b01002387 */ /* 0x000fe80000100800 */
[----:B------:R-:W-:Y:S04]  /*28d70*/  STL.64 [R1+0x878], R60 ;  /* 0x0008783c01007387 */ /* 0x000fe80000100a00 */
[----:B------:R-:W-:Y:S04]  /*28d80*/  STL.64 [R1+0x880], R62 ;  /* 0x0008803e01007387 */ /* 0x000fe80000100a00 */
[----:B------:R0:W-:Y:S04]  /*28d90*/  STL.64 [R1+0x888], R4 ;  /* 0x0008880401007387 */ /* 0x0001e80000100a00 */
[----:B------:R1:W-:Y:S04]  /*28da0*/  STL.64 [R1+0x890], R6 ;  /* 0x0008900601007387 */ /* 0x0003e80000100a00 */
[----:B------:R-:W3:Y:S04]  /*28db0*/  LDL R58, [R1+0x11f0] ;  /* 0x0011f000013a7983 */ /* 0x000ee80000100800 */
[----:B--2---:R-:W2:Y:S04]  /*28dc0*/  @P6 LDG.E.U16 R162, desc[UR6][R4.64] ;  /* 0x0000000604a26981 */ /* 0x004ea8000c1e1500 */
[----:B0-----:R-:W2:Y:S04]  /*28dd0*/  LDL R4, [R1+0x11f4] ;  /* 0x0011f40001047983 */ /* 0x001ea80000100800 */
        /* <DEDUP_REMOVED lines=8> */
[----:B------:R-:W2:Y:S04]  /*28e60*/  LDL R160, [R1+0x11e0] ;  /* 0x0011e00001a07983 */ /* 0x000ea80000100800 */
[----:B------:R-:W2:Y:S04]  /*28e70*/  LDL R161, [R1+0x11e4] ;  /* 0x0011e40001a17983 */ /* 0x000ea80000100800 */
[----:B------:R-:W2:Y:S04]  /*28e80*/  LDL R153, [R1+0x11e8] ;  /* 0x0011e80001997983 */ /* 0x000ea80000100800 */
[----:B------:R-:W2:Y:S01]  /*28e90*/  LDL R152, [R1+0x11ec] ;  /* 0x0011ec0001987983 */ /* 0x000ea20000100800 */
[----:B------:R-:W-:-:S03]  /*28ea0*/  ISETP.GT.AND P5, PT, R108, 0x29, PT ;  /* 0x000000296c00780c */ /* 0x000fc60003fa4270 */
        /* <DEDUP_REMOVED lines=11> */
[----:B------:R-:W2:Y:S04]  /*28f60*/  LDL R157, [R1+0x11d0] ;  /* 0x0011d000019d7983 */ /* 0x000ea80000100800 */
[----:B-1----:R-:W2:Y:S04]  /*28f70*/  LDL.LU R7, [R1+0x2e0] ;  /* 0x0002e00001077983 */ /* 0x002ea80000300800 */
[----:B------:R-:W2:Y:S04]  /*28f80*/  LDL.LU R6, [R1+0x310] ;  /* 0x0003100001067983 */ /* 0x000ea80000300800 */
[----:B------:R-:W2:Y:S04]  /*28f90*/  LDL.LU R17, [R1+0x2e4] ;  /* 0x0002e40001117983 */ /* 0x000ea80000300800 */
[----:B------:R-:W2:Y:S04]  /*28fa0*/  LDL.LU R16, [R1+0x2f4] ;  /* 0x0002f40001107983 */ /* 0x000ea80000300800 */
[----:B---3--:R-:W3:Y:S04]  /*28fb0*/  @P6 LDG.E.U16 R58, desc[UR6][R60.64] ;  /* 0x000000063c3a6981 */ /* 0x008ee8000c1e1500 */
[----:B----4-:R-:W-:Y:S04]  /*28fc0*/  @P6 STL [R1+0x11fc], R163 ;  /* 0x0011fca301006387 */ /* 0x010fe80000100800 */
[----:B------:R-:W4:Y:S04]  /*28fd0*/  LDL.LU R25, [R1+0x2e8] ;  /* 0x0002e80001197983 */ /* 0x000f280000300800 */
[----:B--2---:R0:W-:Y:S04]  /*28fe0*/  @P6 STL [R1+0x11f8], R162 ;  /* 0x0011f8a201006387 */ /* 0x0041e80000100800 */
[----:B------:R-:W4:Y:S04]  /*28ff0*/  LDL.LU R24, [R1+0x2f8] ;  /* 0x0002f80001187983 */ /* 0x000f280000300800 */
[----:B------:R-:W2:Y:S04]  /*29000*/  LDL.LU R18, [R1+0x2ec] ;  /* 0x0002ec0001127983 */ /* 0x000ea80000300800 */
[----:B------:R-:W2:Y:S04]  /*29010*/  @P6 LDG.E.U16 R4, desc[UR6][R62.64] ;  /* 0x000000063e046981 */ /* 0x000ea8000c1e1500 */
[----:B------:R-:W3:Y:S04]  /*29020*/  LDL.LU R5, [R1+0x2fc] ;  /* 0x0002fc0001057983 */ /* 0x000ee80000300800 */
[----:B0-----:R-:W3:Y:S04]  /*29030*/  LDL R162, [R1+0x11c0] ;  /* 0x0011c00001a27983 */ /* 0x001ee80000100800 */
[----:B------:R-:W4:Y:S04]  /*29040*/  LDL R163, [R1+0x11c4] ;  /* 0x0011c40001a37983 */ /* 0x000f280000100800 */
[----:B------:R-:W4:Y:S04]  /*29050*/  LDL R156, [R1+0x11c8] ;  /* 0x0011c800019c7983 */ /* 0x000f280000100800 */
[----:B------:R-:W4:Y:S01]  /*29060*/  LDL R154, [R1+0x11cc] ;  /* 0x0011cc00019a7983 */ /* 0x000f220000100800 */
[----:B------:R-:W-:-:S02]  /*29070*/  IMAD.MOV.U32 R57, RZ, RZ, R56 ;  /* 0x000000ffff397224 */ /* 0x000fc400078e0038 */
[----:B------:R-:W-:Y:S01]  /*29080*/  IMAD.MOV.U32 R56, RZ, RZ, R49 ;  /* 0x000000ffff387224 */ /* 0x000fe200078e0031 */
[----:B------:R-:W4:Y:S04]  /*29090*/  @P5 LDG.E.U16 R160, desc[UR6][R42.64] ;  /* 0x000000062aa05981 */ /* 0x000f28000c1e1500 */
[----:B------:R-:W4:Y:S04]  /*290a0*/  @P5 LDG.E.U16 R161, desc[UR6][R46.64] ;  /* 0x000000062ea15981 */ /* 0x000f28000c1e1500 */
[----:B------:R-:W4:Y:S04]  /*290b0*/  @P5 LDG.E.U16 R153, desc[UR6][R54.64] ;  /* 0x0000000636995981 */ /* 0x000f28000c1e1500 */
[----:B------:R-:W4:Y:S01]  /*290c0*/  @P5 LDG.E.U16 R152, desc[UR6][R56.64] ;  /* 0x0000000638985981 */ /* 0x000f22000c1e1500 */
[----:B------:R-:W-:-:S02]  /*290d0*/  ISETP.GT.AND P4, PT, R108, 0x2a, PT ;  /* 0x0000002a6c00780c */ /* 0x000fc40003f84270 */
[----:B------:R-:W-:-:S11]  /*290e0*/  ISETP.GT.AND P2, PT, R108, 0x2b, PT ;  /* 0x0000002b6c00780c */ /* 0x000fd60003f44270 */
[----:B------:R-:W4:Y:S04]  /*290f0*/  @P4 LDG.E.U16 R158, desc[UR6][R40.64] ;  /* 0x00000006289e4981 */ /* 0x000f28000c1e1500 */
[----:B------:R-:W4:Y:S04]  /*29100*/  @P4 LDG.E.U16 R159, desc[UR6][R32.64] ;  /* 0x00000006209f4981 */ /* 0x000f28000c1e1500 */
[----:B------:R-:W4:Y:S04]  /*29110*/  @P4 LDG.E.U16 R155, desc[UR6][R28.64] ;  /* 0x000000061c9b4981 */ /* 0x000f28000c1e1500 */
[----:B------:R0:W4:Y:S04]  /*29120*/  @P4 LDG.E.U16 R157, desc[UR6][R26.64] ;  /* 0x000000061a9d4981 */ /* 0x000128000c1e1500 */
[----:B--2---:R1:W-:Y:S04]  /*29130*/  @P6 STL [R1+0x11f4], R4 ;  /* 0x0011f40401006387 */ /* 0x0043e80000100800 */
[----:B---3--:R-:W2:Y:S04]  /*29140*/  @P2 LDG.E.U16 R162, desc[UR6][R6.64] ;  /* 0x0000000606a22981 */ /* 0x008ea8000c1e1500 */
[----:B-1----:R-:W3:Y:S04]  /*29150*/  LDL.LU R4, [R1+0x300] ;  /* 0x0003000001047983 */ /* 0x002ee80000300800 */
[----:B------:R-:W3:Y:S04]  /*29160*/  LDL.LU R3, [R1+0x330] ;  /* 0x0003300001037983 */ /* 0x000ee80000300800 */
[----:B------:R-:W-:Y:S04]  /*29170*/  @P6 STL [R1+0x11f0], R58 ;  /* 0x0011f03a01006387 */ /* 0x000fe80000100800 */
[----:B------:R-:W-:Y:S04]  /*29180*/  STL.64 [R1+0x858], R42 ;  /* 0x0008582a01007387 */ /* 0x000fe80000100a00 */
[----:B------:R-:W-:Y:S04]  /*29190*/  STL.64 [R1+0x860], R46 ;  /* 0x0008602e01007387 */ /* 0x000fe80000100a00 */
[----:B------:R-:W-:Y:S04]  /*291a0*/  STL.64 [R1+0x868], R54 ;  /* 0x0008683601007387 */ /* 0x000fe80000100a00 */
[----:B------:R-:W-:Y:S04]  /*291b0*/  STL.64 [R1+0x870], R56 ;  /* 0x0008703801007387 */ /* 0x000fe80000100a00 */
[----:B----4-:R-:W-:Y:S04]  /*291c0*/  @P5 STL [R1+0x11e0], R160 ;  /* 0x0011e0a001005387 */ /* 0x010fe80000100800 */
[----:B------:R-:W-:Y:S04]  /*291d0*/  @P5 STL [R1+0x11e4], R161 ;  /* 0x0011e4a101005387 */ /* 0x000fe80000100800 */
[----:B------:R-:W-:Y:S04]  /*291e0*/  @P5 STL [R1+0x11e8], R153 ;  /* 0x0011e89901005387 */ /* 0x000fe80000100800 */
[----:B------:R-:W-:Y:S04]  /*291f0*/  @P5 STL [R1+0x11ec], R152 ;  /* 0x0011ec9801005387 */ /* 0x000fe80000100800 */
[----:B------:R0:W-:Y:S04]  /*29200*/  STL.64 [R1+0x838], R26 ;  /* 0x0008381a01007387 */ /* 0x0001e80000100a00 */
[----:B------:R-:W4:Y:S04]  /*29210*/  @P2 LDG.E.U16 R163, desc[UR6][R16.64] ;  /* 0x0000000610a32981 */ /* 0x000f28000c1e1500 */
[----:B------:R-:W4:Y:S01]  /*29220*/  @P2 LDG.E.U16 R156, desc[UR6][R24.64] ;  /* 0x00000006189c2981 */ /* 0x000f22000c1e1500 */
[----:B0-----:R-:W-:-:S02]  /*29230*/  IMAD.MOV.U32 R26, RZ, RZ, R5 ;  /* 0x000000ffff1a7224 */ /* 0x001fc400078e0005 */
[----:B------:R-:W-:-:S05]  /*29240*/  IMAD.MOV.U32 R27, RZ, RZ, R18 ;  /* 0x000000ffff1b7224 */ /* 0x000fca00078e0012 */
[----:B------:R-:W4:Y:S04]  /*29250*/  @P2 LDG.E.U16 R154, desc[UR6][R26.64] ;  /* 0x000000061a9a2981 */ /* 0x000f28000c1e1500 */
[----:B------:R-:W-:Y:S04]  /*29260*/  STL.64 [R1+0x840], R28 ;  /* 0x0008401c01007387 */ /* 0x000fe80000100a00 */
[----:B------:R-:W-:Y:S04]  /*29270*/  STL.64 [R1+0x848], R32 ;  /* 0x0008482001007387 */ /* 0x000fe80000100a00 */
[----:B------:R0:W-:Y:S04]  /*29280*/  STL.64 [R1+0x850], R40 ;  /* 0x0008502801007387 */ /* 0x0001e80000100a00 */
[----:B------:R-:W-:Y:S04]  /*29290*/  @P4 STL [R1+0x11d0], R157 ;  /* 0x0011d09d01004387 */ /* 0x000fe80000100800 */
[----:B------:R-:W-:Y:S04]  /*292a0*/  @P4 STL [R1+0x11d4], R155 ;  /* 0x0011d49b01004387 */ /* 0x000fe80000100800 */
[----:B------:R-:W-:Y:S04]  /*292b0*/  @P4 STL [R1+0x11d8], R159 ;  /* 0x0011d89f01004387 */ /* 0x000fe80000100800 */
[----:B------:R1:W-:Y:S04]  /*292c0*/  @P4 STL [R1+0x11dc], R158 ;  /* 0x0011dc9e01004387 */ /* 0x0003e80000100800 */
[----:B------:R-:W-:Y:S04]  /*292d0*/  STL.64 [R1+0x818], R6 ;  /* 0x0008180601007387 */ /* 0x000fe80000100a00 */
[----:B------:R-:W-:Y:S04]  /*292e0*/  STL.64 [R1+0x820], R16 ;  /* 0x0008201001007387 */ /* 0x000fe80000100a00 */
[----:B------:R0:W-:Y:S04]  /*292f0*/  STL.64 [R1+0x828], R24 ;  /* 0x0008281801007387 */ /* 0x0001e80000100a00 */
[----:B------:R0:W-:Y:S04]  /*29300*/  STL.64 [R1+0x830], R26 ;  /* 0x0008301a01007387 */ /* 0x0001e80000100a00 */
[----:B--2---:R2:W-:Y:S01]  /*29310*/  @P2 STL [R1+0x11c0], R162 ;  /* 0x0011c0a201002387 */ /* 0x0045e20000100800 */
[----:B---3--:R-:W-:-:S02]  /*29320*/  IMAD.MOV.U32 R57, RZ, RZ, R4 ;  /* 0x000000ffff397224 */ /* 0x008fc400078e0004 */
[----:B------:R-:W-:Y:S01]  /*29330*/  IMAD.MOV.U32 R56, RZ, RZ, R3 ;  /* 0x000000ffff387224 */ /* 0x000fe200078e0003 */
[----:B----4-:R3:W-:Y:S04]  /*29340*/  @P2 STL [R1+0x11c4], R163 ;  /* 0x0011c4a301002387 */ /* 0x0107e80000100800 */
[----:B------:R4:W-:Y:S04]  /*29350*/  @P2 STL [R1+0x11c8], R156 ;  /* 0x0011c89c01002387 */ /* 0x0009e80000100800 */
[----:B------:R0:W-:Y:S04]  /*29360*/  @P2 STL [R1+0x11cc], R154 ;  /* 0x0011cc9a01002387 */ /* 0x0001e80000100800 */
[----:B------:R-:W4:Y:S04]  /*29370*/  LDL.LU R4, [R1+0x304] ;  /* 0x0003040001047983 */ /* 0x000f280000300800 */
        /* <DEDUP_REMOVED lines=9> */
[----:B0-----:R-:W4:Y:S04]  /*29410*/  LDL.LU R41, [R1+0x320] ;  /* 0x0003200001297983 */ /* 0x001f280000300800 */
[----:B------:R-:W4:Y:S04]  /*29420*/  LDL.LU R40, [R1+0x350] ;  /* 0x0003500001287983 */ /* 0x000f280000300800 */
[----:B------:R0:W-:Y:S04]  /*29430*/  STL.64 [R1+0x7f8], R56 ;  /* 0x0007f83801007387 */ /* 0x0001e80000100a00 */
[----:B------:R-:W4:Y:S04]  /*29440*/  LDL.LU R43, [R1+0x324] ;  /* 0x00032400012b7983 */ /* 0x000f280000300800 */
[----:B------:R-:W4:Y:S04]  /*29450*/  LDL.LU R42, [R1+0x334] ;  /* 0x00033400012a7983 */ /* 0x000f280000300800 */
[----:B------:R-:W4:Y:S04]  /*29460*/  LDL.LU R47, [R1+0x328] ;  /* 0x00032800012f7983 */ /* 0x000f280000300800 */
[----:B------:R-:W4:Y:S04]  /*29470*/  LDL.LU R46, [R1+0x338] ;  /* 0x00033800012e7983 */ /* 0x000f280000300800 */
[----:B------:R-:W4:Y:S04]  /*29480*/  LDL.LU R54, [R1+0x32c] ;  /* 0x00032c0001367983 */ /* 0x000f280000300800 */
[----:B------:R-:W4:Y:S04]  /*29490*/  LDL.LU R49, [R1+0x33c] ;  /* 0x00033c0001317983 */ /* 0x000f280000300800 */
[----:B-1----:R-:W4:Y:S04]  /*294a0*/  LDL R158, [R1+0x11ac] ;  /* 0x0011ac00019e7983 */ /* 0x002f280000100800 */
        /* <DEDUP_REMOVED lines=11> */
[----:B--2---:R-:W2:Y:S04]  /*29560*/  LDL R162, [R1+0x161c] ;  /* 0x00161c0001a27983 */ /* 0x004ea80000100800 */
[----:B---3--:R-:W3:Y:S04]  /*29570*/  LDL R163, [R1+0x1620] ;  /* 0x0016200001a37983 */ /* 0x008ee80000100800 */
[----:B----4-:R-:W4:Y:S04]  /*29580*/  LDL R156, [R1+0x1624] ;  /* 0x00162400019c7983 */ /* 0x010f280000100800 */
[----:B------:R-:W4:Y:S01]  /*29590*/  LDL R154, [R1+0x1628] ;  /* 0x00162800019a7983 */ /* 0x000f220000100800 */
[----:B------:R-:W-:-:S02]  /*295a0*/  ISETP.GT.AND P6, PT, R108, 0x2c, PT ;  /* 0x0000002c6c00780c */ /* 0x000fc40003fc4270 */
[C---:B------:R-:W-:Y:S01]  /*295b0*/  ISETP.GT.AND P5, PT, R108.reuse, 0x2d, PT ;  /* 0x0000002d6c00780c */ /* 0x040fe20003fa4270 */
[----:B------:R-:W4:Y:S01]  /*295c0*/  LDL.LU R18, [R1+0x360] ;  /* 0x0003600001127983 */ /* 0x000f220000300800 */
[----:B------:R-:W-:-:S03]  /*295d0*/  ISETP.GT.AND P4, PT, R108, 0x2e, PT ;  /* 0x0000002e6c00780c */ /* 0x000fc60003f84270 */
[----:B------:R-:W0:Y:S04]  /*295e0*/  LDL.LU R17, [R1+0x390] ;  /* 0x0003900001117983 */ /* 0x000e280000300800 */
[----:B------:R-:W4:Y:S04]  /*295f0*/  LDL.LU R16, [R1+0x364] ;  /* 0x0003640001107983 */ /* 0x000f280000300800 */
[----:B------:R-:W4:Y:S04]  /*29600*/  LDL.LU R7, [R1+0x374] ;  /* 0x0003740001077983 */ /* 0x000f280000300800 */
[----:B------:R-:W4:Y:S04]  /*29610*/  LDL.LU R6, [R1+0x368] ;  /* 0x0003680001067983 */ /* 0x000f280000300800 */
[----:B------:R-:W4:Y:S01]  /*29620*/  LDL.LU R5, [R1+0x378] ;  /* 0x0003780001057983 */ /* 0x000f220000300800 */
[----:B------:R-:W-:-:S03]  /*29630*/  IMAD.MOV.U32 R59, RZ, RZ, R4 ;  /* 0x000000ffff3b7224 */ /* 0x000fc600078e0004 */
[----:B------:R-:W4:Y:S01]  /*29640*/  LDL.LU R4, [R1+0x36c] ;  /* 0x00036c0001047983 */ /* 0x000f220000300800 */
[----:B------:R-:W-:-:S03]  /*29650*/  IMAD.MOV.U32 R58, RZ, RZ, R3 ;  /* 0x000000ffff3a7224 */ /* 0x000fc600078e0003 */
[----:B------:R-:W4:Y:S01]  /*29660*/  LDL.LU R3, [R1+0x37c] ;  /* 0x00037c0001037983 */ /* 0x000f220000300800 */
[----:B------:R-:W-:Y:S02]  /*29670*/  IMAD.MOV.U32 R63, RZ, RZ, R62 ;  /* 0x000000ffff3f7224 */ /* 0x000fe400078e003e */
[----:B------:R-:W-:-:S05]  /*29680*/  IMAD.MOV.U32 R62, RZ, RZ, R55 ;  /* 0x000000ffff3e7224 */ /* 0x000fca00078e0037 */
[----:B------:R-:W4:Y:S04]  /*29690*/  @P6 LDG.E.U16 R152, desc[UR6][R62.64] ;  /* 0x000000063e986981 */ /* 0x000f28000c1e1500 */
        /* <DEDUP_REMOVED lines=9> */
[----:B--2---:R-:W2:Y:S04]  /*29730*/  @P4 LDG.E.U16 R162, desc[UR6][R24.64] ;  /* 0x0000000618a24981 */ /* 0x004ea8000c1e1500 */
[----:B---3--:R-:W3:Y:S04]  /*29740*/  @P4 LDG.E.U16 R163, desc[UR6][R26.64] ;  /* 0x000000061aa34981 */ /* 0x008ee8000c1e1500 */
[----:B----4-:R-:W4:Y:S04]  /*29750*/  @P4 LDG.E.U16 R156, desc[UR6][R28.64] ;  /* 0x000000061c9c4981 */ /* 0x010f28000c1e1500 */
[----:B------:R-:W4:Y:S04]  /*29760*/  @P4 LDG.E.U16 R154, desc[UR6][R32.64] ;  /* 0x00000006209a4981 */ /* 0x000f28000c1e1500 */
[----:B------:R-:W-:Y:S04]  /*29770*/  STL.64 [R1+0x800], R58 ;  /* 0x0008003a01007387 */ /* 0x000fe80000100a00 */
[----:B------:R-:W-:Y:S04]  /*29780*/  STL.64 [R1+0x810], R62 ;  /* 0x0008103e01007387 */ /* 0x000fe80000100a00 */
[----:B------:R1:W-:Y:S01]  /*29790*/  STL.64 [R1+0x808], R60 ;  /* 0x0008083c01007387 */ /* 0x0003e20000100a00 */
[----:B0-----:R-:W-:-:S02]  /*297a0*/  IMAD.MOV.U32 R56, RZ, RZ, R17 ;  /* 0x000000ffff387224 */ /* 0x001fc400078e0011 */
[----:B------:R-:W-:Y:S02]  /*297b0*/  IMAD.MOV.U32 R57, RZ, RZ, R18 ;  /* 0x000000ffff397224 */ /* 0x000fe400078e0012 */
[----:B------:R-:W-:Y:S02]  /*297c0*/  IMAD.MOV.U32 R65, RZ, RZ, R6 ;  /* 0x000000ffff417224 */ /* 0x000fe400078e0006 */
[----:B------:R-:W-:Y:S02]  /*297d0*/  IMAD.MOV.U32 R64, RZ, RZ, R5 ;  /* 0x000000ffff407224 */ /* 0x000fe400078e0005 */
[----:B-1----:R-:W-:Y:S02]  /*297e0*/  IMAD.MOV.U32 R60, RZ, RZ, R7 ;  /* 0x000000ffff3c7224 */ /* 0x002fe400078e0007 */
        /* <DEDUP_REMOVED lines=19> */
[----:B--2---:R2:W-:Y:S04]  /*29920*/  @P4 STL [R1+0x161c], R162 ;  /* 0x00161ca201004387 */ /* 0x0045e80000100800 */
[----:B---3--:R-:W-:Y:S04]  /*29930*/  @P4 STL [R1+0x1620], R163 ;  /* 0x001620a301004387 */ /* 0x008fe80000100800 */
[----:B----4-:R-:W-:Y:S04]  /*29940*/  @P4 STL [R1+0x1624], R156 ;  /* 0x0016249c01004387 */ /* 0x010fe80000100800 */
[----:B------:R3:W-:Y:S04]  /*29950*/  @P4 STL [R1+0x1628], R154 ;  /* 0x0016289a01004387 */ /* 0x0007e80000100800 */
[----:B------:R-:W4:Y:S04]  /*29960*/  LDL R59, [R1+0x1618] ;  /* 0x00161800013b7983 */ /* 0x000f280000100800 */
[----:B------:R-:W4:Y:S04]  /*29970*/  LDL R66, [R1+0x1614] ;  /* 0x0016140001427983 */ /* 0x000f280000100800 */
[----:B------:R-:W4:Y:S04]  /*29980*/  LDL R62, [R1+0x1610] ;  /* 0x00161000013e7983 */ /* 0x000f280000100800 */
[----:B------:R-:W-:Y:S04]  /*29990*/  STL.64 [R1+0x7b0], R68 ;  /* 0x0007b04401007387 */ /* 0x000fe80000100a00 */
[----:B------:R-:W-:Y:S04]  /*299a0*/  STL.64 [R1+0x7a8], R64 ;  /* 0x0007a84001007387 */ /* 0x000fe80000100a00 */
[----:B------:R-:W-:Y:S04]  /*299b0*/  STL.64 [R1+0x7a0], R60 ;  /* 0x0007a03c01007387 */ /* 0x000fe80000100a00 */
[----:B------:R-:W-:Y:S04]  /*299c0*/  STL.64 [R1+0x798], R56 ;  /* 0x0007983801007387 */ /* 0x000fe80000100a00 */
        /* <DEDUP_REMOVED lines=24> */
[----:B------:R-:W4:Y:S01]  /*29b50*/  LDL R158, [R1+0x118c] ;  /* 0x00118c00019e7983 */ /* 0x000f220000100800 */
[----:B------:R-:W-:-:S02]  /*29b60*/  ISETP.GT.AND P2, PT, R108, 0x2f, PT ;  /* 0x0000002f6c00780c */ /* 0x000fc40003f44270 */
[C---:B------:R-:W-:Y:S01]  /*29b70*/  ISETP.GT.AND P6, PT, R108.reuse, 0x30, PT ;  /* 0x000000306c00780c */ /* 0x040fe20003fc4270 */
[----:B------:R-:W4:Y:S01]  /*29b80*/  LDL.LU R5, [R1+0x3c0] ;  /* 0x0003c00001057983 */ /* 0x000f220000300800 */
[----:B------:R-:W-:-:S03]  /*29b90*/  ISETP.GT.AND P5, PT, R108, 0x31, PT ;  /* 0x000000316c00780c */ /* 0x000fc60003fa4270 */
        /* <DEDUP_REMOVED lines=9> */
[----:B------:R-:W3:Y:S04]  /*29c30*/  LDL R156, [R1+0x1178] ;  /* 0x00117800019c7983 */ /* 0x000ee80000100800 */
[----:B------:R-:W3:Y:S04]  /*29c40*/  LDL R163, [R1+0x1174] ;  /* 0x0011740001a37983 */ /* 0x000ee80000100800 */
[----:B----4-:R-:W4:Y:S04]  /*29c50*/  @P2 LDG.E.U16 R59, desc[UR6][R68.64] ;  /* 0x00000006443b2981 */ /* 0x010f28000c1e1500 */
[----:B------:R-:W4:Y:S04]  /*29c60*/  @P2 LDG.E.U16 R66, desc[UR6][R64.64] ;  /* 0x0000000640422981 */ /* 0x000f28000c1e1500 */
[----:B------:R-:W4:Y:S04]  /*29c70*/  @P2 LDG.E.U16 R62, desc[UR6][R60.64] ;  /* 0x000000063c3e2981 */ /* 0x000f28000c1e1500 */
[----:B------:R-:W4:Y:S01]  /*29c80*/  @P2 LDG.E.U16 R58, desc[UR6][R56.64] ;  /* 0x00000006383a2981 */ /* 0x000f22000c1e1500 */
[----:B------:R-:W-:-:S02]  /*29c90*/  IMAD.MOV.U32 R55, RZ, RZ, R54 ;  /* 0x000000ffff377224 */ /* 0x000fc400078e0036 */
[----:B------:R-:W-:-:S05]  /*29ca0*/  IMAD.MOV.U32 R54, RZ, RZ, R49 ;  /* 0x000000ffff367224 */ /* 0x000fca00078e0031 */
[----:B------:R-:W4:Y:S04]  /*29cb0*/  @P6 LDG.E.U16 R152, desc[UR6][R54.64] ;  /* 0x0000000636986981 */ /* 0x000f28000c1e1500 */
[----:B------:R-:W4:Y:S04]  /*29cc0*/  @P6 LDG.E.U16 R153, desc[UR6][R46.64] ;  /* 0x000000062e996981 */ /* 0x000f28000c1e1500 */
[----:B------:R-:W4:Y:S04]  /*29cd0*/  @P6 LDG.E.U16 R161, desc[UR6][R42.64] ;  /* 0x000000062aa16981 */ /* 0x000f28000c1e1500 */
[----:B------:R-:W4:Y:S04]  /*29ce0*/  @P6 LDG.E.U16 R160, desc[UR6][R40.64] ;  /* 0x0000000628a06981 */ /* 0x000f28000c1e1500 */
[----:B------:R0:W4:Y:S04]  /*29cf0*/  @P5 LDG.E.U16 R157, desc[UR6][R24.64] ;  /* 0x00000006189d5981 */ /* 0x000128000c1e1500 */
[----:B------:R-:W4:Y:S04]  /*29d00*/  @P5 LDG.E.U16 R155, desc[UR6][R26.64] ;  /* 0x000000061a9b5981 */ /* 0x000f28000c1e1500 */
[----:B------:R-:W4:Y:S04]  /*29d10*/  @P5 LDG.E.U16 R159, desc[UR6][R28.64] ;  /* 0x000000061c9f5981 */ /* 0x000f28000c1e1500 */
[----:B------:R-:W4:Y:S01]  /*29d20*/  @P5 LDG.E.U16 R158, desc[UR6][R32.64] ;  /* 0x00000006209e5981 */ /* 0x000f22000c1e1500 */
[----:B------:R-:W-:-:S13]  /*29d30*/  ISETP.GT.AND P4, PT, R108, 0x32, PT ;  /* 0x000000326c00780c */ /* 0x000fda0003f84270 */
[----:B--2---:R-:W2:Y:S04]  /*29d40*/  @P4 LDG.E.U16 R162, desc[UR6][R4.64] ;  /* 0x0000000604a24981 */ /* 0x004ea8000c1e1500 */
[----:B---3--:R-:W3:Y:S04]  /*29d50*/  @P4 LDG.E.U16 R156, desc[UR6][R16.64] ;  /* 0x00000006109c4981 */ /* 0x008ee8000c1e1500 */
[----:B------:R-:W2:Y:S04]  /*29d60*/  @P4 LDG.E.U16 R163, desc[UR6][R6.64] ;  /* 0x0000000606a34981 */ /* 0x000ea8000c1e1500 */
[----:B----4-:R-:W-:Y:S04]  /*29d70*/  @P2 STL [R1+0x160c], R58 ;  /* 0x00160c3a01002387 */ /* 0x010fe80000100800 */
        /* <DEDUP_REMOVED lines=9> */
[----:B------:R-:W-:Y:S04]  /*29e10*/  @P6 STL [R1+0x1198], R153 ;  /* 0x0011989901006387 */ /* 0x000fe80000100800 */
[----:B------:R-:W-:Y:S04]  /*29e20*/  @P6 STL [R1+0x119c], R152 ;  /* 0x00119c9801006387 */ /* 0x000fe80000100800 */
[----:B------:R0:W-:Y:S04]  /*29e30*/  STL.64 [R1+0x758], R24 ;  /* 0x0007581801007387 */ /* 0x0001e80000100a00 */
[----:B------:R-:W-:Y:S04]  /*29e40*/  STL.64 [R1+0x760], R26 ;  /* 0x0007601a01007387 */ /* 0x000fe80000100a00 */
[----:B------:R-:W-:Y:S04]  /*29e50*/  STL.64 [R1+0x768], R28 ;  /* 0x0007681c01007387 */ /* 0x000fe80000100a00 */
[----:B------:R-:W-:Y:S01]  /*29e60*/  STL.64 [R1+0x770], R32 ;  /* 0x0007702001007387 */ /* 0x000fe20000100a00 */
[----:B0-----:R-:W-:-:S02]  /*29e70*/  IMAD.MOV.U32 R24, RZ, RZ, R3 ;  /* 0x000000ffff187224 */ /* 0x001fc400078e0003 */
[----:B------:R-:W-:Y:S01]  /*29e80*/  IMAD.MOV.U32 R25, RZ, RZ, R18 ;  /* 0x000000ffff197224 */ /* 0x000fe200078e0012 */
[----:B------:R-:W-:Y:S04]  /*29e90*/  @P5 STL [R1+0x1180], R157 ;  /* 0x0011809d01005387 */ /* 0x000fe80000100800 */
[----:B------:R-:W-:Y:S04]  /*29ea0*/  @P5 STL [R1+0x1184], R155 ;  /* 0x0011849b01005387 */ /* 0x000fe80000100800 */
[----:B------:R-:W-:Y:S04]  /*29eb0*/  @P5 STL [R1+0x1188], R159 ;  /* 0x0011889f01005387 */ /* 0x000fe80000100800 */
[----:B------:R-:W-:Y:S04]  /*29ec0*/  @P5 STL [R1+0x118c], R158 ;  /* 0x00118c9e01005387 */ /* 0x000fe80000100800 */
[----:B------:R0:W-:Y:S04]  /*29ed0*/  STL.64 [R1+0x738], R4 ;  /* 0x0007380401007387 */ /* 0x0001e80000100a00 */
[----:B------:R-:W-:Y:S04]  /*29ee0*/  STL.64 [R1+0x740], R6 ;  /* 0x0007400601007387 */ /* 0x000fe80000100a00 */
[----:B------:R-:W-:Y:S04]  /*29ef0*/  STL.64 [R1+0x748], R16 ;  /* 0x0007481001007387 */ /* 0x000fe80000100a00 */
[----:B------:R1:W-:Y:S04]  /*29f00*/  STL.64 [R1+0x750], R24 ;  /* 0x0007501801007387 */ /* 0x0003e80000100a00 */
[----:B0-----:R-:W4:Y:S04]  /*29f10*/  LDL.LU R4, [R1+0x3e0] ;  /* 0x0003e00001047983 */ /* 0x001f280000300800 */
[----:B------:R-:W2:Y:S04]  /*29f20*/  LDL.LU R3, [R1+0x410] ;  /* 0x0004100001037983 */ /* 0x000ea80000300800 */
[----:B------:R-:W3:Y:S04]  /*29f30*/  LDL.LU R57, [R1+0x3e4] ;  /* 0x0003e40001397983 */ /* 0x000ee80000300800 */
[----:B------:R-:W3:Y:S04]  /*29f40*/  LDL.LU R56, [R1+0x3f4] ;  /* 0x0003f40001387983 */ /* 0x000ee80000300800 */
[----:B------:R-:W3:Y:S04]  /*29f50*/  LDL.LU R59, [R1+0x3e8] ;  /* 0x0003e800013b7983 */ /* 0x000ee80000300800 */
[----:B------:R-:W3:Y:S04]  /*29f60*/  LDL.LU R58, [R1+0x3f8] ;  /* 0x0003f800013a7983 */ /* 0x000ee80000300800 */
[----:B------:R-:W3:Y:S04]  /*29f70*/  LDL.LU R60, [R1+0x3ec] ;  /* 0x0003ec00013c7983 */ /* 0x000ee80000300800 */
[----:B------:R-:W3:Y:S04]  /*29f80*/  @P4 LDG.E.U16 R154, desc[UR6][R24.64] ;  /* 0x00000006189a4981 */ /* 0x000ee8000c1e1500 */
[----:B------:R-:W3:Y:S04]  /*29f90*/  LDL.LU R49, [R1+0x3fc] ;  /* 0x0003fc0001317983 */ /* 0x000ee80000300800 */
[----:B------:R-:W3:Y:S04]  /*29fa0*/  LDL R160, [R1+0x1160] ;  /* 0x0011600001a07983 */ /* 0x000ee80000100800 */
[----:B------:R-:W3:Y:S04]  /*29fb0*/  LDL R161, [R1+0x1164] ;  /* 0x0011640001a17983 */ /* 0x000ee80000100800 */
        /* <DEDUP_REMOVED lines=15> */
[----:B-1----:R-:W3:Y:S04]  /*2a0b0*/  LDL.LU R25, [R1+0x420] ;  /* 0x0004200001197983 */ /* 0x002ee80000300800 */
[----:B------:R-:W3:Y:S04]  /*2a0c0*/  LDL.LU R24, [R1+0x450] ;  /* 0x0004500001187983 */ /* 0x000ee80000300800 */
[----:B------:R-:W3:Y:S04]  /*2a0d0*/  LDL.LU R27, [R1+0x424] ;  /* 0x00042400011b7983 */ /* 0x000ee80000300800 */
[----:B------:R-:W3:Y:S01]  /*2a0e0*/  LDL.LU R26, [R1+0x434] ;  /* 0x00043400011a7983 */ /* 0x000ee20000300800 */
[----:B----4-:R-:W-:-:S02]  /*2a0f0*/  IMAD.MOV.U32 R55, RZ, RZ, R4 ;  /* 0x000000ffff377224 */ /* 0x010fc400078e0004 */
[----:B--2---:R-:W-:Y:S02]  /*2a100*/  IMAD.MOV.U32 R54, RZ, RZ, R3 ;  /* 0x000000ffff367224 */ /* 0x004fe400078e0003 */
[----:B---3--:R-:W-:Y:S01]  /*2a110*/  IMAD.MOV.U32 R61, RZ, RZ, R60 ;  /* 0x000000ffff3d7224 */ /* 0x008fe200078e003c */
[----:B------:R-:W-:Y:S01]  /*2a120*/  @P4 STL [R1+0x117c], R154 ;  /* 0x00117c9a01004387 */ /* 0x000fe20000100800 */
[----:B------:R-:W-:-:S03]  /*2a130*/  IMAD.MOV.U32 R60, RZ, RZ, R49 ;  /* 0x000000ffff3c7224 */ /* 0x000fc600078e0031 */
[----:B------:R-:W2:Y:S04]  /*2a140*/  LDL.LU R29, [R1+0x428] ;  /* 0x00042800011d7983 */ /* 0x000ea80000300800 */
[----:B------:R-:W-:Y:S04]  /*2a150*/  @P4 STL [R1+0x1178], R156 ;  /* 0x0011789c01004387 */ /* 0x000fe80000100800 */
[----:B------:R-:W3:Y:S04]  /*2a160*/  @P2 LDG.E.U16 R160, desc[UR6][R54.64] ;  /* 0x0000000636a02981 */ /* 0x000ee8000c1e1500 */
[----:B------:R-:W2:Y:S04]  /*2a170*/  LDL.LU R28, [R1+0x438] ;  /* 0x00043800011c7983 */ /* 0x000ea80000300800 */
[----:B------:R-:W4:Y:S04]  /*2a180*/  @P2 LDG.E.U16 R161, desc[UR6][R56.64] ;  /* 0x0000000638a12981 */ /* 0x000f28000c1e1500 */
[----:B------:R0:W-:Y:S04]  /*2a190*/  @P4 STL [R1+0x1174], R163 ;  /* 0x001174a301004387 */ /* 0x0001e80000100800 */
[----:B------:R-:W2:Y:S04]  /*2a1a0*/  @P2 LDG.E.U16 R153, desc[UR6][R58.64] ;  /* 0x000000063a992981 */ /* 0x000ea8000c1e1500 */
[----:B------:R-:W2:Y:S04]  /*2a1b0*/  LDL.LU R18, [R1+0x42c] ;  /* 0x00042c0001127983 */ /* 0x000ea80000300800 */
[----:B------:R-:W2:Y:S04]  /*2a1c0*/  @P2 LDG.E.U16 R152, desc[UR6][R60.64] ;  /* 0x000000063c982981 */ /* 0x000ea8000c1e1500 */
[----:B------:R1:W-:Y:S04]  /*2a1d0*/  @P4 STL [R1+0x1170], R162 ;  /* 0x001170a201004387 */ /* 0x0003e80000100800 */
[----:B------:R-:W2:Y:S04]  /*2a1e0*/  LDL.LU R17, [R1+0x43c] ;  /* 0x00043c0001117983 */ /* 0x000ea80000300800 */
[----:B0-----:R-:W2:Y:S04]  /*2a1f0*/  LDL R163, [R1+0x1144] ;  /* 0x0011440001a37983 */ /* 0x001ea80000100800 */
[----:B-1----:R-:W2:Y:S04]  /*2a200*/  LDL R162, [R1+0x1140] ;  /* 0x0011400001a27983 */ /* 0x002ea80000100800 */
[----:B------:R-:W2:Y:S04]  /*2a210*/  LDL R156, [R1+0x1148] ;  /* 0x00114800019c7983 */ /* 0x000ea80000100800 */
[----:B------:R-:W2:Y:S01]  /*2a220*/  LDL R154, [R1+0x114c] ;  /* 0x00114c00019a7983 */ /* 0x000ea20000100800 */
[----:B------:R-:W-:-:S03]  /*2a230*/  ISETP.GT.AND P6, PT, R108, 0x34, PT ;  /* 0x000000346c00780c */ /* 0x000fc60003fc4270 */
[----:B------:R-:W2:Y:S01]  /*2a240*/  LDL.LU R16, [R1+0x440] ;  /* 0x0004400001107983 */ /* 0x000ea20000300800 */
[----:B------:R-:W-:-:S03]  /*2a250*/  ISETP.GT.AND P5, PT, R108, 0x35, PT ;  /* 0x000000356c00780c */ /* 0x000fc60003fa4270 */
[----:B------:R-:W2:Y:S04]  /*2a260*/  LDL.LU R7, [R1+0x470] ;  /* 0x0004700001077983 */ /* 0x000ea80000300800 */
[----:B------:R-:W2:Y:S04]  /*2a270*/  LDL.LU R6, [R1+0x444] ;  /* 0x0004440001067983 */ /* 0x000ea80000300800 */
[----:B------:R-:W2:Y:S04]  /*2a280*/  LDL.LU R5, [R1+0x454] ;  /* 0x0004540001057983 */ /* 0x000ea80000300800 */
[----:B------:R-:W2:Y:S04]  /*2a290*/  LDL.LU R4, [R1+0x448] ;  /* 0x0004480001047983 */ /* 0x000ea80000300800 */
[----:B------:R-:W2:Y:S04]  /*2a2a0*/  LDL.LU R3, [R1+0x458] ;  /* 0x0004580001037983 */ /* 0x000ea80000300800 */
[----:B------:R-:W-:Y:S04]  /*2a2b0*/  STL.64 [R1+0x718], R54 ;  /* 0x0007183601007387 */ /* 0x000fe80000100a00 */
[----:B------:R-:W-:Y:S04]  /*2a2c0*/  STL.64 [R1+0x720], R56 ;  /* 0x0007203801007387 */ /* 0x000fe80000100a00 */
[----:B------:R-:W-:Y:S04]  /*2a2d0*/  STL.64 [R1+0x730], R60 ;  /* 0x0007303c01007387 */ /* 0x000fe80000100a00 */
[----:B------:R-:W-:Y:S04]  /*2a2e0*/  STL.64 [R1+0x728], R58 ;  /* 0x0007283a01007387 */ /* 0x000fe80000100a00 */
[----:B------:R0:W2:Y:S04]  /*2a2f0*/  @P6 LDG.E.U16 R157, desc[UR6][R32.64] ;  /* 0x00000006209d6981 */ /* 0x0000a8000c1e1500 */
[----:B------:R-:W2:Y:S04]  /*2a300*/  @P6 LDG.E.U16 R155, desc[UR6][R40.64] ;  /* 0x00000006289b6981 */ /* 0x000ea8000c1e1500 */
[----:B------:R-:W2:Y:S04]  /*2a310*/  @P6 LDG.E.U16 R159, desc[UR6][R42.64] ;  /* 0x000000062a9f6981 */ /* 0x000ea8000c1e1500 */
[----:B------:R-:W2:Y:S04]  /*2a320*/  @P6 LDG.E.U16 R158, desc[UR6][R46.64] ;  /* 0x000000062e9e6981 */ /* 0x000ea8000c1e1500 */
[----:B---3--:R-:W-:Y:S04]  /*2a330*/  @P2 STL [R1+0x1160], R160 ;  /* 0x001160a001002387 */ /* 0x008fe80000100800 */
[----:B----4-:R-:W-:Y:S04]  /*2a340*/  @P2 STL [R1+0x1164], R161 ;  /* 0x001164a101002387 */ /* 0x010fe80000100800 */
[----:B--2---:R-:W-:Y:S04]  /*2a350*/  @P2 STL [R1+0x1168], R153 ;  /* 0x0011689901002387 */ /* 0x004fe80000100800 */
[----:B------:R-:W-:Y:S04]  /*2a360*/  @P2 STL [R1+0x116c], R152 ;  /* 0x00116c9801002387 */ /* 0x000fe80000100800 */
[----:B------:R0:W-:Y:S04]  /*2a370*/  STL.64 [R1+0x6f8], R32 ;  /* 0x0006f82001007387 */ /* 0x0001e80000100a00 */
[----:B------:R-:W2:Y:S01]  /*2a380*/  @P5 LDG.E.U16 R163, desc[UR6][R26.64] ;  /* 0x000000061aa35981 */ /* 0x000ea2000c1e1500 */
[----:B0-----:R-:W-:-:S03]  /*2a390*/  IMAD.MOV.U32 R32, RZ, RZ, R17 ;  /* 0x000000ffff207224 */ /* 0x001fc600078e0011 */
[----:B------:R-:W3:Y:S01]  /*2a3a0*/  @P5 LDG.E.U16 R162, desc[UR6][R24.64] ;  /* 0x0000000618a25981 */ /* 0x000ee2000c1e1500 */
[----:B------:R-:W-:-:S03]  /*2a3b0*/  IMAD.MOV.U32 R33, RZ, RZ, R18 ;  /* 0x000000ffff217224 */ /* 0x000fc600078e0012 */
[----:B------:R-:W4:Y:S04]  /*2a3c0*/  @P5 LDG.E.U16 R156, desc[UR6][R28.64] ;  /* 0x000000061c9c5981 */ /* 0x000f28000c1e1500 */
[----:B------:R-:W4:Y:S04]  /*2a3d0*/  @P5 LDG.E.U16 R154, desc[UR6][R32.64] ;  /* 0x00000006209a5981 */ /* 0x000f28000c1e1500 */
[----:B------:R0:W-:Y:S04]  /*2a3e0*/  STL.64 [R1+0x700], R40 ;  /* 0x0007002801007387 */ /* 0x0001e80000100a00 */
[----:B------:R1:W-:Y:S04]  /*2a3f0*/  STL.64 [R1+0x708], R42 ;  /* 0x0007082a01007387 */ /* 0x0003e80000100a00 */
[----:B------:R0:W-:Y:S01]  /*2a400*/  STL.64 [R1+0x710], R46 ;  /* 0x0007102e01007387 */ /* 0x0001e20000100a00 */
[----:B------:R-:W-:-:S02]  /*2a410*/  IMAD.MOV.U32 R59, RZ, RZ, R6 ;  /* 0x000000ffff3b7224 */ /* 0x000fc400078e0006 */
[----:B------:R-:W-:Y:S02]  /*2a420*/  IMAD.MOV.U32 R58, RZ, RZ, R5 ;  /* 0x000000ffff3a7224 */ /* 0x000fe400078e0005 */
[----:B------:R-:W-:Y:S02]  /*2a430*/  IMAD.MOV.U32 R56, RZ, RZ, R7 ;  /* 0x000000ffff387224 */ /* 0x000fe400078e0007 */
[----:B------:R-:W-:Y:S02]  /*2a440*/  IMAD.MOV.U32 R61, RZ, RZ, R4 ;  /* 0x000000ffff3d7224 */ /* 0x000fe400078e0004 */
[----:B------:R-:W-:Y:S02]  /*2a450*/  IMAD.MOV.U32 R57, RZ, RZ, R16 ;  /* 0x000000ffff397224 */ /* 0x000fe400078e0010 */
[----:B------:R-:W-:Y:S01]  /*2a460*/  IMAD.MOV.U32 R60, RZ, RZ, R3 ;  /* 0x000000ffff3c7224 */ /* 0x000fe200078e0003 */
[----:B------:R-:W-:Y:S04]  /*2a470*/  @P6 STL [R1+0x1150], R157 ;  /* 0x0011509d01006387 */ /* 0x000fe80000100800 */
[----:B------:R-:W-:Y:S04]  /*2a480*/  @P6 STL [R1+0x1154], R155 ;  /* 0x0011549b01006387 */ /* 0x000fe80000100800 */
[----:B------:R-:W-:Y:S04]  /*2a490*/  @P6 STL [R1+0x1158], R159 ;  /* 0x0011589f01006387 */ /* 0x000fe80000100800 */
[----:B------:R0:W-:Y:S04]  /*2a4a0*/  @P6 STL [R1+0x115c], R158 ;  /* 0x00115c9e01006387 */ /* 0x0001e80000100800 */
[----:B------:R0:W-:Y:S04]  /*2a4b0*/  STL.64 [R1+0x6d8], R24 ;  /* 0x0006d81801007387 */ /* 0x0001e80000100a00 */
[----:B------:R0:W-:Y:S04]  /*2a4c0*/  STL.64 [R1+0x6e0], R26 ;  /* 0x0006e01a01007387 */ /* 0x0001e80000100a00 */
[----:B------:R0:W-:Y:S04]  /*2a4d0*/  STL.64 [R1+0x6e8], R28 ;  /* 0x0006e81c01007387 */ /* 0x0001e80000100a00 */
[----:B------:R0:W-:Y:S04]  /*2a4e0*/  STL.64 [R1+0x6f0], R32 ;  /* 0x0006f02001007387 */ /* 0x0001e80000100a00 */
[----:B---3--:R-:W-:Y:S04]  /*2a4f0*/  @P5 STL [R1+0x1140], R162 ;  /* 0x001140a201005387 */ /* 0x008fe80000100800 */
[----:B--2---:R-:W-:Y:S04]  /*2a500*/  @P5 STL [R1+0x1144], R163 ;  /* 0x001144a301005387 */ /* 0x004fe80000100800 */
[----:B----4-:R2:W-:Y:S04]  /*2a510*/  @P5 STL [R1+0x1148], R156 ;  /* 0x0011489c01005387 */ /* 0x0105e80000100800 */
[----:B------:R3:W-:Y:S04]  /*2a520*/  @P5 STL [R1+0x114c], R154 ;  /* 0x00114c9a01005387 */ /* 0x0007e80000100800 */
[----:B------:R-:W4:Y:S04]  /*2a530*/  LDL.LU R63, [R1+0x44c] ;  /* 0x00044c00013f7983 */ /* 0x000f280000300800 */
[----:B------:R-:W4:Y:S04]  /*2a540*/  LDL.LU R55, [R1+0x45c] ;  /* 0x00045c0001377983 */ /* 0x000f280000300800 */
[----:B------:R-:W4:Y:S04]  /*2a550*/  LDL R66, [R1+0x1608] ;  /* 0x0016080001427983 */ /* 0x000f280000100800 */
[----:B------:R-:W4:Y:S04]  /*2a560*/  LDL R62, [R1+0x1604] ;  /* 0x00160400013e7983 */ /* 0x000f280000100800 */
[----:B------:R-:W4:Y:S04]  /*2a570*/  LDL R152, [R1+0x1600] ;  /* 0x0016000001987983 */ /* 0x000f280000100800 */
[----:B------:R-:W4:Y:S04]  /*2a580*/  LDL R153, [R1+0x15fc] ;  /* 0x0015fc0001997983 */ /* 0x000f280000100800 */
[----:B------:R0:W-:Y:S04]  /*2a590*/  STL.64 [R1+0x6c8], R60 ;  /* 0x0006c83c01007387 */ /* 0x0001e80000100a00 */
[----:B------:R-:W-:Y:S04]  /*2a5a0*/  STL.64 [R1+0x6c0], R58 ;  /* 0x0006c03a01007387 */ /* 0x000fe80000100a00 */
[----:B------:R-:W-:Y:S04]  /*2a5b0*/  STL.64 [R1+0x6b8], R56 ;  /* 0x0006b83801007387 */ /* 0x000fe80000100a00 */
        /* <DEDUP_REMOVED lines=23> */
[----:B------:R-:W3:Y:S01]  /*2a730*/  LDL R155, [R1+0x113c] ;  /* 0x00113c00019b7983 */ /* 0x000ee20000100800 */
[----:B------:R-:W-:-:S02]  /*2a740*/  ISETP.GT.AND P4, PT, R108, 0x36, PT ;  /* 0x000000366c00780c */ /* 0x000fc40003f84270 */
[C---:B------:R-:W-:Y:S01]  /*2a750*/  ISETP.GT.AND P2, PT, R108.reuse, 0x37, PT ;  /* 0x000000376c00780c */ /* 0x040fe20003f44270 */
        /* <DEDUP_REMOVED lines=10> */
[----:B------:R-:W3:Y:S01]  /*2a800*/  LDL R163, [R1+0x112c] ;  /* 0x00112c0001a37983 */ /* 0x000ee20000100800 */
[----:B----4-:R-:W-:-:S02]  /*2a810*/  IMAD.MOV.U32 R65, RZ, RZ, R63 ;  /* 0x000000ffff417224 */ /* 0x010fc400078e003f */
[----:B------:R-:W-:-:S05]  /*2a820*/  IMAD.MOV.U32 R64, RZ, RZ, R55 ;  /* 0x000000ffff407224 */ /* 0x000fca00078e0037 */
[----:B------:R-:W4:Y:S04]  /*2a830*/  @P4 LDG.E.U16 R66, desc[UR6][R64.64] ;  /* 0x0000000640424981 */ /* 0x000f28000c1e1500 */
[----:B------:R0:W4:Y:S04]  /*2a840*/  @P4 LDG.E.U16 R62, desc[UR6][R60.64] ;  /* 0x000000063c3e4981 */ /* 0x000128000c1e1500 */
        /* <DEDUP_REMOVED lines=10> */
[----:B------:R-:W3:Y:S04]  /*2a8f0*/  @P6 LDG.E.U16 R157, desc[UR6][R28.64] ;  /* 0x000000061c9d6981 */ /* 0x000ee8000c1e1500 */
[----:B------:R-:W3:Y:S04]  /*2a900*/  @P6 LDG.E.U16 R155, desc[UR6][R32.64] ;  /* 0x00000006209b6981 */ /* 0x000ee8000c1e1500 */
[----:B------:R-:W-:Y:S01]  /*2a910*/  STL.64 [R1+0x6d0], R64 ;  /* 0x0006d04001007387 */ /* 0x000fe20000100a00 */
[----:B------:R-:W-:Y:S01]  /*2a920*/  ISETP.GT.AND P5, PT, R108, 0x39, PT ;  /* 0x000000396c00780c */ /* 0x000fe20003fa4270 */
[----:B0-----:R-:W-:-:S02]  /*2a930*/  IMAD.MOV.U32 R61, RZ, RZ, R18 ;  /* 0x000000ffff3d7224 */ /* 0x001fc400078e0012 */
[----:B------:R-:W-:Y:S02]  /*2a940*/  IMAD.MOV.U32 R60, RZ, RZ, R17 ;  /* 0x000000ffff3c7224 */ /* 0x000fe400078e0011 */
[----:B------:R-:W-:-:S08]  /*2a950*/  IMAD.MOV.U32 R63, RZ, RZ, R16 ;  /* 0x000000ffff3f7224 */ /* 0x000fd000078e0010 */
[----:B------:R-:W3:Y:S04]  /*2a960*/  @P5 LDG.E.U16 R162, desc[UR6][R4.64] ;  /* 0x0000000604a25981 */ /* 0x000ee8000c1e1500 */
[----:B----4-:R-:W-:Y:S04]  /*2a970*/  @P4 STL [R1+0x15fc], R153 ;  /* 0x0015fc9901004387 */ /* 0x010fe80000100800 */
[----:B------:R-:W-:Y:S04]  /*2a980*/  @P4 STL [R1+0x1600], R152 ;  /* 0x0016009801004387 */ /* 0x000fe80000100800 */
[----:B------:R0:W-:Y:S04]  /*2a990*/  @P4 STL [R1+0x1604], R62 ;  /* 0x0016043e01004387 */ /* 0x0001e80000100800 */
[----:B------:R-:W-:Y:S04]  /*2a9a0*/  @P4 STL [R1+0x1608], R66 ;  /* 0x0016084201004387 */ /* 0x000fe80000100800 */
[----:B------:R-:W-:Y:S04]  /*2a9b0*/  STL.64 [R1+0x698], R40 ;  /* 0x0006982801007387 */ /* 0x000fe80000100a00 */
[----:B------:R-:W-:Y:S04]  /*2a9c0*/  STL.64 [R1+0x6a0], R42 ;  /* 0x0006a02a01007387 */ /* 0x000fe80000100a00 */
[----:B------:R-:W-:Y:S04]  /*2a9d0*/  STL.64 [R1+0x6a8], R46 ;  /* 0x0006a82e01007387 */ /* 0x000fe80000100a00 */
[----:B------:R-:W-:Y:S01]  /*2a9e0*/  STL.64 [R1+0x6b0], R54 ;  /* 0x0006b03601007387 */ /* 0x000fe20000100a00 */
[----:B0-----:R-:W-:-:S02]  /*2a9f0*/  IMAD.MOV.U32 R62, RZ, RZ, R7 ;  /* 0x000000ffff3e7224 */ /* 0x001fc400078e0007 */
[----:B------:R-:W-:Y:S02]  /*2aa00*/  IMAD.MOV.U32 R7, RZ, RZ, R6 ;  /* 0x000000ffff077224 */ /* 0x000fe400078e0006 */
[----:B------:R-:W-:-:S05]  /*2aa10*/  IMAD.MOV.U32 R6, RZ, RZ, R3 ;  /* 0x000000ffff067224 */ /* 0x000fca00078e0003 */
[----:B------:R-:W4:Y:S04]  /*2aa20*/  @P5 LDG.E.U16 R163, desc[UR6][R6.64] ;  /* 0x0000000606a35981 */ /* 0x000f28000c1e1500 */
        /* <DEDUP_REMOVED lines=9> */
[----:B---3--:R-:W-:Y:S04]  /*2aac0*/  @P6 STL [R1+0x1134], R154 ;  /* 0x0011349a01006387 */ /* 0x008fe80000100800 */
[----:B------:R-:W-:Y:S04]  /*2aad0*/  @P6 STL [R1+0x1138], R157 ;  /* 0x0011389d01006387 */ /* 0x000fe80000100800 */
[----:B------:R-:W-:Y:S04]  /*2aae0*/  @P6 STL [R1+0x113c], R155 ;  /* 0x00113c9b01006387 */ /* 0x000fe80000100800 */
[----:B------:R-:W-:Y:S04]  /*2aaf0*/  STL.64 [R1+0x658], R60 ;  /* 0x0006583c01007387 */ /* 0x000fe80000100a00 */
[----:B------:R-:W-:Y:S04]  /*2ab00*/  STL.64 [R1+0x660], R62 ;  /* 0x0006603e01007387 */ /* 0x000fe80000100a00 */
[----:B------:R0:W-:Y:S04]  /*2ab10*/  STL.64 [R1+0x668], R4 ;  /* 0x0006680401007387 */ /* 0x0001e80000100a00 */
[----:B------:R1:W-:Y:S04]  /*2ab20*/  STL.64 [R1+0x670], R6 ;  /* 0x0006700601007387 */ /* 0x0003e80000100a00 */
[----:B------:R-:W2:Y:S04]  /*2ab30*/  LDL R58, [R1+0x1120] ;  /* 0x00112000013a7983 */ /* 0x000ea80000100800 */
[----:B0-----:R-:W3:Y:S04]  /*2ab40*/  LDL R4, [R1+0x1124] ;  /* 0x0011240001047983 */ /* 0x001ee80000100800 */
        /* <DEDUP_REMOVED lines=28> */
[----:B------:R-:W3:Y:S04]  /*2ad10*/  LDL.LU R16, [R1+0x514] ;  /* 0x0005140001107983 */ /* 0x000ee80000300800 */
[----:B----4-:R-:W-:Y:S04]  /*2ad20*/  @P5 STL [R1+0x112c], R163 ;  /* 0x00112ca301005387 */ /* 0x010fe80000100800 */
[----:B------:R-:W4:Y:S04]  /*2ad30*/  LDL.LU R25, [R1+0x508] ;  /* 0x0005080001197983 */ /* 0x000f280000300800 */
[----:B------:R0:W-:Y:S04]  /*2ad40*/  @P5 STL [R1+0x1128], R162 ;  /* 0x001128a201005387 */ /* 0x0001e80000100800 */
[----:B------:R-:W4:Y:S04]  /*2ad50*/  LDL.LU R24, [R1+0x518] ;  /* 0x0005180001187983 */ /* 0x000f280000300800 */
[----:B------:R-:W4:Y:S04]  /*2ad60*/  LDL.LU R18, [R1+0x50c] ;  /* 0x00050c0001127983 */ /* 0x000f280000300800 */
[----:B------:R-:W4:Y:S04]  /*2ad70*/  LDL.LU R5, [R1+0x51c] ;  /* 0x00051c0001057983 */ /* 0x000f280000300800 */
[----:B0-----:R-:W4:Y:S04]  /*2ad80*/  LDL R162, [R1+0x10f0] ;  /* 0x0010f00001a27983 */ /* 0x001f280000100800 */
[----:B------:R-:W4:Y:S04]  /*2ad90*/  LDL R163, [R1+0x10f4] ;  /* 0x0010f40001a37983 */ /* 0x000f280000100800 */
[----:B------:R-:W4:Y:S04]  /*2ada0*/  LDL R156, [R1+0x10f8] ;  /* 0x0010f800019c7983 */ /* 0x000f280000100800 */
[----:B------:R-:W4:Y:S04]  /*2adb0*/  LDL R154, [R1+0x10fc] ;  /* 0x0010fc00019a7983 */ /* 0x000f280000100800 */
[----:B--2---:R-:W2:Y:S04]  /*2adc0*/  @P5 LDG.E.U16 R58, desc[UR6][R60.64] ;  /* 0x000000063c3a5981 */ /* 0x004ea8000c1e1500 */
[----:B---3--:R-:W3:Y:S01]  /*2add0*/  @P5 LDG.E.U16 R4, desc[UR6][R62.64] ;  /* 0x000000063e045981 */ /* 0x008ee2000c1e1500 */
[----:B------:R-:W-:-:S02]  /*2ade0*/  IMAD.MOV.U32 R57, RZ, RZ, R56 ;  /* 0x000000ffff397224 */ /* 0x000fc400078e0038 */
[----:B------:R-:W-:Y:S01]  /*2adf0*/  IMAD.MOV.U32 R56, RZ, RZ, R49 ;  /* 0x000000ffff387224 */ /* 0x000fe200078e0031 */
[----:B------:R-:W2:Y:S04]  /*2ae00*/  @P4 LDG.E.U16 R160, desc[UR6][R42.64] ;  /* 0x000000062aa04981 */ /* 0x000ea8000c1e1500 */
[----:B------:R-:W2:Y:S04]  /*2ae10*/  @P4 LDG.E.U16 R161, desc[UR6][R46.64] ;  /* 0x000000062ea14981 */ /* 0x000ea8000c1e1500 */
[----:B------:R-:W2:Y:S04]  /*2ae20*/  @P4 LDG.E.U16 R153, desc[UR6][R54.64] ;  /* 0x0000000636994981 */ /* 0x000ea8000c1e1500 */
[----:B------:R-:W2:Y:S01]  /*2ae30*/  @P4 LDG.E.U16 R152, desc[UR6][R56.64] ;  /* 0x0000000638984981 */ /* 0x000ea2000c1e1500 */
[----:B------:R-:W-:-:S02]  /*2ae40*/  ISETP.GT.AND P2, PT, R108, 0x3b, PT ;  /* 0x0000003b6c00780c */ /* 0x000fc40003f44270 */
[----:B------:R-:W-:-:S11]  /*2ae50*/  ISETP.GT.AND P6, PT, R108, 0x3c, PT ;  /* 0x0000003c6c00780c */ /* 0x000fd60003fc4270 */
[----:B------:R-:W2:Y:S04]  /*2ae60*/  @P2 LDG.E.U16 R158, desc[UR6][R40.64] ;  /* 0x00000006289e2981 */ /* 0x000ea8000c1e1500 */
[----:B------:R-:W2:Y:S04]  /*2ae70*/  @P2 LDG.E.U16 R159, desc[UR6][R32.64] ;  /* 0x00000006209f2981 */ /* 0x000ea8000c1e1500 */
[----:B------:R-:W2:Y:S04]  /*2ae80*/  @P2 LDG.E.U16 R155, desc[UR6][R28.64] ;  /* 0x000000061c9b2981 */ /* 0x000ea8000c1e1500 */
[----:B------:R0:W2:Y:S04]  /*2ae90*/  @P2 LDG.E.U16 R157, desc[UR6][R26.64] ;  /* 0x000000061a9d2981 */ /* 0x0000a8000c1e1500 */
[----:B----4-:R-:W4:Y:S04]  /*2aea0*/  @P6 LDG.E.U16 R162, desc[UR6][R6.64] ;  /* 0x0000000606a26981 */ /* 0x010f28000c1e1500 */
[----:B------:R-:W4:Y:S04]  /*2aeb0*/  @P6 LDG.E.U16 R163, desc[UR6][R16.64] ;  /* 0x0000000610a36981 */ /* 0x000f28000c1e1500 */
[----:B------:R-:W4:Y:S04]  /*2aec0*/  @P6 LDG.E.U16 R156, desc[UR6][R24.64] ;  /* 0x00000006189c6981 */ /* 0x000f28000c1e1500 */
[----:B---3--:R1:W-:Y:S04]  /*2aed0*/  @P5 STL [R1+0x1124], R4 ;  /* 0x0011240401005387 */ /* 0x0083e80000100800 */
[----:B-1----:R-:W3:Y:S04]  /*2aee0*/  LDL.LU R4, [R1+0x520] ;  /* 0x0005200001047983 */ /* 0x002ee80000300800 */
[----:B------:R-:W3:Y:S04]  /*2aef0*/  LDL.LU R3, [R1+0x550] ;  /* 0x0005500001037983 */ /* 0x000ee80000300800 */
[----:B--2---:R-:W-:Y:S04]  /*2af00*/  @P5 STL [R1+0x1120], R58 ;  /* 0x0011203a01005387 */ /* 0x004fe80000100800 */
        /* <DEDUP_REMOVED lines=8> */
[----:B------:R0:W-:Y:S02]  /*2af90*/  STL.64 [R1+0x618], R26 ;  /* 0x0006181a01007387 */ /* 0x0001e40000100a00 */
[----:B0-----:R-:W-:-:S02]  /*2afa0*/  IMAD.MOV.U32 R26, RZ, RZ, R5 ;  /* 0x000000ffff1a7224 */ /* 0x001fc400078e0005 */
[----:B------:R-:W-:-:S05]  /*2afb0*/  IMAD.MOV.U32 R27, RZ, RZ, R18 ;  /* 0x000000ffff1b7224 */ /* 0x000fca00078e0012 */
[----:B------:R-:W2:Y:S04]  /*2afc0*/  @P6 LDG.E.U16 R154, desc[UR6][R26.64] ;  /* 0x000000061a9a6981 */ /* 0x000ea8000c1e1500 */
        /* <DEDUP_REMOVED lines=11> */
[----:B----4-:R4:W-:Y:S04]  /*2b080*/  @P6 STL [R1+0x10f0], R162 ;  /* 0x0010f0a201006387 */ /* 0x0109e80000100800 */
[----:B------:R0:W-:Y:S04]  /*2b090*/  @P6 STL [R1+0x10f4], R163 ;  /* 0x0010f4a301006387 */ /* 0x0001e80000100800 */
[----:B------:R0:W-:Y:S01]  /*2b0a0*/  @P6 STL [R1+0x10f8], R156 ;  /* 0x0010f89c01006387 */ /* 0x0001e20000100800 */
[----:B---3--:R-:W-:-:S02]  /*2b0b0*/  IMAD.MOV.U32 R57, RZ, RZ, R4 ;  /* 0x000000ffff397224 */ /* 0x008fc400078e0004 */
[----:B------:R-:W-:Y:S01]  /*2b0c0*/  IMAD.MOV.U32 R56, RZ, RZ, R3 ;  /* 0x000000ffff387224 */ /* 0x000fe200078e0003 */
[----:B--2---:R2:W-:Y:S04]  /*2b0d0*/  @P6 STL [R1+0x10fc], R154 ;  /* 0x0010fc9a01006387 */ /* 0x0045e80000100800 */
        /* <DEDUP_REMOVED lines=19> */
[----:B-1----:R-:W3:Y:S04]  /*2b210*/  LDL R158, [R1+0x15e8] ;  /* 0x0015e800019e7983 */ /* 0x002ee80000100800 */
        /* <DEDUP_REMOVED lines=12> */
[----:B------:R-:W4:Y:S04]  /*2b2e0*/  LDL R163, [R1+0x15d0] ;  /* 0x0015d00001a37983 */ /* 0x000f280000100800 */
[----:B------:R-:W4:Y:S04]  /*2b2f0*/  LDL R156, [R1+0x15d4] ;  /* 0x0015d400019c7983 */ /* 0x000f280000100800 */
[----:B--2---:R-:W2:Y:S01]  /*2b300*/  LDL R154, [R1+0x15d8] ;  /* 0x0015d800019a7983 */ /* 0x004ea20000100800 */
[----:B------:R-:W-:-:S02]  /*2b310*/  ISETP.GT.AND P5, PT, R108, 0x3d, PT ;  /* 0x0000003d6c00780c */ /* 0x000fc40003fa4270 */
[C---:B------:R-:W-:Y:S01]  /*2b320*/  ISETP.GT.AND P4, PT, R108.reuse, 0x3e, PT ;  /* 0x0000003e6c00780c */ /* 0x040fe20003f84270 */
[----:B------:R-:W2:Y:S01]  /*2b330*/  LDL.LU R18, [R1+0xd80] ;  /* 0x000d800001127983 */ /* 0x000ea20000300800 */
[----:B------:R-:W-:-:S03]  /*2b340*/  ISETP.GT.AND P2, PT, R108, 0x3f, PT ;  /* 0x0000003f6c00780c */ /* 0x000fc60003f44270 */
[----:B------:R-:W0:Y:S04]  /*2b350*/  LDL.LU R17, [R1+0xda8] ;  /* 0x000da80001117983 */ /* 0x000e280000300800 */
[----:B------:R-:W2:Y:S04]  /*2b360*/  LDL.LU R16, [R1+0x580] ;  /* 0x0005800001107983 */ /* 0x000ea80000300800 */
[----:B------:R-:W2:Y:S04]  /*2b370*/  LDL.LU R7, [R1+0xd8c] ;  /* 0x000d8c0001077983 */ /* 0x000ea80000300800 */
[----:B------:R-:W2:Y:S04]  /*2b380*/  LDL.LU R6, [R1+0x588] ;  /* 0x0005880001067983 */ /* 0x000ea80000300800 */
[----:B------:R-:W2:Y:S01]  /*2b390*/  LDL.LU R5, [R1+0xd90] ;  /* 0x000d900001057983 */ /* 0x000ea20000300800 */
[----:B---3--:R-:W-:-:S03]  /*2b3a0*/  IMAD.MOV.U32 R59, RZ, RZ, R4 ;  /* 0x000000ffff3b7224 */ /* 0x008fc600078e0004 */
        /* <DEDUP_REMOVED lines=16> */
[----:B------:R-:W4:Y:S04]  /*2b4b0*/  @P2 LDG.E.U16 R163, desc[UR6][R26.64] ;  /* 0x000000061aa32981 */ /* 0x000f28000c1e1500 */
[----:B------:R-:W4:Y:S04]  /*2b4c0*/  @P2 LDG.E.U16 R156, desc[UR6][R28.64] ;  /* 0x000000061c9c2981 */ /* 0x000f28000c1e1500 */
[----:B--2---:R-:W2:Y:S04]  /*2b4d0*/  @P2 LDG.E.U16 R154, desc[UR6][R32.64] ;  /* 0x00000006209a2981 */ /* 0x004ea8000c1e1500 */
        /* <DEDUP_REMOVED lines=9> */
[----:B---3--:R-:W-:-:S02]  /*2b570*/  IMAD.MOV.U32 R69, RZ, RZ, R4 ;  /* 0x000000ffff457224 */ /* 0x008fc400078e0004 */
        /* <DEDUP_REMOVED lines=17> */
[----:B----4-:R4:W-:Y:S04]  /*2b690*/  @P2 STL [R1+0x15cc], R162 ;  /* 0x0015cca201002387 */ /* 0x0109e80000100800 */
[----:B------:R-:W-:Y:S04]  /*2b6a0*/  @P2 STL [R1+0x15d0], R163 ;  /* 0x0015d0a301002387 */ /* 0x000fe80000100800 */
[----:B------:R-:W-:Y:S04]  /*2b6b0*/  @P2 STL [R1+0x15d4], R156 ;  /* 0x0015d49c01002387 */ /* 0x000fe80000100800 */
[----:B--2---:R2:W-:Y:S04]  /*2b6c0*/  @P2 STL [R1+0x15d8], R154 ;  /* 0x0015d89a01002387 */ /* 0x0045e80000100800 */
[----:B------:R-:W2:Y:S04]  /*2b6d0*/  LDL R59, [R1+0x10dc] ;  /* 0x0010dc00013b7983 */ /* 0x000ea80000100800 */
[----:B------:R-:W2:Y:S04]  /*2b6e0*/  LDL R66, [R1+0x10d8] ;  /* 0x0010d80001427983 */ /* 0x000ea80000100800 */
[----:B------:R-:W2:Y:S04]  /*2b6f0*/  LDL R62, [R1+0x10d4] ;  /* 0x0010d400013e7983 */ /* 0x000ea80000100800 */
[----:B------:R-:W-:Y:S04]  /*2b700*/  STL.64 [R1+0x590], R68 ;  /* 0x0005904401007387 */ /* 0x000fe80000100a00 */
[----:B------:R-:W-:Y:S04]  /*2b710*/  STL.64 [R1+0x588], R64 ;  /* 0x0005884001007387 */ /* 0x000fe80000100a00 */
[----:B------:R-:W-:Y:S04]  /*2b720*/  STL.64 [R1+0x580], R60 ;  /* 0x0005803c01007387 */ /* 0x000fe80000100a00 */
[----:B------:R-:W-:Y:S04]  /*2b730*/  STL.64 [R1+0x578], R56 ;  /* 0x0005783801007387 */ /* 0x000fe80000100a00 */
[----:B------:R-:W2:Y:S04]  /*2b740*/  LDL R58, [R1+0x10d0] ;  /* 0x0010d000013a7983 */ /* 0x000ea80000100800 */
[----:B0-----:R-:W2:Y:S04]  /*2b750*/  LDL.LU R41, [R1+0xd98] ;  /* 0x000d980001297983 */ /* 0x001ea80000300800 */
[----:B------:R-:W2:Y:S04]  /*2b760*/  LDL.LU R40, [R1+0xdc8] ;  /* 0x000dc80001287983 */ /* 0x000ea80000300800 */
[----:B-1----:R-:W2:Y:S04]  /*2b770*/  LDL.LU R43, [R1+0xd9c] ;  /* 0x000d9c00012b7983 */ /* 0x002ea80000300800 */
[----:B------:R-:W2:Y:S04]  /*2b780*/  LDL.LU R42, [R1+0xdac] ;  /* 0x000dac00012a7983 */ /* 0x000ea80000300800 */
[----:B---3--:R-:W3:Y:S04]  /*2b790*/  LDL.LU R47, [R1+0xda0] ;  /* 0x000da000012f7983 */ /* 0x008ee80000300800 */
        /* <DEDUP_REMOVED lines=32> */
[----:B------:R-:W2:Y:S04]  /*2b9a0*/  LDL R156, [R1+0x10a8] ;  /* 0x0010a800019c7983 */ /* 0x000ea80000100800 */
[----:B------:R-:W2:Y:S04]  /*2b9b0*/  LDL R163, [R1+0x10a4] ;  /* 0x0010a40001a37983 */ /* 0x000ea80000100800 */
[----:B------:R-:W2:Y:S04]  /*2b9c0*/  @P6 LDG.E.U16 R59, desc[UR6][R68.64] ;  /* 0x00000006443b6981 */ /* 0x000ea8000c1e1500 */
[----:B------:R-:W2:Y:S04]  /*2b9d0*/  @P6 LDG.E.U16 R66, desc[UR6][R64.64] ;  /* 0x0000000640426981 */ /* 0x000ea8000c1e1500 */
[----:B------:R-:W2:Y:S04]  /*2b9e0*/  @P6 LDG.E.U16 R62, desc[UR6][R60.64] ;  /* 0x000000063c3e6981 */ /* 0x000ea8000c1e1500 */
[----:B------:R-:W2:Y:S01]  /*2b9f0*/  @P6 LDG.E.U16 R58, desc[UR6][R56.64] ;  /* 0x00000006383a6981 */ /* 0x000ea2000c1e1500 */
[----:B---3--:R-:W-:-:S02]  /*2ba00*/  IMAD.MOV.U32 R55, RZ, RZ, R54 ;  /* 0x000000ffff377224 */ /* 0x008fc400078e0036 */
[----:B------:R-:W-:-:S05]  /*2ba10*/  IMAD.MOV.U32 R54, RZ, RZ, R49 ;  /* 0x000000ffff367224 */ /* 0x000fca00078e0031 */
[----:B------:R-:W3:Y:S04]  /*2ba20*/  @P5 LDG.E.U16 R152, desc[UR6][R54.64] ;  /* 0x0000000636985981 */ /* 0x000ee8000c1e1500 */
[----:B------:R-:W3:Y:S04]  /*2ba30*/  @P5 LDG.E.U16 R153, desc[UR6][R46.64] ;  /* 0x000000062e995981 */ /* 0x000ee8000c1e1500 */
[----:B------:R-:W3:Y:S04]  /*2ba40*/  @P5 LDG.E.U16 R161, desc[UR6][R42.64] ;  /* 0x000000062aa15981 */ /* 0x000ee8000c1e1500 */
[----:B------:R-:W3:Y:S04]  /*2ba50*/  @P5 LDG.E.U16 R160, desc[UR6][R40.64] ;  /* 0x0000000628a05981 */ /* 0x000ee8000c1e1500 */
[----:B------:R0:W3:Y:S04]  /*2ba60*/  @P4 LDG.E.U16 R157, desc[UR6][R24.64] ;  /* 0x00000006189d4981 */ /* 0x0000e8000c1e1500 */
[----:B------:R-:W3:Y:S04]  /*2ba70*/  @P4 LDG.E.U16 R155, desc[UR6][R26.64] ;  /* 0x000000061a9b4981 */ /* 0x000ee8000c1e1500 */
[----:B------:R-:W3:Y:S04]  /*2ba80*/  @P4 LDG.E.U16 R159, desc[UR6][R28.64] ;  /* 0x000000061c9f4981 */ /* 0x000ee8000c1e1500 */
[----:B------:R-:W3:Y:S01]  /*2ba90*/  @P4 LDG.E.U16 R158, desc[UR6][R32.64] ;  /* 0x00000006209e4981 */ /* 0x000ee2000c1e1500 */
[----:B------:R-:W-:-:S13]  /*2baa0*/  ISETP.GT.AND P2, PT, R108, 0x43, PT ;  /* 0x000000436c00780c */ /* 0x000fda0003f44270 */
[----:B----4-:R-:W4:Y:S04]  /*2bab0*/  @P2 LDG.E.U16 R162, desc[UR6][R4.64] ;  /* 0x0000000604a22981 */ /* 0x010f28000c1e1500 */
[----:B--2---:R-:W2:Y:S04]  /*2bac0*/  @P2 LDG.E.U16 R156, desc[UR6][R16.64] ;  /* 0x00000006109c2981 */ /* 0x004ea8000c1e1500 */
[----:B------:R-:W2:Y:S04]  /*2bad0*/  @P2 LDG.E.U16 R163, desc[UR6][R6.64] ;  /* 0x0000000606a32981 */ /* 0x000ea8000c1e1500 */
        /* <DEDUP_REMOVED lines=8> */
[----:B---3--:R-:W-:Y:S04]  /*2bb60*/  @P5 STL [R1+0x10c0], R160 ;  /* 0x0010c0a001005387 */ /* 0x008fe80000100800 */
        /* <DEDUP_REMOVED lines=17> */
[----:B0-----:R-:W3:Y:S04]  /*2bc80*/  LDL.LU R4, [R1+0xdf8] ;  /* 0x000df80001047983 */ /* 0x001ee80000300800 */
[----:B------:R-:W2:Y:S04]  /*2bc90*/  LDL.LU R3, [R1+0xe28] ;  /* 0x000e280001037983 */ /* 0x000ea80000300800 */
[----:B------:R-:W4:Y:S04]  /*2bca0*/  LDL.LU R57, [R1+0xdfc] ;  /* 0x000dfc0001397983 */ /* 0x000f280000300800 */
[----:B------:R-:W4:Y:S04]  /*2bcb0*/  LDL.LU R56, [R1+0xe0c] ;  /* 0x000e0c0001387983 */ /* 0x000f280000300800 */
[----:B------:R-:W4:Y:S04]  /*2bcc0*/  LDL.LU R59, [R1+0xe00] ;  /* 0x000e0000013b7983 */ /* 0x000f280000300800 */
[----:B------:R-:W4:Y:S04]  /*2bcd0*/  LDL.LU R58, [R1+0xe10] ;  /* 0x000e1000013a7983 */ /* 0x000f280000300800 */
[----:B------:R-:W4:Y:S04]  /*2bce0*/  LDL.LU R60, [R1+0xe04] ;  /* 0x000e0400013c7983 */ /* 0x000f280000300800 */
[----:B------:R-:W4:Y:S04]  /*2bcf0*/  @P2 LDG.E.U16 R154, desc[UR6][R24.64] ;  /* 0x00000006189a2981 */ /* 0x000f28000c1e1500 */
[----:B------:R-:W4:Y:S04]  /*2bd00*/  LDL.LU R49, [R1+0xe14] ;  /* 0x000e140001317983 */ /* 0x000f280000300800 */
[----:B------:R-:W4:Y:S04]  /*2bd10*/  LDL R160, [R1+0x1090] ;  /* 0x0010900001a07983 */ /* 0x000f280000100800 */
[----:B------:R-:W4:Y:S04]  /*2bd20*/  LDL R161, [R1+0x1094] ;  /* 0x0010940001a17983 */ /* 0x000f280000100800 */
[----:B------:R-:W4:Y:S04]  /*2bd30*/  LDL R153, [R1+0x1098] ;  /* 0x0010980001997983 */ /* 0x000f280000100800 */
[----:B------:R-:W4:Y:S01]  /*2bd40*/  LDL R152, [R1+0x109c] ;  /* 0x00109c0001987983 */ /* 0x000f220000100800 */
        /* <DEDUP_REMOVED lines=13> */
[----:B-1----:R-:W4:Y:S04]  /*2be20*/  LDL.LU R25, [R1+0xe38] ;  /* 0x000e380001197983 */ /* 0x002f280000300800 */
[----:B------:R-:W4:Y:S04]  /*2be30*/  LDL.LU R24, [R1+0xe68] ;  /* 0x000e680001187983 */ /* 0x000f280000300800 */
[----:B------:R-:W4:Y:S04]  /*2be40*/  LDL.LU R27, [R1+0xe3c] ;  /* 0x000e3c00011b7983 */ /* 0x000f280000300800 */
[----:B------:R-:W4:Y:S01]  /*2be50*/  LDL.LU R26, [R1+0xe4c] ;  /* 0x000e4c00011a7983 */ /* 0x000f220000300800 */
[----:B---3--:R-:W-:-:S02]  /*2be60*/  IMAD.MOV.U32 R55, RZ, RZ, R4 ;  /* 0x000000ffff377224 */ /* 0x008fc400078e0004 */
[----:B--2---:R-:W-:Y:S02]  /*2be70*/  IMAD.MOV.U32 R54, RZ, RZ, R3 ;  /* 0x000000ffff367224 */ /* 0x004fe400078e0003 */
[----:B----4-:R-:W-:Y:S01]  /*2be80*/  IMAD.MOV.U32 R61, RZ, RZ, R60 ;  /* 0x000000ffff3d7224 */ /* 0x010fe200078e003c */
        /* <DEDUP_REMOVED lines=192> */
[----:B----4-:R0:W-:Y:S04]  /*2ca90*/  @P4 STL [R1+0x105c], R163 ;  /* 0x00105ca301004387 */ /* 0x0101e80000100800 */
[----:B------:R-:W4:Y:S04]  /*2caa0*/  LDL.LU R25, [R1+0x16b0] ;  /* 0x0016b00001197983 */ /* 0x000f280000300800 */
[----:B------:R1:W-:Y:S04]  /*2cab0*/  @P4 STL [R1+0x1058], R162 ;  /* 0x001058a201004387 */ /* 0x0003e80000100800 */
[----:B------:R-:W4:Y:S04]  /*2cac0*/  LDL.LU R24, [R1+0x16c0] ;  /* 0x0016c00001187983 */ /* 0x000f280000300800 */
[----:B------:R-:W4:Y:S04]  /*2cad0*/  LDL.LU R18, [R1+0x16b4] ;  /* 0x0016b40001127983 */ /* 0x000f280000300800 */
[----:B------:R-:W4:Y:S04]  /*2cae0*/  LDL.LU R5, [R1+0x16c4] ;  /* 0x0016c40001057983 */ /* 0x000f280000300800 */
[----:B------:R-:W4:Y:S04]  /*2caf0*/  LDL R156, [R1+0x1028] ;  /* 0x00102800019c7983 */ /* 0x000f280000100800 */
[----:B------:R-:W4:Y:S04]  /*2cb00*/  LDL R154, [R1+0x102c] ;  /* 0x00102c00019a7983 */ /* 0x000f280000100800 */
[----:B0-----:R-:W4:Y:S04]  /*2cb10*/  LDL R163, [R1+0x1024] ;  /* 0x0010240001a37983 */ /* 0x001f280000100800 */
[----:B-1----:R-:W4:Y:S04]  /*2cb20*/  LDL R162, [R1+0x1020] ;  /* 0x0010200001a27983 */ /* 0x002f280000100800 */
        /* <DEDUP_REMOVED lines=10> */
[----:B------:R0:W2:Y:S04]  /*2cbd0*/  @P6 LDG.E.U16 R157, desc[UR6][R26.64] ;  /* 0x000000061a9d6981 */ /* 0x0000a8000c1e1500 */
[----:B------:R-:W2:Y:S04]  /*2cbe0*/  @P6 LDG.E.U16 R155, desc[UR6][R28.64] ;  /* 0x000000061c9b6981 */ /* 0x000ea8000c1e1500 */
[----:B------:R-:W2:Y:S04]  /*2cbf0*/  @P6 LDG.E.U16 R159, desc[UR6][R32.64] ;  /* 0x00000006209f6981 */ /* 0x000ea8000c1e1500 */
[----:B------:R-:W2:Y:S04]  /*2cc00*/  @P6 LDG.E.U16 R158, desc[UR6][R40.64] ;  /* 0x00000006289e6981 */ /* 0x000ea8000c1e1500 */
        /* <DEDUP_REMOVED lines=72> */
[C---:B------:R-:W-:Y:S02]  /*2d090*/  ISETP.GT.AND P2, PT, R108.reuse, 0x4f, PT ;  /* 0x0000004f6c00780c */ /* 0x040fe40003f44270 */
[----:B------:R-:W-:Y:S01]  /*2d0a0*/  ISETP.GT.AND P6, PT, R108, 0x50, PT ;  /* 0x000000506c00780c */ /* 0x000fe20003fc4270 */
[----:B------:R-:W2:Y:S04]  /*2d0b0*/  LDL.LU R18, [R1+0x1728] ;  /* 0x0017280001127983 */ /* 0x000ea80000300800 */
[----:B------:R-:W0:Y:S04]  /*2d0c0*/  LDL.LU R17, [R1+0x1758] ;  /* 0x0017580001117983 */ /* 0x000e280000300800 */
[----:B------:R-:W2:Y:S04]  /*2d0d0*/  LDL.LU R16, [R1+0x172c] ;  /* 0x00172c0001107983 */ /* 0x000ea80000300800 */
[----:B------:R-:W2:Y:S04]  /*2d0e0*/  LDL.LU R7, [R1+0x173c] ;  /* 0x00173c0001077983 */ /* 0x000ea80000300800 */
[----:B------:R-:W2:Y:S04]  /*2d0f0*/  LDL.LU R6, [R1+0x1730] ;  /* 0x0017300001067983 */ /* 0x000ea80000300800 */
[----:B------:R-:W2:Y:S01]  /*2d100*/  LDL.LU R5, [R1+0x1740] ;  /* 0x0017400001057983 */ /* 0x000ea20000300800 */
[----:B---3--:R-:W-:-:S02]  /*2d110*/  IMAD.MOV.U32 R59, RZ, RZ, R4 ;  /* 0x000000ffff3b7224 */ /* 0x008fc400078e0004 */
[----:B------:R-:W-:Y:S01]  /*2d120*/  IMAD.MOV.U32 R58, RZ, RZ, R3 ;  /* 0x000000ffff3a7224 */ /* 0x000fe200078e0003 */
[----:B------:R-:W3:Y:S04]  /*2d130*/  LDL.LU R4, [R1+0x1734] ;  /* 0x0017340001047983 */ /* 0x000ee80000300800 */
[----:B------:R-:W3:Y:S01]  /*2d140*/  LDL.LU R3, [R1+0x1744] ;  /* 0x0017440001037983 */ /* 0x000ee20000300800 */
[----:B------:R-:W-:Y:S02]  /*2d150*/  IMAD.MOV.U32 R63, RZ, RZ, R62 ;  /* 0x000000ffff3f7224 */ /* 0x000fe400078e003e */
[----:B------:R-:W-:Y:S01]  /*2d160*/  IMAD.MOV.U32 R62, RZ, RZ, R55 ;  /* 0x000000ffff3e7224 */ /* 0x000fe200078e0037 */
[----:B------:R-:W3:Y:S04]  /*2d170*/  @P4 LDG.E.U16 R153, desc[UR6][R60.64] ;  /* 0x000000063c994981 */ /* 0x000ee8000c1e1500 */
[----:B------:R0:W3:Y:S04]  /*2d180*/  @P4 LDG.E.U16 R160, desc[UR6][R56.64] ;  /* 0x0000000638a04981 */ /* 0x0000e8000c1e1500 */
[----:B------:R-:W3:Y:S04]  /*2d190*/  @P4 LDG.E.U16 R161, desc[UR6][R58.64] ;  /* 0x000000063aa14981 */ /* 0x000ee8000c1e1500 */
[----:B------:R-:W3:Y:S01]  /*2d1a0*/  @P4 LDG.E.U16 R152, desc[UR6][R62.64] ;  /* 0x000000063e984981 */ /* 0x000ee2000c1e1500 */
[----:B------:R-:W-:-:S02]  /*2d1b0*/  IMAD.MOV.U32 R55, RZ, RZ, R54 ;  /* 0x000000ffff377224 */ /* 0x000fc400078e0036 */
[----:B------:R-:W-:Y:S01]  /*2d1c0*/  IMAD.MOV.U32 R54, RZ, RZ, R49 ;  /* 0x000000ffff367224 */ /* 0x000fe200078e0031 */
        /* <DEDUP_REMOVED lines=16> */
[----:B------:R-:W-:Y:S01]  /*2d2d0*/  IMAD.MOV.U32 R61, RZ, RZ, R16 ;  /* 0x000000ffff3d7224 */ /* 0x000fe200078e0010 */
[----:B---3--:R-:W-:Y:S04]  /*2d2e0*/  @P4 STL [R1+0x159c], R160 ;  /* 0x00159ca001004387 */ /* 0x008fe80000100800 */
        /* <DEDUP_REMOVED lines=14> */
[----:B------:R0:W-:Y:S01]  /*2d3d0*/  STL.64 [R1+0x390], R32 ;  /* 0x0003902001007387 */ /* 0x0001e20000100a00 */
[----:B------:R-:W-:-:S02]  /*2d3e0*/  IMAD.MOV.U32 R68, RZ, RZ, R3 ;  /* 0x000000ffff447224 */ /* 0x000fc400078e0003 */
[----:B------:R-:W-:Y:S01]  /*2d3f0*/  IMAD.MOV.U32 R69, RZ, RZ, R4 ;  /* 0x000000ffff457224 */ /* 0x000fe200078e0004 */
        /* <DEDUP_REMOVED lines=37> */
[C---:B------:R-:W-:Y:S02]  /*2d650*/  ISETP.GT.AND P4, PT, R108.reuse, 0x52, PT ;  /* 0x000000526c00780c */ /* 0x040fe40003f84270 */
        /* <DEDUP_REMOVED lines=18> */
[----:B------:R-:W-:Y:S01]  /*2d780*/  IMAD.MOV.U32 R54, RZ, RZ, R49 ;  /* 0x000000ffff367224 */ /* 0x000fe200078e0031 */
[----:B------:R-:W3:Y:S04]  /*2d790*/  @P4 LDG.E.U16 R153, desc[UR6][R46.64] ;  /* 0x000000062e994981 */ /* 0x000ee8000c1e1500 */
[----:B------:R-:W3:Y:S04]  /*2d7a0*/  @P4 LDG.E.U16 R160, desc[UR6][R40.64] ;  /* 0x0000000628a04981 */ /* 0x000ee8000c1e1500 */
[----:B------:R-:W3:Y:S04]  /*2d7b0*/  @P4 LDG.E.U16 R161, desc[UR6][R42.64] ;  /* 0x000000062aa14981 */ /* 0x000ee8000c1e1500 */
[----:B------:R-:W3:Y:S04]  /*2d7c0*/  @P4 LDG.E.U16 R152, desc[UR6][R54.64] ;  /* 0x0000000636984981 */ /* 0x000ee8000c1e1500 */
[----:B------:R-:W3:Y:S04]  /*2d7d0*/  @P2 LDG.E.U16 R157, desc[UR6][R24.64] ;  /* 0x00000006189d2981 */ /* 0x000ee8000c1e1500 */
        /* <DEDUP_REMOVED lines=22> */
[----:B------:R-:W-:Y:S04]  /*2d940*/  STL.64 [R1+0x330], R32 ;  /* 0x0003302001007387 */ /* 0x000fe80000100a00 */
[----:B------:R-:W-:Y:S04]  /*2d950*/  @P2 STL [R1+0xfe0], R157 ;  /* 0x000fe09d01002387 */ /* 0x000fe80000100800 */
[----:B------:R-:W-:Y:S04]  /*2d960*/  @P2 STL [R1+0xfe4], R155 ;  /* 0x000fe49b01002387 */ /* 0x000fe80000100800 */
[----:B------:R-:W-:Y:S04]  /*2d970*/  @P2 STL [R1+0xfe8], R159 ;  /* 0x000fe89f01002387 */ /* 0x000fe80000100800 */
[----:B------:R-:W-:Y:S01]  /*2d980*/  @P2 STL [R1+0xfec], R158 ;  /* 0x000fec9e01002387 */ /* 0x000fe20000100800 */
[----:B0-----:R-:W-:-:S02]  /*2d990*/  IMAD.MOV.U32 R24, RZ, RZ, R3 ;  /* 0x000000ffff187224 */ /* 0x001fc400078e0003 */
[----:B------:R-:W-:Y:S01]  /*2d9a0*/  IMAD.MOV.U32 R25, RZ, RZ, R18 ;  /* 0x000000ffff197224 */ /* 0x000fe200078e0012 */
[----:B------:R0:W-:Y:S04]  /*2d9b0*/  STL.64 [R1+0x2f8], R4 ;  /* 0x0002f80401007387 */ /* 0x0001e80000100a00 */
[----:B------:R-:W-:Y:S04]  /*2d9c0*/  STL.64 [R1+0x300], R6 ;  /* 0x0003000601007387 */ /* 0x000fe80000100a00 */
[----:B------:R-:W-:Y:S04]  /*2d9d0*/  STL.64 [R1+0x308], R16 ;  /* 0x0003081001007387 */ /* 0x000fe80000100a00 */
[----:B------:R1:W-:Y:S04]  /*2d9e0*/  STL.64 [R1+0x310], R24 ;  /* 0x0003101801007387 */ /* 0x0003e80000100a00 */
[----:B------:R-:W3:Y:S04]  /*2d9f0*/  @P6 LDG.E.U16 R154, desc[UR6][R24.64] ;  /* 0x00000006189a6981 */ /* 0x000ee8000c1e1500 */
[----:B0-----:R-:W2:Y:S04]  /*2da00*/  LDL.LU R4, [R1+0x17a8] ;  /* 0x0017a80001047983 */ /* 0x001ea80000300800 */
[----:B------:R-:W2:Y:S04]  /*2da10*/  LDL.LU R3, [R1+0x17d8] ;  /* 0x0017d80001037983 */ /* 0x000ea80000300800 */
        /* <DEDUP_REMOVED lines=26> */
[----:B------:R-:W4:Y:S04]  /*2dbc0*/  LDL.LU R26, [R1+0x1800] ;  /* 0x00180000011a7983 */ /* 0x000f280000300800 */
[----:B---3--:R-:W-:Y:S04]  /*2dbd0*/  @P6 STL [R1+0xfdc], R154 ;  /* 0x000fdc9a01006387 */ /* 0x008fe80000100800 */
[----:B------:R-:W3:Y:S04]  /*2dbe0*/  LDL.LU R29, [R1+0x17f4] ;  /* 0x0017f400011d7983 */ /* 0x000ee80000300800 */
[----:B--2---:R0:W-:Y:S04]  /*2dbf0*/  @P6 STL [R1+0xfd8], R156 ;  /* 0x000fd89c01006387 */ /* 0x0041e80000100800 */
[----:B------:R-:W3:Y:S01]  /*2dc00*/  LDL.LU R28, [R1+0x1804] ;  /* 0x00180400011c7983 */ /* 0x000ee20000300800 */
[----:B------:R-:W-:-:S02]  /*2dc10*/  IMAD.MOV.U32 R55, RZ, RZ, R4 ;  /* 0x000000ffff377224 */ /* 0x000fc400078e0004 */
[----:B------:R-:W-:Y:S02]  /*2dc20*/  IMAD.MOV.U32 R54, RZ, RZ, R3 ;  /* 0x000000ffff367224 */ /* 0x000fe400078e0003 */
[----:B----4-:R-:W-:Y:S02]  /*2dc30*/  IMAD.MOV.U32 R61, RZ, RZ, R60 ;  /* 0x000000ffff3d7224 */ /* 0x010fe400078e003c */
[----:B------:R-:W-:Y:S01]  /*2dc40*/  IMAD.MOV.U32 R60, RZ, RZ, R49 ;  /* 0x000000ffff3c7224 */ /* 0x000fe200078e0031 */
[----:B------:R-:W2:Y:S04]  /*2dc50*/  @P5 LDG.E.U16 R160, desc[UR6][R54.64] ;  /* 0x0000000636a05981 */ /* 0x000ea8000c1e1500 */
[----:B------:R-:W4:Y:S04]  /*2dc60*/  @P5 LDG.E.U16 R161, desc[UR6][R56.64] ;  /* 0x0000000638a15981 */ /* 0x000f28000c1e1500 */
[----:B------:R1:W-:Y:S04]  /*2dc70*/  @P6 STL [R1+0xfd4], R163 ;  /* 0x000fd4a301006387 */ /* 0x0003e80000100800 */
[----:B------:R-:W3:Y:S04]  /*2dc80*/  @P5 LDG.E.U16 R153, desc[UR6][R58.64] ;  /* 0x000000063a995981 */ /* 0x000ee8000c1e1500 */
[----:B------:R-:W3:Y:S04]  /*2dc90*/  LDL.LU R18, [R1+0x17f8] ;  /* 0x0017f80001127983 */ /* 0x000ee80000300800 */
[----:B------:R-:W3:Y:S04]  /*2dca0*/  @P5 LDG.E.U16 R152, desc[UR6][R60.64] ;  /* 0x000000063c985981 */ /* 0x000ee8000c1e1500 */
[----:B------:R1:W-:Y:S04]  /*2dcb0*/  @P6 STL [R1+0xfd0], R162 ;  /* 0x000fd0a201006387 */ /* 0x0003e80000100800 */
[----:B------:R-:W3:Y:S04]  /*2dcc0*/  LDL.LU R17, [R1+0x1808] ;  /* 0x0018080001117983 */ /* 0x000ee80000300800 */
[----:B0-----:R-:W3:Y:S04]  /*2dcd0*/  LDL R156, [R1+0x1574] ;  /* 0x00157400019c7983 */ /* 0x001ee80000100800 */
[----:B------:R-:W3:Y:S04]  /*2dce0*/  LDL R154, [R1+0x1578] ;  /* 0x00157800019a7983 */ /* 0x000ee80000100800 */
[----:B-1----:R-:W3:Y:S04]  /*2dcf0*/  LDL R163, [R1+0x1570] ;  /* 0x0015700001a37983 */ /* 0x002ee80000100800 */
[----:B------:R-:W3:Y:S01]  /*2dd00*/  LDL R162, [R1+0x156c] ;  /* 0x00156c0001a27983 */ /* 0x000ee20000100800 */
[----:B------:R-:W-:-:S03]  /*2dd10*/  ISETP.GT.AND P4, PT, R108, 0x56, PT ;  /* 0x000000566c00780c */ /* 0x000fc60003f84270 */
[----:B------:R-:W3:Y:S04]  /*2dd20*/  LDL.LU R16, [R1+0x180c] ;  /* 0x00180c0001107983 */ /* 0x000ee80000300800 */
[----:B------:R-:W3:Y:S04]  /*2dd30*/  LDL.LU R7, [R1+0x183c] ;  /* 0x00183c0001077983 */ /* 0x000ee80000300800 */
[----:B------:R-:W3:Y:S04]  /*2dd40*/  LDL.LU R6, [R1+0x1810] ;  /* 0x0018100001067983 */ /* 0x000ee80000300800 */
[----:B------:R-:W3:Y:S01]  /*2dd50*/  LDL.LU R5, [R1+0x1820] ;  /* 0x0018200001057983 */ /* 0x000ee20000300800 */
[----:B------:R-:W-:-:S03]  /*2dd60*/  ISETP.GT.AND P2, PT, R108, 0x57, PT ;  /* 0x000000576c00780c */ /* 0x000fc60003f44270 */
[----:B------:R-:W3:Y:S04]  /*2dd70*/  LDL.LU R4, [R1+0x1814] ;  /* 0x0018140001047983 */ /* 0x000ee80000300800 */
[----:B------:R-:W3:Y:S04]  /*2dd80*/  LDL.LU R3, [R1+0x1824] ;  /* 0x0018240001037983 */ /* 0x000ee80000300800 */
[----:B------:R-:W-:Y:S04]  /*2dd90*/  STL.64 [R1+0x2d8], R54 ;  /* 0x0002d83601007387 */ /* 0x000fe80000100a00 */
[----:B------:R-:W-:Y:S04]  /*2dda0*/  STL.64 [R1+0x2e0], R56 ;  /* 0x0002e03801007387 */ /* 0x000fe80000100a00 */
[----:B------:R-:W-:Y:S04]  /*2ddb0*/  STL.64 [R1+0x2f0], R60 ;  /* 0x0002f03c01007387 */ /* 0x000fe80000100a00 */
[----:B------:R-:W-:Y:S04]  /*2ddc0*/  STL.64 [R1+0x2e8], R58 ;  /* 0x0002e83a01007387 */ /* 0x000fe80000100a00 */
[----:B------:R0:W3:Y:S04]  /*2ddd0*/  @P4 LDG.E.U16 R157, desc[UR6][R32.64] ;  /* 0x00000006209d4981 */ /* 0x0000e8000c1e1500 */
[----:B------:R-:W3:Y:S04]  /*2dde0*/  @P4 LDG.E.U16 R155, desc[UR6][R40.64] ;  /* 0x00000006289b4981 */ /* 0x000ee8000c1e1500 */
[----:B------:R-:W3:Y:S04]  /*2ddf0*/  @P4 LDG.E.U16 R159, desc[UR6][R42.64] ;  /* 0x000000062a9f4981 */ /* 0x000ee8000c1e1500 */
[----:B------:R-:W3:Y:S04]  /*2de00*/  @P4 LDG.E.U16 R158, desc[UR6][R46.64] ;  /* 0x000000062e9e4981 */ /* 0x000ee8000c1e1500 */
[----:B--2---:R-:W-:Y:S04]  /*2de10*/  @P5 STL [R1+0xfc0], R160 ;  /* 0x000fc0a001005387 */ /* 0x004fe80000100800 */
[----:B----4-:R-:W-:Y:S04]  /*2de20*/  @P5 STL [R1+0xfc4], R161 ;  /* 0x000fc4a101005387 */ /* 0x010fe80000100800 */
[----:B---3--:R-:W-:Y:S04]  /*2de30*/  @P5 STL [R1+0xfc8], R153 ;  /* 0x000fc89901005387 */ /* 0x008fe80000100800 */
[----:B------:R-:W-:Y:S04]  /*2de40*/  @P5 STL [R1+0xfcc], R152 ;  /* 0x000fcc9801005387 */ /* 0x000fe80000100800 */
[----:B------:R0:W-:Y:S04]  /*2de50*/  STL.64 [R1+0x2b8], R32 ;  /* 0x0002b82001007387 */ /* 0x0001e80000100a00 */
[----:B------:R-:W2:Y:S04]  /*2de60*/  @P2 LDG.E.U16 R156, desc[UR6][R28.64] ;  /* 0x000000061c9c2981 */ /* 0x000ea8000c1e1500 */
[----:B------:R-:W3:Y:S04]  /*2de70*/  @P2 LDG.E.U16 R163, desc[UR6][R26.64] ;  /* 0x000000061aa32981 */ /* 0x000ee8000c1e1500 */
[----:B------:R-:W4:Y:S01]  /*2de80*/  @P2 LDG.E.U16 R162, desc[UR6][R24.64] ;  /* 0x0000000618a22981 */ /* 0x000f22000c1e1500 */
[----:B0-----:R-:W-:-:S02]  /*2de90*/  IMAD.MOV.U32 R32, RZ, RZ, R17 ;  /* 0x000000ffff207224 */ /* 0x001fc400078e0011 */
[----:B------:R-:W-:-:S05]  /*2dea0*/  IMAD.MOV.U32 R33, RZ, RZ, R18 ;  /* 0x000000ffff217224 */ /* 0x000fca00078e0012 */
[----:B------:R-:W2:Y:S04]  /*2deb0*/  @P2 LDG.E.U16 R154, desc[UR6][R32.64] ;  /* 0x00000006209a2981 */ /* 0x000ea8000c1e1500 */
[----:B------:R0:W-:Y:S04]  /*2dec0*/  STL.64 [R1+0x2c0], R40 ;  /* 0x0002c02801007387 */ /* 0x0001e80000100a00 */
[----:B------:R1:W-:Y:S04]  /*2ded0*/  STL.64 [R1+0x2c8], R42 ;  /* 0x0002c82a01007387 */ /* 0x0003e80000100a00 */
[----:B------:R0:W-:Y:S04]  /*2dee0*/  STL.64 [R1+0x2d0], R46 ;  /* 0x0002d02e01007387 */ /* 0x0001e80000100a00 */
[----:B------:R-:W-:Y:S04]  /*2def0*/  @P4 STL [R1+0x157c], R157 ;  /* 0x00157c9d01004387 */ /* 0x000fe80000100800 */
[----:B------:R-:W-:Y:S04]  /*2df00*/  @P4 STL [R1+0x1580], R155 ;  /* 0x0015809b01004387 */ /* 0x000fe80000100800 */
[----:B------:R-:W-:Y:S04]  /*2df10*/  @P4 STL [R1+0x1584], R159 ;  /* 0x0015849f01004387 */ /* 0x000fe80000100800 */
[----:B------:R0:W-:Y:S04]  /*2df20*/  @P4 STL [R1+0x1588], R158 ;  /* 0x0015889e01004387 */ /* 0x0001e80000100800 */
[----:B------:R0:W-:Y:S04]  /*2df30*/  STL.64 [R1+0x298], R24 ;  /* 0x0002981801007387 */ /* 0x0001e80000100a00 */
        /* <DEDUP_REMOVED lines=9> */
[----:B----4-:R-:W-:Y:S04]  /*2dfd0*/  @P2 STL [R1+0x156c], R162 ;  /* 0x00156ca201002387 */ /* 0x010fe80000100800 */
[----:B---3--:R-:W-:Y:S04]  /*2dfe0*/  @P2 STL [R1+0x1570], R163 ;  /* 0x001570a301002387 */ /* 0x008fe80000100800 */
[----:B--2---:R2:W-:Y:S04]  /*2dff0*/  @P2 STL [R1+0x1574], R156 ;  /* 0x0015749c01002387 */ /* 0x0045e80000100800 */
        /* <DEDUP_REMOVED lines=48> */
[----:B------:R-:W-:Y:S01]  /*2e300*/  IMAD.MOV.U32 R64, RZ, RZ, R55 ;  /* 0x000000ffff407224 */ /* 0x000fe200078e0037 */
[----:B------:R0:W4:Y:S04]  /*2e310*/  @P6 LDG.E.U16 R62, desc[UR6][R60.64] ;  /* 0x000000063c3e6981 */ /* 0x000128000c1e1500 */
[----:B------:R-:W4:Y:S04]  /*2e320*/  @P6 LDG.E.U16 R153, desc[UR6][R56.64] ;  /* 0x0000000638996981 */ /* 0x000f28000c1e1500 */
[----:B------:R-:W4:Y:S04]  /*2e330*/  @P6 LDG.E.U16 R152, desc[UR6][R58.64] ;  /* 0x000000063a986981 */ /* 0x000f28000c1e1500 */
[----:B------:R-:W4:Y:S01]  /*2e340*/  @P6 LDG.E.U16 R66, desc[UR6][R64.64] ;  /* 0x0000000640426981 */ /* 0x000f22000c1e1500 */
[----:B------:R-:W-:-:S02]  /*2e350*/  IMAD.MOV.U32 R55, RZ, RZ, R54 ;  /* 0x000000ffff377224 */ /* 0x000fc400078e0036 */
[----:B------:R-:W-:Y:S01]  /*2e360*/  IMAD.MOV.U32 R54, RZ, RZ, R49 ;  /* 0x000000ffff367224 */ /* 0x000fe200078e0031 */
        /* <DEDUP_REMOVED lines=29> */
[----:B------:R-:W-:Y:S01]  /*2e540*/  STL.64 [R1+0x250], R32 ;  /* 0x0002502001007387 */ /* 0x000fe20000100a00 */
[----:B0-----:R-:W-:-:S02]  /*2e550*/  IMAD.MOV.U32 R62, RZ, RZ, R7 ;  /* 0x000000ffff3e7224 */ /* 0x001fc400078e0007 */
[----:B------:R-:W-:Y:S01]  /*2e560*/  IMAD.MOV.U32 R7, RZ, RZ, R6 ;  /* 0x000000ffff077224 */ /* 0x000fe200078e0006 */
[----:B--2---:R-:W-:Y:S04]  /*2e570*/  @P4 STL [R1+0xf90], R156 ;  /* 0x000f909c01004387 */ /* 0x004fe80000100800 */
[----:B---3--:R-:W-:Y:S04]  /*2e580*/  @P4 STL [R1+0xf94], R154 ;  /* 0x000f949a01004387 */ /* 0x008fe80000100800 */
[----:B------:R-:W-:Y:S01]  /*2e590*/  @P4 STL [R1+0xf98], R157 ;  /* 0x000f989d01004387 */ /* 0x000fe20000100800 */
[----:B------:R-:W-:-:S03]  /*2e5a0*/  IMAD.MOV.U32 R6, RZ, RZ, R3 ;  /* 0x000000ffff067224 */ /* 0x000fc600078e0003 */
[----:B------:R-:W-:Y:S04]  /*2e5b0*/  @P4 STL [R1+0xf9c], R155 ;  /* 0x000f9c9b01004387 */ /* 0x000fe80000100800 */
[----:B------:R-:W-:Y:S04]  /*2e5c0*/  STL.64 [R1+0x218], R60 ;  /* 0x0002183c01007387 */ /* 0x000fe80000100a00 */
[----:B------:R-:W-:Y:S04]  /*2e5d0*/  STL.64 [R1+0x220], R62 ;  /* 0x0002203e01007387 */ /* 0x000fe80000100a00 */
[----:B------:R0:W-:Y:S04]  /*2e5e0*/  STL.64 [R1+0x228], R4 ;  /* 0x0002280401007387 */ /* 0x0001e80000100a00 */
[----:B------:R1:W-:Y:S04]  /*2e5f0*/  STL.64 [R1+0x230], R6 ;  /* 0x0002300601007387 */ /* 0x0003e80000100a00 */
[----:B------:R-:W2:Y:S04]  /*2e600*/  LDL R58, [R1+0xf80] ;  /* 0x000f8000013a7983 */ /* 0x000ea80000100800 */
[----:B------:R-:W3:Y:S04]  /*2e610*/  @P2 LDG.E.U16 R163, desc[UR6][R6.64] ;  /* 0x0000000606a32981 */ /* 0x000ee8000c1e1500 */
[----:B0-----:R-:W4:Y:S04]  /*2e620*/  LDL R4, [R1+0xf84] ;  /* 0x000f840001047983 */ /* 0x001f280000100800 */
        /* <DEDUP_REMOVED lines=29> */
[----:B--2---:R-:W2:Y:S04]  /*2e800*/  @P2 LDG.E.U16 R58, desc[UR6][R60.64] ;  /* 0x000000063c3a2981 */ /* 0x004ea8000c1e1500 */
[----:B---3--:R0:W-:Y:S04]  /*2e810*/  @P2 STL [R1+0xf8c], R163 ;  /* 0x000f8ca301002387 */ /* 0x0081e80000100800 */
[----:B------:R-:W3:Y:S04]  /*2e820*/  LDL.LU R25, [R1+0x18d4] ;  /* 0x0018d40001197983 */ /* 0x000ee80000300800 */
[----:B----4-:R-:W4:Y:S04]  /*2e830*/  @P2 LDG.E.U16 R4, desc[UR6][R62.64] ;  /* 0x000000063e042981 */ /* 0x010f28000c1e1500 */
[----:B------:R1:W-:Y:S04]  /*2e840*/  @P2 STL [R1+0xf88], R162 ;  /* 0x000f88a201002387 */ /* 0x0003e80000100800 */
[----:B------:R-:W3:Y:S04]  /*2e850*/  LDL.LU R24, [R1+0x18e4] ;  /* 0x0018e40001187983 */ /* 0x000ee80000300800 */
[----:B------:R-:W2:Y:S04]  /*2e860*/  LDL.LU R18, [R1+0x18d8] ;  /* 0x0018d80001127983 */ /* 0x000ea80000300800 */
[----:B------:R-:W2:Y:S04]  /*2e870*/  LDL.LU R5, [R1+0x18e8] ;  /* 0x0018e80001057983 */ /* 0x000ea80000300800 */
[----:B0-----:R-:W2:Y:S01]  /*2e880*/  LDL R163, [R1+0x1560] ;  /* 0x0015600001a37983 */ /* 0x001ea20000100800 */
[----:B------:R-:W-:-:S03]  /*2e890*/  IMAD.MOV.U32 R57, RZ, RZ, R56 ;  /* 0x000000ffff397224 */ /* 0x000fc600078e0038 */
[----:B------:R-:W3:Y:S01]  /*2e8a0*/  LDL R156, [R1+0x1564] ;  /* 0x00156400019c7983 */ /* 0x000ee20000100800 */
[----:B------:R-:W-:-:S03]  /*2e8b0*/  IMAD.MOV.U32 R56, RZ, RZ, R49 ;  /* 0x000000ffff387224 */ /* 0x000fc600078e0031 */
[----:B------:R-:W3:Y:S04]  /*2e8c0*/  @P6 LDG.E.U16 R160, desc[UR6][R42.64] ;  /* 0x000000062aa06981 */ /* 0x000ee8000c1e1500 */
[----:B------:R-:W3:Y:S04]  /*2e8d0*/  @P6 LDG.E.U16 R161, desc[UR6][R46.64] ;  /* 0x000000062ea16981 */ /* 0x000ee8000c1e1500 */
[----:B------:R-:W3:Y:S04]  /*2e8e0*/  @P6 LDG.E.U16 R153, desc[UR6][R54.64] ;  /* 0x0000000636996981 */ /* 0x000ee8000c1e1500 */
[----:B------:R-:W3:Y:S04]  /*2e8f0*/  @P6 LDG.E.U16 R152, desc[UR6][R56.64] ;  /* 0x0000000638986981 */ /* 0x000ee8000c1e1500 */
[----:B-1----:R-:W3:Y:S04]  /*2e900*/  LDL R162, [R1+0x155c] ;  /* 0x00155c0001a27983 */ /* 0x002ee80000100800 */
[----:B------:R-:W3:Y:S01]  /*2e910*/  LDL R154, [R1+0x1568] ;  /* 0x00156800019a7983 */ /* 0x000ee20000100800 */
[----:B------:R-:W-:-:S02]  /*2e920*/  ISETP.GT.AND P5, PT, R108, 0x5d, PT ;  /* 0x0000005d6c00780c */ /* 0x000fc40003fa4270 */
[----:B------:R-:W-:-:S11]  /*2e930*/  ISETP.GT.AND P4, PT, R108, 0x5e, PT ;  /* 0x0000005e6c00780c */ /* 0x000fd60003f84270 */
[----:B------:R0:W3:Y:S04]  /*2e940*/  @P5 LDG.E.U16 R157, desc[UR6][R26.64] ;  /* 0x000000061a9d5981 */ /* 0x0000e8000c1e1500 */
[----:B------:R-:W3:Y:S04]  /*2e950*/  @P5 LDG.E.U16 R155, desc[UR6][R28.64] ;  /* 0x000000061c9b5981 */ /* 0x000ee8000c1e1500 */
[----:B------:R-:W3:Y:S04]  /*2e960*/  @P5 LDG.E.U16 R159, desc[UR6][R32.64] ;  /* 0x00000006209f5981 */ /* 0x000ee8000c1e1500 */
[----:B------:R-:W3:Y:S04]  /*2e970*/  @P5 LDG.E.U16 R158, desc[UR6][R40.64] ;  /* 0x00000006289e5981 */ /* 0x000ee8000c1e1500 */
[----:B----4-:R1:W-:Y:S04]  /*2e980*/  @P2 STL [R1+0xf84], R4 ;  /* 0x000f840401002387 */ /* 0x0103e80000100800 */
[----:B--2---:R-:W2:Y:S04]  /*2e990*/  @P4 LDG.E.U16 R163, desc[UR6][R16.64] ;  /* 0x0000000610a34981 */ /* 0x004ea8000c1e1500 */
[----:B---3--:R-:W3:Y:S04]  /*2e9a0*/  @P4 LDG.E.U16 R156, desc[UR6][R24.64] ;  /* 0x00000006189c4981 */ /* 0x008ee8000c1e1500 */
[----:B-1----:R-:W4:Y:S04]  /*2e9b0*/  LDL.LU R4, [R1+0x18ec] ;  /* 0x0018ec0001047983 */ /* 0x002f280000300800 */
[----:B------:R-:W2:Y:S04]  /*2e9c0*/  LDL.LU R3, [R1+0x191c] ;  /* 0x00191c0001037983 */ /* 0x000ea80000300800 */
        /* <DEDUP_REMOVED lines=10> */
[----:B------:R-:W3:Y:S01]  /*2ea70*/  @P4 LDG.E.U16 R162, desc[UR6][R6.64] ;  /* 0x0000000606a24981 */ /* 0x000ee2000c1e1500 */
[----:B0-----:R-:W-:-:S02]  /*2ea80*/  IMAD.MOV.U32 R26, RZ, RZ, R5 ;  /* 0x000000ffff1a7224 */ /* 0x001fc400078e0005 */
[----:B------:R-:W-:-:S05]  /*2ea90*/  IMAD.MOV.U32 R27, RZ, RZ, R18 ;  /* 0x000000ffff1b7224 */ /* 0x000fca00078e0012 */
[----:B------:R-:W3:Y:S04]  /*2eaa0*/  @P4 LDG.E.U16 R154, desc[UR6][R26.64] ;  /* 0x000000061a9a4981 */ /* 0x000ee8000c1e1500 */
        /* <DEDUP_REMOVED lines=10> */
[----:B------:R0:W-:Y:S01]  /*2eb50*/  STL.64 [R1+0x1d0], R26 ;  /* 0x0001d01a01007387 */ /* 0x0001e20000100a00 */
[----:B----4-:R-:W-:-:S02]  /*2eb60*/  IMAD.MOV.U32 R57, RZ, RZ, R4 ;  /* 0x000000ffff397224 */ /* 0x010fc400078e0004 */
[----:B--2---:R-:W-:Y:S01]  /*2eb70*/  IMAD.MOV.U32 R56, RZ, RZ, R3 ;  /* 0x000000ffff387224 */ /* 0x004fe200078e0003 */
[----:B---3--:R2:W-:Y:S04]  /*2eb80*/  @P4 STL [R1+0x155c], R162 ;  /* 0x00155ca201004387 */ /* 0x0085e80000100800 */
[----:B------:R3:W-:Y:S04]  /*2eb90*/  @P4 STL [R1+0x1560], R163 ;  /* 0x001560a301004387 */ /* 0x0007e80000100800 */
        /* <DEDUP_REMOVED lines=14> */
[----:B------:R-:W-:Y:S04]  /*2ec80*/  STL.64 [R1+0x198], R56 ;  /* 0x0001983801007387 */ /* 0x000fe80000100a00 */
        /* <DEDUP_REMOVED lines=23> */
[C---:B------:R-:W-:Y:S02]  /*2ee00*/  ISETP.GT.AND P6, PT, R108.reuse, 0x60, PT ;  /* 0x000000606c00780c */ /* 0x040fe40003fc4270 */
[----:B------:R-:W-:Y:S01]  /*2ee10*/  ISETP.GT.AND P5, PT, R108, 0x61, PT ;  /* 0x000000616c00780c */ /* 0x000fe20003fa4270 */
[----:B------:R-:W4:Y:S04]  /*2ee20*/  LDL.LU R18, [R1+0x194c] ;  /* 0x00194c0001127983 */ /* 0x000f280000300800 */
[----:B------:R-:W4:Y:S04]  /*2ee30*/  LDL.LU R17, [R1+0x1980] ;  /* 0x0019800001117983 */ /* 0x000f280000300800 */
[----:B------:R-:W4:Y:S04]  /*2ee40*/  LDL.LU R16, [R1+0x1950] ;  /* 0x0019500001107983 */ /* 0x000f280000300800 */
[----:B------:R-:W4:Y:S04]  /*2ee50*/  LDL.LU R7, [R1+0x1964] ;  /* 0x0019640001077983 */ /* 0x000f280000300800 */
[----:B------:R-:W4:Y:S04]  /*2ee60*/  LDL.LU R6, [R1+0x1954] ;  /* 0x0019540001067983 */ /* 0x000f280000300800 */
[----:B------:R-:W4:Y:S01]  /*2ee70*/  LDL.LU R5, [R1+0x1968] ;  /* 0x0019680001057983 */ /* 0x000f220000300800 */
[----:B------:R-:W-:-:S02]  /*2ee80*/  IMAD.MOV.U32 R59, RZ, RZ, R4 ;  /* 0x000000ffff3b7224 */ /* 0x000fc400078e0004 */
[----:B------:R-:W-:Y:S01]  /*2ee90*/  IMAD.MOV.U32 R58, RZ, RZ, R3 ;  /* 0x000000ffff3a7224 */ /* 0x000fe200078e0003 */
[----:B------:R-:W4:Y:S04]  /*2eea0*/  LDL.LU R4, [R1+0x1958] ;  /* 0x0019580001047983 */ /* 0x000f280000300800 */
[----:B------:R-:W4:Y:S01]  /*2eeb0*/  LDL.LU R3, [R1+0x196c] ;  /* 0x00196c0001037983 */ /* 0x000f220000300800 */
[----:B------:R-:W-:Y:S02]  /*2eec0*/  IMAD.MOV.U32 R63, RZ, RZ, R62 ;  /* 0x000000ffff3f7224 */ /* 0x000fe400078e003e */
[----:B------:R-:W-:Y:S01]  /*2eed0*/  IMAD.MOV.U32 R62, RZ, RZ, R55 ;  /* 0x000000ffff3e7224 */ /* 0x000fe200078e0037 */
[----:B------:R-:W4:Y:S04]  /*2eee0*/  @P2 LDG.E.U16 R153, desc[UR6][R60.64] ;  /* 0x000000063c992981 */ /* 0x000f28000c1e1500 */
[----:B------:R-:W4:Y:S04]  /*2eef0*/  @P2 LDG.E.U16 R160, desc[UR6][R56.64] ;  /* 0x0000000638a02981 */ /* 0x000f28000c1e1500 */
[----:B------:R-:W4:Y:S04]  /*2ef00*/  @P2 LDG.E.U16 R161, desc[UR6][R58.64] ;  /* 0x000000063aa12981 */ /* 0x000f28000c1e1500 */
[----:B------:R0:W4:Y:S01]  /*2ef10*/  @P2 LDG.E.U16 R152, desc[UR6][R62.64] ;  /* 0x000000063e982981 */ /* 0x000122000c1e1500 */
        /* <DEDUP_REMOVED lines=11> */
[----:B------:R0:W-:Y:S04]  /*2efd0*/  STL.64 [R1+0x1b0], R62 ;  /* 0x0001b03e01007387 */ /* 0x0001e80000100a00 */
[----:B------:R1:W-:Y:S01]  /*2efe0*/  STL.64 [R1+0x1a8], R60 ;  /* 0x0001a83c01007387 */ /* 0x0003e20000100a00 */
[----:B------:R-:W-:-:S02]  /*2eff0*/  IMAD.MOV.U32 R65, RZ, RZ, R6 ;  /* 0x000000ffff417224 */ /* 0x000fc400078e0006 */
[----:B------:R-:W-:Y:S02]  /*2f000*/  IMAD.MOV.U32 R64, RZ, RZ, R5 ;  /* 0x000000ffff407224 */ /* 0x000fe400078e0005 */
[----:B0-----:R-:W-:Y:S02]  /*2f010*/  IMAD.MOV.U32 R62, RZ, RZ, R7 ;  /* 0x000000ffff3e7224 */ /* 0x001fe400078e0007 */
[----:B------:R-:W-:Y:S02]  /*2f020*/  IMAD.MOV.U32 R63, RZ, RZ, R16 ;  /* 0x000000ffff3f7224 */ /* 0x000fe400078e0010 */
[----:B-1----:R-:W-:Y:S02]  /*2f030*/  IMAD.MOV.U32 R60, RZ, RZ, R17 ;  /* 0x000000ffff3c7224 */ /* 0x002fe400078e0011 */
        /* <DEDUP_REMOVED lines=8> */
[----:B------:R-:W-:Y:S04]  /*2f0c0*/  STL.64 [R1+0x190], R54 ;  /* 0x0001903601007387 */ /* 0x000fe80000100a00 */
[----:B------:R0:W-:Y:S04]  /*2f0d0*/  @P6 STL [R1+0xf50], R157 ;  /* 0x000f509d01006387 */ /* 0x0001e80000100800 */
[----:B------:R0:W-:Y:S04]  /*2f0e0*/  @P6 STL [R1+0xf54], R155 ;  /* 0x000f549b01006387 */ /* 0x0001e80000100800 */
[----:B------:R0:W-:Y:S04]  /*2f0f0*/  @P6 STL [R1+0xf58], R159 ;  /* 0x000f589f01006387 */ /* 0x0001e80000100800 */
[----:B------:R0:W-:Y:S04]  /*2f100*/  @P6 STL [R1+0xf5c], R158 ;  /* 0x000f5c9e01006387 */ /* 0x0001e80000100800 */
[----:B------:R0:W-:Y:S04]  /*2f110*/  STL.64 [R1+0x158], R24 ;  /* 0x0001581801007387 */ /* 0x0001e80000100a00 */
[----:B------:R0:W-:Y:S04]  /*2f120*/  STL.64 [R1+0x160], R26 ;  /* 0x0001601a01007387 */ /* 0x0001e80000100a00 */
[----:B------:R0:W-:Y:S04]  /*2f130*/  STL.64 [R1+0x168], R28 ;  /* 0x0001681c01007387 */ /* 0x0001e80000100a00 */
[----:B------:R0:W-:Y:S01]  /*2f140*/  STL.64 [R1+0x170], R32 ;  /* 0x0001702001007387 */ /* 0x0001e20000100a00 */
[----:B------:R-:W-:-:S02]  /*2f150*/  IMAD.MOV.U32 R66, RZ, RZ, R3 ;  /* 0x000000ffff427224 */ /* 0x000fc400078e0003 */
[----:B------:R-:W-:Y:S01]  /*2f160*/  IMAD.MOV.U32 R67, RZ, RZ, R4 ;  /* 0x000000ffff437224 */ /* 0x000fe200078e0004 */
[----:B--2---:R2:W-:Y:S04]  /*2f170*/  @P5 STL [R1+0xf40], R162 ;  /* 0x000f40a201005387 */ /* 0x0045e80000100800 */
[----:B---3--:R3:W-:Y:S04]  /*2f180*/  @P5 STL [R1+0xf44], R163 ;  /* 0x000f44a301005387 */ /* 0x0087e80000100800 */
[----:B----4-:R4:W-:Y:S04]  /*2f190*/  @P5 STL [R1+0xf48], R156 ;  /* 0x000f489c01005387 */ /* 0x0109e80000100800 */
[----:B------:R1:W-:Y:S04]  /*2f1a0*/  @P5 STL [R1+0xf4c], R154 ;  /* 0x000f4c9a01005387 */ /* 0x0003e80000100800 */
[----:B0-----:R-:W4:Y:S04]  /*2f1b0*/  LDL R152, [R1+0xf3c] ;  /* 0x000f3c0001987983 */ /* 0x001f280000100800 */
[----:B------:R-:W4:Y:S04]  /*2f1c0*/  LDL R153, [R1+0xf38] ;  /* 0x000f380001997983 */ /* 0x000f280000100800 */
[----:B------:R-:W4:Y:S04]  /*2f1d0*/  LDL R161, [R1+0xf34] ;  /* 0x000f340001a17983 */ /* 0x000f280000100800 */
[----:B------:R-:W-:Y:S04]  /*2f1e0*/  STL.64 [R1+0x150], R66 ;  /* 0x0001504201007387 */ /* 0x000fe80000100a00 */
[----:B------:R-:W-:Y:S04]  /*2f1f0*/  STL.64 [R1+0x148], R64 ;  /* 0x0001484001007387 */ /* 0x000fe80000100a00 */
[----:B------:R-:W-:Y:S04]  /*2f200*/  STL.64 [R1+0x140], R62 ;  /* 0x0001403e01007387 */ /* 0x000fe80000100a00 */
[----:B------:R-:W-:Y:S04]  /*2f210*/  STL.64 [R1+0x138], R60 ;  /* 0x0001383c01007387 */ /* 0x000fe80000100a00 */
[----:B------:R-:W4:Y:S04]  /*2f220*/  LDL R160, [R1+0xf30] ;  /* 0x000f300001a07983 */ /* 0x000f280000100800 */
        /* <DEDUP_REMOVED lines=15> */
[----:B------:R-:W4:Y:S01]  /*2f320*/  LDL.LU R26, [R1+0x19a4] ;  /* 0x0019a400011a7983 */ /* 0x000f220000300800 */
[----:B------:R-:W-:-:S03]  /*2f330*/  ISETP.GT.AND P4, PT, R108, 0x62, PT ;  /* 0x000000626c00780c */ /* 0x000fc60003f84270 */
        /* <DEDUP_REMOVED lines=19> */
[----:B------:R-:W4:Y:S01]  /*2f470*/  LDL.LU R54, [R1+0xf04] ;  /* 0x000f040001367983 */ /* 0x000f220000300800 */
[----:B------:R-:W-:-:S03]  /*2f480*/  ISETP.GT.AND P6, PT, R108, 0x64, PT ;  /* 0x000000646c00780c */ /* 0x000fc60003fc4270 */
[----:B------:R-:W4:Y:S04]  /*2f490*/  LDL.LU R55, [R1+0xf00] ;  /* 0x000f000001377983 */ /* 0x000f280000300800 */
[----:B------:R-:W4:Y:S04]  /*2f4a0*/  @P4 LDG.E.U16 R152, desc[UR6][R66.64] ;  /* 0x0000000642984981 */ /* 0x000f28000c1e1500 */
        /* <DEDUP_REMOVED lines=11> */
[----:B----4-:R0:W4:Y:S04]  /*2f560*/  @P6 LDG.E.U16 R156, desc[UR6][R28.64] ;  /* 0x000000061c9c6981 */ /* 0x010128000c1e1500 */
[----:B------:R-:W2:Y:S01]  /*2f570*/  @P6 LDG.E.U16 R154, desc[UR6][R32.64] ;  /* 0x00000006209a6981 */ /* 0x000ea2000c1e1500 */
[----:B------:R-:W-:-:S03]  /*2f580*/  ISETP.GT.AND P5, PT, R108, 0x65, PT ;  /* 0x000000656c00780c */ /* 0x000fc60003fa4270 */
        /* <DEDUP_REMOVED lines=14> */
[----:B------:R0:W-:Y:S02]  /*2f670*/  STL.64 [R1+0x108], R28 ;  /* 0x0001081c01007387 */ /* 0x0001e40000100a00 */
[----:B0-----:R-:W-:-:S02]  /*2f680*/  IMAD.MOV.U32 R28, RZ, RZ, R5 ;  /* 0x000000ffff1c7224 */ /* 0x001fc400078e0005 */
[----:B------:R-:W-:Y:S02]  /*2f690*/  IMAD.MOV.U32 R5, RZ, RZ, R4 ;  /* 0x000000ffff057224 */ /* 0x000fe400078e0004 */
[----:B------:R-:W-:Y:S02]  /*2f6a0*/  IMAD.MOV.U32 R4, RZ, RZ, R3 ;  /* 0x000000ffff047224 */ /* 0x000fe400078e0003 */
[----:B------:R-:W-:Y:S02]  /*2f6b0*/  IMAD.MOV.U32 R29, RZ, RZ, R6 ;  /* 0x000000ffff1d7224 */ /* 0x000fe400078e0006 */
[----:B------:R-:W-:Y:S02]  /*2f6c0*/  IMAD.MOV.U32 R26, RZ, RZ, R7 ;  /* 0x000000ffff1a7224 */ /* 0x000fe400078e0007 */
[----:B------:R-:W-:Y:S01]  /*2f6d0*/  IMAD.MOV.U32 R27, RZ, RZ, R16 ;  /* 0x000000ffff1b7224 */ /* 0x000fe200078e0010 */
[----:B------:R-:W4:Y:S04]  /*2f6e0*/  @P5 LDG.E.U16 R56, desc[UR6][R4.64] ;  /* 0x0000000604385981 */ /* 0x000f28000c1e1500 */
[----:B------:R-:W4:Y:S04]  /*2f6f0*/  @P5 LDG.E.U16 R57, desc[UR6][R28.64] ;  /* 0x000000061c395981 */ /* 0x000f28000c1e1500 */
[----:B------:R-:W4:Y:S04]  /*2f700*/  @P5 LDG.E.U16 R54, desc[UR6][R26.64] ;  /* 0x000000061a365981 */ /* 0x000f28000c1e1500 */
[----:B------:R-:W-:Y:S01]  /*2f710*/  STL.64 [R1+0x110], R32 ;  /* 0x0001102001007387 */ /* 0x000fe20000100a00 */
[----:B------:R-:W-:-:S02]  /*2f720*/  IMAD.MOV.U32 R24, RZ, RZ, R17 ;  /* 0x000000ffff187224 */ /* 0x000fc400078e0011 */
[----:B------:R-:W-:Y:S01]  /*2f730*/  IMAD.MOV.U32 R25, RZ, RZ, R18 ;  /* 0x000000ffff197224 */ /* 0x000fe200078e0012 */
[----:B--2---:R-:W-:Y:S04]  /*2f740*/  @P6 STL [R1+0xf10], R162 ;  /* 0x000f10a201006387 */ /* 0x004fe80000100800 */
[----:B---3--:R0:W-:Y:S04]  /*2f750*/  @P6 STL [R1+0xf14], R163 ;  /* 0x000f14a301006387 */ /* 0x0081e80000100800 */
[----:B----4-:R1:W-:Y:S04]  /*2f760*/  @P6 STL [R1+0xf18], R156 ;  /* 0x000f189c01006387 */ /* 0x0103e80000100800 */
[----:B------:R2:W-:Y:S04]  /*2f770*/  @P6 STL [R1+0xf1c], R154 ;  /* 0x000f1c9a01006387 */ /* 0x0005e80000100800 */
[----:B------:R-:W-:Y:S04]  /*2f780*/  STL.64 [R1+0xd8], R24 ;  /* 0x0000d81801007387 */ /* 0x000fe80000100a00 */
[----:B------:R-:W-:Y:S04]  /*2f790*/  STL.64 [R1+0xe0], R26 ;  /* 0x0000e01a01007387 */ /* 0x000fe80000100a00 */
[----:B------:R-:W-:Y:S04]  /*2f7a0*/  STL.64 [R1+0xe8], R28 ;  /* 0x0000e81c01007387 */ /* 0x000fe80000100a00 */
[----:B------:R3:W-:Y:S04]  /*2f7b0*/  STL.64 [R1+0xf0], R4 ;  /* 0x0000f00401007387 */ /* 0x0007e80000100a00 */
        /* <DEDUP_REMOVED lines=8> */
[----:B0-----:R-:W4:Y:S04]  /*2f840*/  LDL R163, [R1+0x153c] ;  /* 0x00153c0001a37983 */ /* 0x001f280000100800 */
[----:B-1----:R-:W4:Y:S04]  /*2f850*/  LDL R156, [R1+0x1540] ;  /* 0x00154000019c7983 */ /* 0x002f280000100800 */
[----:B--2---:R-:W2:Y:S04]  /*2f860*/  LDL R154, [R1+0x1544] ;  /* 0x00154400019a7983 */ /* 0x004ea80000100800 */
[----:B------:R-:W2:Y:S04]  /*2f870*/  LDL R157, [R1+0x1548] ;  /* 0x00154800019d7983 */ /* 0x000ea80000100800 */
[----:B------:R-:W2:Y:S04]  /*2f880*/  LDL.LU R16, [R1+0x19f0] ;  /* 0x0019f00001107983 */ /* 0x000ea80000300800 */
[----:B------:R-:W2:Y:S04]  /*2f890*/  LDL.LU R7, [R1+0x1a20] ;  /* 0x001a200001077983 */ /* 0x000ea80000300800 */
[----:B------:R-:W2:Y:S04]  /*2f8a0*/  @P5 LDG.E.U16 R55, desc[UR6][R24.64] ;  /* 0x0000000618375981 */ /* 0x000ea8000c1e1500 */
[----:B------:R-:W2:Y:S04]  /*2f8b0*/  LDL.LU R6, [R1+0x19f4] ;  /* 0x0019f40001067983 */ /* 0x000ea80000300800 */
[----:B---3--:R-:W3:Y:S04]  /*2f8c0*/  LDL.LU R5, [R1+0x1a04] ;  /* 0x001a040001057983 */ /* 0x008ee80000300800 */
[----:B------:R-:W3:Y:S04]  /*2f8d0*/  LDL.LU R4, [R1+0x19f8] ;  /* 0x0019f80001047983 */ /* 0x000ee80000300800 */
[----:B------:R-:W3:Y:S04]  /*2f8e0*/  LDL.LU R3, [R1+0x1a08] ;  /* 0x001a080001037983 */ /* 0x000ee80000300800 */
[----:B------:R-:W-:Y:S04]  /*2f8f0*/  STL [R1+0x1ed4], R56 ;  /* 0x001ed43801007387 */ /* 0x000fe80000100800 */
[----:B------:R-:W-:Y:S04]  /*2f900*/  STL [R1+0x1ed8], R57 ;  /* 0x001ed83901007387 */ /* 0x000fe80000100800 */
[----:B------:R-:W-:Y:S04]  /*2f910*/  STL [R1+0x1edc], R54 ;  /* 0x001edc3601007387 */ /* 0x000fe80000100800 */
[----:B------:R-:W3:Y:S04]  /*2f920*/  LDL.LU R58, [R1+0x19fc] ;  /* 0x0019fc00013a7983 */ /* 0x000ee80000300800 */
[----:B------:R-:W3:Y:S04]  /*2f930*/  LDL.LU R49, [R1+0x1a0c] ;  /* 0x001a0c0001317983 */ /* 0x000ee80000300800 */
        /* <DEDUP_REMOVED lines=9> */
[----:B------:R-:W3:Y:S04]  /*2f9d0*/  LDL.LU R25, [R1+0x1a1c] ;  /* 0x001a1c0001197983 */ /* 0x000ee80000300800 */
[----:B------:R-:W3:Y:S01]  /*2f9e0*/  LDL.LU R24, [R1+0x1a2c] ;  /* 0x001a2c0001187983 */ /* 0x000ee20000300800 */
[----:B----4-:R-:W-:-:S02]  /*2f9f0*/  IMAD.MOV.U32 R61, RZ, RZ, R18 ;  /* 0x000000ffff3d7224 */ /* 0x010fc400078e0012 */
[----:B------:R-:W-:Y:S01]  /*2fa00*/  IMAD.MOV.U32 R60, RZ, RZ, R17 ;  /* 0x000000ffff3c7224 */ /* 0x000fe200078e0011 */
[----:B------:R-:W4:Y:S04]  /*2fa10*/  @P4 LDG.E.U16 R163, desc[UR6][R40.64] ;  /* 0x0000000628a34981 */ /* 0x000f28000c1e1500 */
[----:B------:R3:W4:Y:S04]  /*2fa20*/  @P4 LDG.E.U16 R156, desc[UR6][R42.64] ;  /* 0x000000062a9c4981 */ /* 0x000728000c1e1500 */
[----:B--2---:R0:W2:Y:S04]  /*2fa30*/  @P4 LDG.E.U16 R154, desc[UR6][R46.64] ;  /* 0x000000062e9a4981 */ /* 0x0040a8000c1e1500 */
[----:B------:R-:W2:Y:S04]  /*2fa40*/  @P4 LDG.E.U16 R157, desc[UR6][R60.64] ;  /* 0x000000063c9d4981 */ /* 0x000ea8000c1e1500 */
[----:B------:R-:W-:Y:S04]  /*2fa50*/  STL [R1+0x1ee0], R55 ;  /* 0x001ee03701007387 */ /* 0x000fe80000100800 */
[----:B------:R-:W-:Y:S04]  /*2fa60*/  STL.64 [R1+0xb8], R40 ;  /* 0x0000b82801007387 */ /* 0x000fe80000100a00 */
[----:B------:R3:W-:Y:S01]  /*2fa70*/  STL.64 [R1+0xc0], R42 ;  /* 0x0000c02a01007387 */ /* 0x0007e20000100a00 */
[----:B------:R-:W-:-:S03]  /*2fa80*/  PRMT R165, RZ, 0x7610, R165 ;  /* 0x00007610ffa57816 */ /* 0x000fc600000000a5 */
[----:B------:R0:W-:Y:S01]  /*2fa90*/  STL.64 [R1+0xc8], R46 ;  /* 0x0000c82e01007387 */ /* 0x0001e20000100a00 */
[----:B------:R-:W-:Y:S02]  /*2faa0*/  PRMT R164, RZ, 0x7610, R164 ;  /* 0x00007610ffa47816 */ /* 0x000fe400000000a4 */
[----:B------:R-:W-:Y:S01]  /*2fab0*/  PRMT R0, RZ, 0x7610, R0 ;  /* 0x00007610ff007816 */ /* 0x000fe20000000000 */
[----:B---3--:R-:W-:Y:S02]  /*2fac0*/  IMAD.MOV.U32 R42, RZ, RZ, R5 ;  /* 0x000000ffff2a7224 */ /* 0x008fe400078e0005 */
[----:B0-----:R-:W-:Y:S02]  /*2fad0*/  IMAD.MOV.U32 R46, RZ, RZ, R3 ;  /* 0x000000ffff2e7224 */ /* 0x001fe400078e0003 */
[----:B------:R-:W-:Y:S02]  /*2fae0*/  IMAD.MOV.U32 R47, RZ, RZ, R4 ;  /* 0x000000ffff2f7224 */ /* 0x000fe400078e0004 */
[----:B------:R-:W-:-:S02]  /*2faf0*/  IMAD.MOV.U32 R43, RZ, RZ, R6 ;  /* 0x000000ffff2b7224 */ /* 0x000fc400078e0006 */
[----:B------:R-:W-:Y:S02]  /*2fb00*/  IMAD.MOV.U32 R40, RZ, RZ, R7 ;  /* 0x000000ffff287224 */ /* 0x000fe400078e0007 */
[----:B------:R-:W-:Y:S01]  /*2fb10*/  IMAD.MOV.U32 R41, RZ, RZ, R16 ;  /* 0x000000ffff297224 */ /* 0x000fe200078e0010 */
[----:B------:R-:W3:Y:S04]  /*2fb20*/  @P2 LDG.E.U16 R165, desc[UR6][R46.64] ;  /* 0x000000062ea52981 */ /* 0x000ee8000c1e1500 */
[----:B------:R-:W3:Y:S04]  /*2fb30*/  @P2 LDG.E.U16 R164, desc[UR6][R42.64] ;  /* 0x000000062aa42981 */ /* 0x000ee8000c1e1500 */
[----:B------:R0:W3:Y:S01]  /*2fb40*/  @P2 LDG.E.U16 R0, desc[UR6][R40.64] ;  /* 0x0000000628002981 */ /* 0x0000e2000c1e1500 */
[----:B------:R-:W-:-:S02]  /*2fb50*/  IMAD.MOV.U32 R59, RZ, RZ, R58 ;  /* 0x000000ffff3b7224 */ /* 0x000fc400078e003a */
[----:B------:R-:W-:-:S05]  /*2fb60*/  IMAD.MOV.U32 R58, RZ, RZ, R49 ;  /* 0x000000ffff3a7224 */ /* 0x000fca00078e0031 */
[----:B------:R1:W3:Y:S01]  /*2fb70*/  @P2 LDG.E.U16 R162, desc[UR6][R58.64] ;  /* 0x000000063aa22981 */ /* 0x0002e2000c1e1500 */
[----:B------:R-:W-:-:S03]  /*2fb80*/  ISETP.GT.AND P6, PT, R108, 0x68, PT ;  /* 0x000000686c00780c */ /* 0x000fc60003fc4270 */
[----:B------:R-:W-:Y:S01]  /*2fb90*/  STL.64 [R1+0xd0], R60 ;  /* 0x0000d03c01007387 */ /* 0x000fe20000100a00 */
[----:B------:R-:W-:Y:S02]  /*2fba0*/  PRMT R38, RZ, 0x7610, R38 ;  /* 0x00007610ff267816 */ /* 0x000fe40000000026 */
[----:B------:R-:W-:Y:S01]  /*2fbb0*/  PRMT R39, RZ, 0x7610, R39 ;  /* 0x00007610ff277816 */ /* 0x000fe20000000027 */
[----:B----4-:R-:W-:Y:S04]  /*2fbc0*/  @P4 STL [R1+0x153c], R163 ;  /* 0x00153ca301004387 */ /* 0x010fe80000100800 */
[----:B------:R-:W-:Y:S04]  /*2fbd0*/  @P4 STL [R1+0x1540], R156 ;  /* 0x0015409c01004387 */ /* 0x000fe80000100800 */
[----:B--2---:R-:W-:Y:S04]  /*2fbe0*/  @P4 STL [R1+0x1544], R154 ;  /* 0x0015449a01004387 */ /* 0x004fe80000100800 */
[----:B------:R-:W-:Y:S04]  /*2fbf0*/  @P4 STL [R1+0x1548], R157 ;  /* 0x0015489d01004387 */ /* 0x000fe80000100800 */
[----:B------:R-:W2:Y:S04]  /*2fc00*/  LDL.LU R18, [R1+0x1a34] ;  /* 0x001a340001127983 */ /* 0x000ea80000300800 */
[----:B------:R0:W-:Y:S04]  /*2fc10*/  STL.64 [R1+0x98], R40 ;  /* 0x0000982801007387 */ /* 0x0001e80000100a00 */
[----:B------:R4:W-:Y:S04]  /*2fc20*/  STL.64 [R1+0xa0], R42 ;  /* 0x0000a02a01007387 */ /* 0x0009e80000100a00 */
[----:B------:R0:W-:Y:S04]  /*2fc30*/  STL.64 [R1+0xa8], R46 ;  /* 0x0000a82e01007387 */ /* 0x0001e80000100a00 */
[----:B------:R-:W2:Y:S04]  /*2fc40*/  LDL.LU R17, [R1+0x1a50] ;  /* 0x001a500001117983 */ /* 0x000ea80000300800 */
[----:B------:R-:W2:Y:S04]  /*2fc50*/  LDL.LU R16, [R1+0x1a38] ;  /* 0x001a380001107983 */ /* 0x000ea80000300800 */
[----:B------:R-:W2:Y:S04]  /*2fc60*/  LDL.LU R7, [R1+0x1a44] ;  /* 0x001a440001077983 */ /* 0x000ea80000300800 */
[----:B------:R-:W2:Y:S04]  /*2fc70*/  LDL.LU R6, [R1+0x1a3c] ;  /* 0x001a3c0001067983 */ /* 0x000ea80000300800 */
[----:B------:R-:W2:Y:S04]  /*2fc80*/  LDL.LU R5, [R1+0x1a48] ;  /* 0x001a480001057983 */ /* 0x000ea80000300800 */
[----:B------:R-:W2:Y:S04]  /*2fc90*/  LDL.LU R4, [R1+0x1a40] ;  /* 0x001a400001047983 */ /* 0x000ea80000300800 */
[----:B------:R-:W2:Y:S01]  /*2fca0*/  LDL.LU R3, [R1+0x1a4c] ;  /* 0x001a4c0001037983 */ /* 0x000ea20000300800 */
[----:B0-----:R-:W-:-:S02]  /*2fcb0*/  IMAD.MOV.U32 R40, RZ, RZ, R32 ;  /* 0x000000ffff287224 */ /* 0x001fc400078e0020 */
[----:B------:R-:W-:Y:S02]  /*2fcc0*/  IMAD.MOV.U32 R41, RZ, RZ, R33 ;  /* 0x000000ffff297224 */ /* 0x000fe400078e0021 */
[----:B----4-:R-:W-:Y:S02]  /*2fcd0*/  IMAD.MOV.U32 R42, RZ, RZ, R28 ;  /* 0x000000ffff2a7224 */ /* 0x010fe400078e001c */
[----:B------:R-:W-:Y:S01]  /*2fce0*/  IMAD.MOV.U32 R43, RZ, RZ, R29 ;  /* 0x000000ffff2b7224 */ /* 0x000fe200078e001d */
[----:B------:R2:W4:Y:S04]  /*2fcf0*/  @P6 LDG.E.U16 R38, desc[UR6][R40.64] ;  /* 0x0000000628266981 */ /* 0x000528000c1e1500 */
[----:B------:R-:W4:Y:S04]  /*2fd00*/  @P6 LDG.E.U16 R39, desc[UR6][R42.64] ;  /* 0x000000062a276981 */ /* 0x000f28000c1e1500 */
[----:B------:R-:W-:Y:S04]  /*2fd10*/  STL.64 [R1+0xb0], R58 ;  /* 0x0000b03a01007387 */ /* 0x000fe80000100a00 */
[----:B---3--:R0:W-:Y:S01]  /*2fd20*/  STL [R1+0x1534], R165 ;  /* 0x001534a501007387 */ /* 0x0081e20000100800 */
[----:B------:R-:W-:-:S02]  /*2fd30*/  IMAD.MOV.U32 R46, RZ, RZ, R26 ;  /* 0x000000ffff2e7224 */ /* 0x000fc400078e001a */
[----:B------:R-:W-:Y:S01]  /*2fd40*/  IMAD.MOV.U32 R47, RZ, RZ, R27 ;  /* 0x000000ffff2f7224 */ /* 0x000fe200078e001b */
[----:B0-----:R-:W3:Y:S04]  /*2fd50*/  LDL.LU R165, [R1+0x1f90] ;  /* 0x001f900001a57983 */ /* 0x001ee80000300800 */
[----:B------:R0:W-:Y:S01]  /*2fd60*/  STL [R1+0x1530], R164 ;  /* 0x001530a401007387 */ /* 0x0001e20000100800 */
[----:B-1----:R-:W-:Y:S02]  /*2fd70*/  IMAD.MOV.U32 R58, RZ, RZ, R24 ;  /* 0x000000ffff3a7224 */ /* 0x002fe400078e0018 */
[----:B------:R-:W-:Y:S01]  /*2fd80*/  IMAD.MOV.U32 R59, RZ, RZ, R25 ;  /* 0x000000ffff3b7224 */ /* 0x000fe200078e0019 */
[----:B0-----:R-:W3:Y:S04]  /*2fd90*/  LDL.LU R164, [R1+0x1f8c] ;  /* 0x001f8c0001a47983 */ /* 0x001ee80000300800 */
[----:B------:R0:W-:Y:S04]  /*2fda0*/  STL [R1+0x152c], R0 ;  /* 0x00152c0001007387 */ /* 0x0001e80000100800 */
[----:B0-----:R-:W3:Y:S04]  /*2fdb0*/  LDL.LU R0, [R1+0x1f88] ;  /* 0x001f880001007983 */ /* 0x001ee80000300800 */
[----:B------:R-:W-:Y:S04]  /*2fdc0*/  @P2 STL [R1+0x1538], R162 ;  /* 0x001538a201002387 */ /* 0x000fe80000100800 */
[----:B------:R2:W-:Y:S04]  /*2fdd0*/  STL.64 [R1+0x78], R40 ;  /* 0x0000782801007387 */ /* 0x0005e80000100a00 */
[----:B------:R-:W-:Y:S04]  /*2fde0*/  STL.64 [R1+0x80], R42 ;  /* 0x0000802a01007387 */ /* 0x000fe80000100a00 */
[----:B------:R-:W-:Y:S04]  /*2fdf0*/  STL.64 [R1+0x88], R46 ;  /* 0x0000882e01007387 */ /* 0x000fe80000100a00 */
[----:B------:R-:W-:Y:S04]  /*2fe00*/  STL.64 [R1+0x90], R58 ;  /* 0x0000903a01007387 */ /* 0x000fe80000100a00 */
        /* <DEDUP_REMOVED lines=8> */
[----:B------:R-:W-:-:S02]  /*2fe90*/  ISETP.GT.AND P5, PT, R108, 0x69, PT ;  /* 0x000000696c00780c */ /* 0x000fc40003fa4270 */
[----:B------:R-:W-:Y:S02]  /*2fea0*/  PRMT R48, RZ, 0x7610, R48 ;  /* 0x00007610ff307816 */ /* 0x000fe40000000030 */
[----:B------:R-:W-:Y:S02]  /*2feb0*/  PRMT R45, RZ, 0x7610, R45 ;  /* 0x00007610ff2d7816 */ /* 0x000fe4000000002d */
[----:B------:R-:W-:Y:S02]  /*2fec0*/  PRMT R34, RZ, 0x7610, R34 ;  /* 0x00007610ff227816 */ /* 0x000fe40000000022 */
[----:B------:R-:W-:Y:S01]  /*2fed0*/  PRMT R35, RZ, 0x7610, R35 ;  /* 0x00007610ff237816 */ /* 0x000fe20000000023 */
[----:B------:R-:W3:Y:S04]  /*2fee0*/  @P6 LDG.E.U16 R48, desc[UR6][R58.64] ;  /* 0x000000063a306981 */ /* 0x000ee8000c1e1500 */
[----:B------:R0:W3:Y:S01]  /*2fef0*/  @P6 LDG.E.U16 R45, desc[UR6][R46.64] ;  /* 0x000000062e2d6981 */ /* 0x0000e2000c1e1500 */
[----:B--2---:R-:W-:-:S02]  /*2ff00*/  IMAD.MOV.U32 R41, RZ, RZ, R16 ;  /* 0x000000ffff297224 */ /* 0x004fc400078e0010 */
[----:B------:R-:W-:Y:S01]  /*2ff10*/  IMAD.MOV.U32 R40, RZ, RZ, R7 ;  /* 0x000000ffff287224 */ /* 0x000fe200078e0007 */
[----:B------:R-:W-:-:S04]  /*2ff20*/  ISETP.GT.AND P4, PT, R108, 0x6a, PT ;  /* 0x0000006a6c00780c */ /* 0x000fc80003f84270 */
[----:B------:R-:W2:Y:S04]  /*2ff30*/  @P5 LDG.E.U16 R35, desc[UR6][R40.64] ;  /* 0x0000000628235981 */ /* 0x000ea8000c1e1500 */
[----:B----4-:R1:W-:Y:S04]  /*2ff40*/  STL [R1+0xe88], R38 ;  /* 0x000e882601007387 */ /* 0x0103e80000100800 */
[----:B------:R4:W-:Y:S01]  /*2ff50*/  STL [R1+0xe8c], R39 ;  /* 0x000e8c2701007387 */ /* 0x0009e20000100800 */
[----:B-1----:R-:W-:Y:S02]  /*2ff60*/  IMAD.MOV.U32 R38, RZ, RZ, R17 ;  /* 0x000000ffff267224 */ /* 0x002fe400078e0011 */
[----:B----4-:R-:W-:-:S05]  /*2ff70*/  IMAD.MOV.U32 R39, RZ, RZ, R18 ;  /* 0x000000ffff277224 */ /* 0x010fca00078e0012 */
[----:B------:R-:W4:Y:S01]  /*2ff80*/  @P5 LDG.E.U16 R34, desc[UR6][R38.64] ;  /* 0x0000000626225981 */ /* 0x000f22000c1e1500 */
[----:B------:R-:W-:Y:S02]  /*2ff90*/  PRMT R23, RZ, 0x7610, R23 ;  /* 0x00007610ff177816 */ /* 0x000fe40000000017 */
[----:B------:R-:W-:-:S06]  /*2ffa0*/  PRMT R22, RZ, 0x7610, R22 ;  /* 0x00007610ff167816 */ /* 0x000fcc0000000016 */
[----:B---3--:R-:W3:Y:S04]  /*2ffb0*/  @P4 LDG.E.U16 R22, desc[UR6][R24.64] ;  /* 0x0000000618164981 */ /* 0x008ee8000c1e1500 */
[----:B------:R-:W3:Y:S01]  /*2ffc0*/  @P4 LDG.E.U16 R23, desc[UR6][R26.64] ;  /* 0x000000061a174981 */ /* 0x000ee2000c1e1500 */
[----:B------:R-:W-:Y:S02]  /*2ffd0*/  IMAD.MOV.U32 R42, RZ, RZ, R5 ;  /* 0x000000ffff2a7224 */ /* 0x000fe400078e0005 */
[----:B------:R-:W-:Y:S02]  /*2ffe0*/  IMAD.MOV.U32 R43, RZ, RZ, R6 ;  /* 0x000000ffff2b7224 */ /* 0x000fe400078e0006 */
[----:B0-----:R-:W-:Y:S02]  /*2fff0*/  IMAD.MOV.U32 R46, RZ, RZ, R3 ;  /* 0x000000ffff2e7224 */ /* 0x001fe400078e0003 */
[----:B------:R-:W-:Y:S01]  /*30000*/  IMAD.MOV.U32 R47, RZ, RZ, R4 ;  /* 0x000000ffff2f7224 */ /* 0x000fe200078e0004 */
[----:B------:R-:W-:Y:S04]  /*30010*/  STL.64 [R1+0x58], R38 ;  /* 0x0000582601007387 */ /* 0x000fe80000100a00 */
        /* <DEDUP_REMOVED lines=11> */
[----:B------:R-:W-:-:S03]  /*300d0*/  PRMT R44, RZ, 0x7610, R44 ;  /* 0x00007610ff2c7816 */ /* 0x000fc6000000002c */
[----:B------:R-:W-:Y:S01]  /*300e0*/  STL [R1+0xe94], R48 ;  /* 0x000e943001007387 */ /* 0x000fe20000100800 */
[----:B------:R-:W-:-:S03]  /*300f0*/  PRMT R37, RZ, 0x7610, R37 ;  /* 0x00007610ff257816 */ /* 0x000fc60000000025 */
[----:B------:R-:W-:Y:S01]  /*30100*/  STL [R1+0xe90], R45 ;  /* 0x000e902d01007387 */ /* 0x000fe20000100800 */
[----:B------:R-:W-:Y:S02]  /*30110*/  PRMT R30, RZ, 0x7610, R30 ;  /* 0x00007610ff1e7816 */ /* 0x000fe4000000001e */
[----:B------:R-:W-:Y:S01]  /*30120*/  PRMT R31, RZ, 0x7610, R31 ;  /* 0x00007610ff1f7816 */ /* 0x000fe2000000001f */
[----:B------:R-:W3:Y:S04]  /*30130*/  @P5 LDG.E.U16 R44, desc[UR6][R46.64] ;  /* 0x000000062e2c5981 */ /* 0x000ee8000c1e1500 */
[----:B------:R-:W3:Y:S04]  /*30140*/  @P5 LDG.E.U16 R37, desc[UR6][R42.64] ;  /* 0x000000062a255981 */ /* 0x000ee8000c1e1500 */
[----:B------:R-:W3:Y:S04]  /*30150*/  @P4 LDG.E.U16 R30, desc[UR6][R32.64] ;  /* 0x00000006201e4981 */ /* 0x000ee8000c1e1500 */
[----:B----4-:R0:W-:Y:S04]  /*30160*/  STL [R1+0xe78], R34 ;  /* 0x000e782201007387 */ /* 0x0101e80000100800 */
[----:B--2---:R1:W-:Y:S01]  /*30170*/  STL [R1+0xe7c], R35 ;  /* 0x000e7c2301007387 */ /* 0x0043e20000100800 */
[----:B0-----:R-:W-:-:S02]  /*30180*/  IMAD.MOV.U32 R34, RZ, RZ, R28 ;  /* 0x000000ffff227224 */ /* 0x001fc400078e001c */
[----:B-1----:R-:W-:Y:S01]  /*30190*/  IMAD.MOV.U32 R35, RZ, RZ, R29 ;  /* 0x000000ffff237224 */ /* 0x002fe200078e001d */
[----:B------:R-:W-:Y:S04]  /*301a0*/  STL.64 [R1+0x38], R32 ;  /* 0x0000382001007387 */ /* 0x000fe80000100a00 */
[----:B------:R0:W2:Y:S04]  /*301b0*/  @P4 LDG.E.U16 R31, desc[UR6][R34.64] ;  /* 0x00000006221f4981 */ /* 0x0000a8000c1e1500 */
[----:B------:R-:W-:Y:S04]  /*301c0*/  STL.64 [R1+0x40], R34 ;  /* 0x0000402201007387 */ /* 0x000fe80000100a00 */
[----:B------:R-:W-:Y:S04]  /*301d0*/  STL.64 [R1+0x48], R24 ;  /* 0x0000481801007387 */ /* 0x000fe80000100a00 */
[----:B------:R-:W-:Y:S04]  /*301e0*/  STL.64 [R1+0x50], R26 ;  /* 0x0000501a01007387 */ /* 0x000fe80000100a00 */
[----:B------:R-:W4:Y:S04]  /*301f0*/  LDL.LU R29, [R1+0x1aa8] ;  /* 0x001aa800011d7983 */ /* 0x000f280000300800 */
[----:B------:R-:W4:Y:S04]  /*30200*/  LDL.LU R28, [R1+0x1ac4] ;  /* 0x001ac400011c7983 */ /* 0x000f280000300800 */
[----:B---3--:R1:W-:Y:S04]  /*30210*/  STL [R1+0xe74], R23 ;  /* 0x000e741701007387 */ /* 0x0083e80000100800 */
[----:B-1----:R-:W3:Y:S04]  /*30220*/  LDL.LU R23, [R1+0x1aac] ;  /* 0x001aac0001177983 */ /* 0x002ee80000300800 */
[----:B------:R1:W-:Y:S04]  /*30230*/  STL [R1+0xe70], R22 ;  /* 0x000e701601007387 */ /* 0x0003e80000100800 */
[----:B-1----:R-:W3:Y:S04]  /*30240*/  LDL.LU R22, [R1+0x1ab8] ;  /* 0x001ab80001167983 */ /* 0x002ee80000300800 */
[----:B------:R-:W3:Y:S04]  /*30250*/  LDL.LU R25, [R1+0x1ab0] ;  /* 0x001ab00001197983 */ /* 0x000ee80000300800 */
[----:B------:R-:W3:Y:S04]  /*30260*/  LDL.LU R24, [R1+0x1abc] ;  /* 0x001abc0001187983 */ /* 0x000ee80000300800 */
[----:B------:R-:W3:Y:S04]  /*30270*/  LDL.LU R27, [R1+0x1ab4] ;  /* 0x001ab400011b7983 */ /* 0x000ee80000300800 */
[----:B------:R-:W3:Y:S01]  /*30280*/  LDL.LU R26, [R1+0x1ac0] ;  /* 0x001ac000011a7983 */ /* 0x000ee20000300800 */
[----:B------:R-:W-:-:S03]  /*30290*/  ISETP.GT.AND P2, PT, R108, 0x6b, PT ;  /* 0x0000006b6c00780c */ /* 0x000fc60003f44270 */
[----:B------:R-:W-:Y:S04]  /*302a0*/  STL [R1+0xe84], R44 ;  /* 0x000e842c01007387 */ /* 0x000fe80000100800 */
[----:B------:R-:W-:Y:S04]  /*302b0*/  STL [R1+0xe80], R37 ;  /* 0x000e802501007387 */ /* 0x000fe80000100800 */
[----:B------:R1:W-:Y:S01]  /*302c0*/  STL [R1+0xe68], R30 ;  /* 0x000e681e01007387 */ /* 0x0003e20000100800 */
[----:B------:R-:W-:Y:S01]  /*302d0*/  ISETP.GT.AND P6, PT, R108, 0x6c, PT ;  /* 0x0000006c6c00780c */ /* 0x000fe20003fc4270 */
[----:B------:R-:W-:-:S02]  /*302e0*/  IMAD.MOV.U32 R32, RZ, RZ, R7 ;  /* 0x000000ffff207224 */ /* 0x000fc400078e0007 */
[----:B------:R-:W-:Y:S02]  /*302f0*/  IMAD.MOV.U32 R33, RZ, RZ, R16 ;  /* 0x000000ffff217224 */ /* 0x000fe400078e0010 */
[----:B0-----:R-:W-:Y:S02]  /*30300*/  IMAD.MOV.U32 R34, RZ, RZ, R5 ;  /* 0x000000ffff227224 */ /* 0x001fe400078e0005 */
[----:B------:R-:W-:Y:S01]  /*30310*/  IMAD.MOV.U32 R35, RZ, RZ, R6 ;  /* 0x000000ffff237224 */ /* 0x000fe200078e0006 */
[----:B------:R-:W-:Y:S01]  /*30320*/  PRMT R55, RZ, 0x7610, R55 ;  /* 0x00007610ff377816 */ /* 0x000fe20000000037 */
[----:B------:R-:W-:Y:S02]  /*30330*/  IMAD.MOV.U32 R38, RZ, RZ, R3 ;  /* 0x000000ffff267224 */ /* 0x000fe400078e0003 */
[----:B-1----:R-:W-:Y:S02]  /*30340*/  IMAD.MOV.U32 R30, RZ, RZ, R17 ;  /* 0x000000ffff1e7224 */ /* 0x002fe400078e0011 */
[----:B------:R-:W-:Y:S01]  /*30350*/  IMAD.MOV.U32 R39, RZ, RZ, R4 ;  /* 0x000000ffff277224 */ /* 0x000fe200078e0004 */
[----:B------:R-:W-:-:S02]  /*30360*/  PRMT R57, RZ, 0x7610, R57 ;  /* 0x00007610ff397816 */ /* 0x000fc40000000039 */
[----:B------:R-:W-:Y:S01]  /*30370*/  PRMT R54, RZ, 0x7610, R54 ;  /* 0x00007610ff367816 */ /* 0x000fe20000000036 */
[----:B------:R-:W3:Y:S01]  /*30380*/  @P2 LDG.E.U16 R55, desc[UR6][R34.64] ;  /* 0x0000000622372981 */ /* 0x000ee2000c1e1500 */
[----:B------:R-:W-:-:S03]  /*30390*/  PRMT R56, RZ, 0x7610, R56 ;  /* 0x00007610ff387816 */ /* 0x000fc60000000038 */
[----:B------:R-:W3:Y:S04]  /*303a0*/  @P2 LDG.E.U16 R57, desc[UR6][R32.64] ;  /* 0x0000000620392981 */ /* 0x000ee8000c1e1500 */
[----:B--2---:R0:W-:Y:S02]  /*303b0*/  STL [R1+0xe6c], R31 ;  /* 0x000e6c1f01007387 */ /* 0x0041e40000100800 */
[----:B0-----:R-:W-:-:S05]  /*303c0*/  IMAD.MOV.U32 R31, RZ, RZ, R18 ;  /* 0x000000ffff1f7224 */ /* 0x001fca00078e0012 */
[----:B------:R-:W-:Y:S04]  /*303d0*/  STL.64 [R1+0x18], R30 ;  /* 0x0000181e01007387 */ /* 0x000fe80000100a00 */
[----:B------:R-:W-:Y:S04]  /*303e0*/  STL.64 [R1+0x20], R32 ;  /* 0x0000202001007387 */ /* 0x000fe80000100a00 */
[----:B------:R-:W-:Y:S04]  /*303f0*/  STL.64 [R1+0x28], R34 ;  /* 0x0000282201007387 */ /* 0x000fe80000100a00 */
[----:B------:R-:W-:Y:S04]  /*30400*/  STL.64 [R1+0x30], R38 ;  /* 0x0000302601007387 */ /* 0x000fe80000100a00 */
[----:B------:R-:W2:Y:S04]  /*30410*/  LDL.LU R18, [R1+0x1acc] ;  /* 0x001acc0001127983 */ /* 0x000ea80000300800 */
[----:B------:R-:W2:Y:S04]  /*30420*/  LDL.LU R17, [R1+0x1b04] ;  /* 0x001b040001117983 */ /* 0x000ea80000300800 */
[----:B------:R-:W2:Y:S04]  /*30430*/  @P2 LDG.E.U16 R54, desc[UR6][R30.64] ;  /* 0x000000061e362981 */ /* 0x000ea8000c1e1500 */
[----:B------:R-:W2:Y:S04]  /*30440*/  LDL.LU R16, [R1+0x1ad0] ;  /* 0x001ad00001107983 */ /* 0x000ea80000300800 */
[----:B------:R-:W2:Y:S04]  /*30450*/  LDL.LU R7, [R1+0x1ae8] ;  /* 0x001ae80001077983 */ /* 0x000ea80000300800 */
[----:B------:R-:W2:Y:S04]  /*30460*/  LDL.LU R6, [R1+0x1ad4] ;  /* 0x001ad40001067983 */ /* 0x000ea80000300800 */
[----:B------:R-:W2:Y:S04]  /*30470*/  LDL.LU R5, [R1+0x1aec] ;  /* 0x001aec0001057983 */ /* 0x000ea80000300800 */
[----:B------:R-:W2:Y:S04]  /*30480*/  LDL.LU R4, [R1+0x1ad8] ;  /* 0x001ad80001047983 */ /* 0x000ea80000300800 */
[----:B------:R-:W2:Y:S01]  /*30490*/  LDL.LU R3, [R1+0x1af0] ;  /* 0x001af00001037983 */ /* 0x000ea20000300800 */
[----:B------:R-:W-:-:S02]  /*304a0*/  PRMT R36, RZ, 0x7610, R36 ;  /* 0x00007610ff247816 */ /* 0x000fc40000000024 */
[----:B------:R-:W-:Y:S02]  /*304b0*/  PRMT R21, RZ, 0x7610, R21 ;  /* 0x00007610ff157816 */ /* 0x000fe40000000015 */
[----:B------:R-:W-:Y:S02]  /*304c0*/  PRMT R20, RZ, 0x7610, R20 ;  /* 0x00007610ff147816 */ /* 0x000fe40000000014 */
[----:B------:R-:W-:Y:S01]  /*304d0*/  PRMT R19, RZ, 0x7610, R19 ;  /* 0x00007610ff137816 */ /* 0x000fe20000000013 */
[----:B------:R-:W2:Y:S01]  /*304e0*/  @P2 LDG.E.U16 R36, desc[UR6][R38.64] ;  /* 0x0000000626242981 */ /* 0x000ea2000c1e1500 */
[----:B----4-:R-:W-:Y:S02]  /*304f0*/  IMAD.MOV.U32 R74, RZ, RZ, R28 ;  /* 0x000000ffff4a7224 */ /* 0x010fe400078e001c */
[----:B------:R-:W-:-:S05]  /*30500*/  IMAD.MOV.U32 R75, RZ, RZ, R29 ;  /* 0x000000ffff4b7224 */ /* 0x000fca00078e001d */
[----:B------:R-:W4:Y:S04]  /*30510*/  @P6 LDG.E.U16 R19, desc[UR6][R74.64] ;  /* 0x000000064a136981 */ /* 0x000f28000c1e1500 */
[----:B---3--:R-:W3:Y:S04]  /*30520*/  @P6 LDG.E.U16 R20, desc[UR6][R22.64] ;  /* 0x0000000616146981 */ /* 0x008ee8000c1e1500 */
[----:B------:R-:W3:Y:S04]  /*30530*/  @P6 LDG.E.U16 R56, desc[UR6][R24.64] ;  /* 0x0000000618386981 */ /* 0x000ee8000c1e1500 */
[----:B------:R-:W4:Y:S01]  /*30540*/  @P6 LDG.E.U16 R21, desc[UR6][R26.64] ;  /* 0x000000061a156981 */ /* 0x000f22000c1e1500 */
[----:B------:R-:W-:-:S03]  /*30550*/  ISETP.GT.AND P2, PT, R108, 0x70, PT ;  /* 0x000000706c00780c */ /* 0x000fc60003f44270 */
[----:B------:R0:W-:Y:S04]  /*30560*/  STL [R1+0x1f04], R55 ;  /* 0x001f043701007387 */ /* 0x0001e80000100800 */
[----:B------:R-:W-:Y:S01]  /*30570*/  STL [R1+0x1f08], R57 ;  /* 0x001f083901007387 */ /* 0x000fe20000100800 */
[----:B0-----:R-:W-:-:S03]  /*30580*/  PRMT R55, RZ, 0x7610, R55 ;  /* 0x00007610ff377816 */ /* 0x001fc60000000037 */
[----:B--2---:R-:W-:Y:S04]  /*30590*/  STL [R1+0x1f0c], R54 ;  /* 0x001f0c3601007387 */ /* 0x004fe80000100800 */
[----:B------:R-:W-:Y:S04]  /*305a0*/  STL.64 [R1], R22 ;  /* 0x0000001601007387 */ /* 0x000fe80000100a00 */
[----:B------:R-:W-:Y:S04]  /*305b0*/  STL.64 [R1+0x8], R24 ;  /* 0x0000081801007387 */ /* 0x000fe80000100a00 */
[----:B------:R-:W-:Y:S01]  /*305c0*/  STL.64 [R1+0x10], R26 ;  /* 0x0000101a01007387 */ /* 0x000fe20000100a00 */
[----:B------:R-:W-:-:S02]  /*305d0*/  IMAD.MOV.U32 R48, RZ, RZ, R3 ;  /* 0x000000ffff307224 */ /* 0x000fc400078e0003 */
[----:B------:R-:W-:Y:S02]  /*305e0*/  IMAD.MOV.U32 R49, RZ, RZ, R4 ;  /* 0x000000ffff317224 */ /* 0x000fe400078e0004 */
[----:B------:R-:W-:Y:S02]  /*305f0*/  IMAD.MOV.U32 R46, RZ, RZ, R5 ;  /* 0x000000ffff2e7224 */ /* 0x000fe400078e0005 */
[----:B------:R-:W-:-:S05]  /*30600*/  IMAD.MOV.U32 R47, RZ, RZ, R6 ;  /* 0x000000ffff2f7224 */ /* 0x000fca00078e0006 */
[----:B------:R-:W2:Y:S01]  /*30610*/  @P2 LDG.E.U16 R55, desc[UR6][R46.64] ;  /* 0x000000062e372981 */ /* 0x000ea2000c1e1500 */
[----:B------:R-:W-:Y:S01]  /*30620*/  PRMT R2, RZ, 0x7610, R2 ;  /* 0x00007610ff027816 */ /* 0x000fe20000000002 */
[----:B------:R-:W-:Y:S02]  /*30630*/  IMAD.MOV.U32 R42, RZ, RZ, R17 ;  /* 0x000000ffff2a7224 */ /* 0x000fe400078e0011 */
[----:B------:R-:W-:-:S05]  /*30640*/  IMAD.MOV.U32 R43, RZ, RZ, R18 ;  /* 0x000000ffff2b7224 */ /* 0x000fca00078e0012 */
[----:B------:R-:W2:Y:S04]  /*30650*/  @P2 LDG.E.U16 R2, desc[UR6][R42.64] ;  /* 0x000000062a022981 */ /* 0x000ea8000c1e1500 */
[----:B---3--:R0:W-:Y:S02]  /*30660*/  STL [R1+0x1eec], R56 ;  /* 0x001eec3801007387 */ /* 0x0081e40000100800 */
[----:B0-----:R-:W-:-:S06]  /*30670*/  PRMT R56, RZ, 0x7610, R56 ;  /* 0x00007610ff387816 */ /* 0x001fcc0000000038 */
[----:B------:R-:W3:Y:S04]  /*30680*/  @P2 LDG.E.U16 R56, desc[UR6][R48.64] ;  /* 0x0000000630382981 */ /* 0x000ee8000c1e1500 */
[----:B------:R-:W-:Y:S04]  /*30690*/  STL [R1+0x1d6c], R74 ;  /* 0x001d6c4a01007387 */ /* 0x000fe80000100800 */
[----:B------:R-:W-:Y:S04]  /*306a0*/  STL [R1+0x1ee4], R74 ;  /* 0x001ee44a01007387 */ /* 0x000fe80000100800 */
[----:B------:R-:W-:Y:S04]  /*306b0*/  STL [R1+0x1d68], R75 ;  /* 0x001d684b01007387 */ /* 0x000fe80000100800 */
[----:B------:R-:W-:Y:S04]  /*306c0*/  STL [R1+0x1ee8], R75 ;  /* 0x001ee84b01007387 */ /* 0x000fe80000100800 */
[----:B------:R-:W-:Y:S04]  /*306d0*/  STL [R1+0xe64], R36 ;  /* 0x000e642401007387 */ /* 0x000fe80000100800 */
[----:B------:R-:W2:Y:S04]  /*306e0*/  LDL.LU R25, [R1+0x1b84] ;  /* 0x001b840001197983 */ /* 0x000ea80000300800 */
[----:B------:R-:W2:Y:S04]  /*306f0*/  LDL.LU R24, [R1+0x1bc8] ;  /* 0x001bc80001187983 */ /* 0x000ea80000300800 */
[----:B------:R-:W2:Y:S04]  /*30700*/  LDL.LU R23, [R1+0x1b88] ;  /* 0x001b880001177983 */ /* 0x000ea80000300800 */
[----:B------:R-:W2:Y:S04]  /*30710*/  LDL.LU R22, [R1+0x1b98] ;  /* 0x001b980001167983 */ /* 0x000ea80000300800 */
[----:B----4-:R0:W-:Y:S04]  /*30720*/  STL [R1+0xe54], R21 ;  /* 0x000e541501007387 */ /* 0x0101e80000100800 */
[----:B0-----:R-:W4:Y:S04]  /*30730*/  LDL.LU R21, [R1+0x1b8c] ;  /* 0x001b8c0001157983 */ /* 0x001f280000300800 */
[----:B------:R0:W-:Y:S04]  /*30740*/  STL [R1+0xe4c], R20 ;  /* 0x000e4c1401007387 */ /* 0x0001e80000100800 */
[----:B0-----:R-:W4:Y:S04]  /*30750*/  LDL.LU R20, [R1+0x1b9c] ;  /* 0x001b9c0001147983 */ /* 0x001f280000300800 */
[----:B------:R0:W-:Y:S04]  /*30760*/  STL [R1+0xe48], R19 ;  /* 0x000e481301007387 */ /* 0x0001e80000100800 */
[----:B0-----:R-:W4:Y:S04]  /*30770*/  LDL.LU R19, [R1+0x1b90] ;  /* 0x001b900001137983 */ /* 0x001f280000300800 */
[----:B------:R-:W4:Y:S01]  /*30780*/  LDL.LU R18, [R1+0x1ba0] ;  /* 0x001ba00001127983 */ /* 0x000f220000300800 */
[----:B------:R-:W-:-:S03]  /*30790*/  IMAD.MOV.U32 R45, RZ, RZ, R16 ;  /* 0x000000ffff2d7224 */ /* 0x000fc600078e0010 */
[----:B------:R-:W4:Y:S04]  /*307a0*/  LDL.LU R17, [R1+0x1ac8] ;  /* 0x001ac80001117983 */ /* 0x000f280000300800 */
[----:B------:R-:W4:Y:S01]  /*307b0*/  LDL.LU R16, [R1+0x1b00] ;  /* 0x001b000001107983 */ /* 0x000f220000300800 */
[----:B------:R-:W-:Y:S01]  /*307c0*/  IMAD.MOV.U32 R44, RZ, RZ, R7 ;  /* 0x000000ffff2c7224 */ /* 0x000fe200078e0007 */
[----:B------:R-:W-:Y:S02]  /*307d0*/  ISETP.GT.AND P6, PT, R108, 0x78, PT ;  /* 0x000000786c00780c */ /* 0x000fe40003fc4270 */
[----:B------:R-:W-:Y:S02]  /*307e0*/  PRMT R15, RZ, 0x7610, R15 ;  /* 0x00007610ff0f7816 */ /* 0x000fe4000000000f */
[----:B------:R-:W-:-:S02]  /*307f0*/  PRMT R14, RZ, 0x7610, R14 ;  /* 0x00007610ff0e7816 */ /* 0x000fc4000000000e */
[----:B------:R-:W-:Y:S02]  /*30800*/  PRMT R13, RZ, 0x7610, R13 ;  /* 0x00007610ff0d7816 */ /* 0x000fe4000000000d */
[----:B------:R-:W-:Y:S01]  /*30810*/  PRMT R12, RZ, 0x7610, R12 ;  /* 0x00007610ff0c7816 */ /* 0x000fe2000000000c */
[----:B---3--:R-:W-:Y:S04]  /*30820*/  STL [R1+0x1f80], R56 ;  /* 0x001f803801007387 */ /* 0x008fe80000100800 */
[----:B------:R-:W-:Y:S04]  /*30830*/  STL [R1+0x1d74], R48 ;  /* 0x001d743001007387 */ /* 0x000fe80000100800 */
[----:B------:R-:W-:Y:S04]  /*30840*/  STL [R1+0x1ef0], R48 ;  /* 0x001ef03001007387 */ /* 0x000fe80000100800 */
[----:B------:R-:W-:Y:S04]  /*30850*/  STL [R1+0x1d70], R49 ;  /* 0x001d703101007387 */ /* 0x000fe80000100800 */
[----:B------:R-:W-:Y:S04]  /*30860*/  STL [R1+0x1ef4], R49 ;  /* 0x001ef43101007387 */ /* 0x000fe80000100800 */
        /* <DEDUP_REMOVED lines=9> */
[----:B------:R-:W2:Y:S04]  /*30900*/  LDL.LU R7, [R1+0x1adc] ;  /* 0x001adc0001077983 */ /* 0x000ea80000300800 */
[----:B------:R-:W3:Y:S04]  /*30910*/  LDL.LU R6, [R1+0x1af4] ;  /* 0x001af40001067983 */ /* 0x000ee80000300800 */
[----:B------:R-:W2:Y:S04]  /*30920*/  LDL.LU R5, [R1+0x1ae0] ;  /* 0x001ae00001057983 */ /* 0x000ea80000300800 */
[----:B------:R-:W2:Y:S04]  /*30930*/  LDL.LU R4, [R1+0x1af8] ;  /* 0x001af80001047983 */ /* 0x000ea80000300800 */
[----:B------:R-:W2:Y:S04]  /*30940*/  LDL.LU R3, [R1+0x1ae4] ;  /* 0x001ae40001037983 */ /* 0x000ea80000300800 */
[----:B------:R0:W-:Y:S01]  /*30950*/  STL [R1+0xe28], R2 ;  /* 0x000e280201007387 */ /* 0x0001e20000100800 */
[----:B----4-:R-:W-:-:S03]  /*30960*/  IMAD.MOV.U32 R39, RZ, RZ, R21 ;  /* 0x000000ffff277224 */ /* 0x010fc600078e0015 */
[----:B0-----:R-:W4:Y:S01]  /*30970*/  LDL.LU R2, [R1+0x1afc] ;  /* 0x001afc0001027983 */ /* 0x001f220000300800 */
[----:B------:R-:W-:Y:S02]  /*30980*/  IMAD.MOV.U32 R38, RZ, RZ, R20 ;  /* 0x000000ffff267224 */ /* 0x000fe400078e0014 */
[----:B------:R-:W-:Y:S02]  /*30990*/  IMAD.MOV.U32 R36, RZ, RZ, R22 ;  /* 0x000000ffff247224 */ /* 0x000fe400078e0016 */
[----:B------:R-:W-:Y:S02]  /*309a0*/  IMAD.MOV.U32 R37, RZ, RZ, R23 ;  /* 0x000000ffff257224 */ /* 0x000fe400078e0017 */
[----:B------:R-:W-:Y:S02]  /*309b0*/  IMAD.MOV.U32 R34, RZ, RZ, R24 ;  /* 0x000000ffff227224 */ /* 0x000fe400078e0018 */
[----:B------:R-:W-:Y:S01]  /*309c0*/  IMAD.MOV.U32 R35, RZ, RZ, R25 ;  /* 0x000000ffff237224 */ /* 0x000fe200078e0019 */
[----:B------:R-:W4:Y:S04]  /*309d0*/  @P6 LDG.E.U16 R14, desc[UR6][R38.64] ;  /* 0x00000006260e6981 */ /* 0x000f28000c1e1500 */
[----:B------:R-:W4:Y:S04]  /*309e0*/  @P6 LDG.E.U16 R13, desc[UR6][R36.64] ;  /* 0x00000006240d6981 */ /* 0x000f28000c1e1500 */
[----:B------:R-:W4:Y:S01]  /*309f0*/  @P6 LDG.E.U16 R12, desc[UR6][R34.64] ;  /* 0x00000006220c6981 */ /* 0x000f22000c1e1500 */
[----:B------:R-:W-:-:S02]  /*30a00*/  IMAD.MOV.U32 R41, RZ, RZ, R19 ;  /* 0x000000ffff297224 */ /* 0x000fc400078e0013 */
[----:B------:R-:W-:-:S05]  /*30a10*/  IMAD.MOV.U32 R40, RZ, RZ, R18 ;  /* 0x000000ffff287224 */ /* 0x000fca00078e0012 */
[----:B------:R-:W4:Y:S04]  /*30a20*/  @P6 LDG.E.U16 R15, desc[UR6][R40.64] ;  /* 0x00000006280f6981 */ /* 0x000f28000c1e1500 */
[----:B------:R-:W-:Y:S04]  /*30a30*/  STL [R1+0x1d8c], R42 ;  /* 0x001d8c2a01007387 */ /* 0x000fe80000100800 */
[----:B------:R-:W-:Y:S04]  /*30a40*/  STL [R1+0x1f14], R42 ;  /* 0x001f142a01007387 */ /* 0x000fe80000100800 */
[----:B------:R-:W-:Y:S04]  /*30a50*/  STL [R1+0x1d88], R43 ;  /* 0x001d882b01007387 */ /* 0x000fe80000100800 */
[----:B------:R-:W-:Y:S04]  /*30a60*/  STL [R1+0x1f18], R43 ;  /* 0x001f182b01007387 */ /* 0x000fe80000100800 */
[----:B------:R-:W-:Y:S01]  /*30a70*/  STL [R1+0x1d94], R40 ;  /* 0x001d942801007387 */ /* 0x000fe20000100800 */
[----:B------:R-:W-:-:S03]  /*30a80*/  ISETP.GT.AND P5, PT, R108, 0x6d, PT ;  /* 0x0000006d6c00780c */ /* 0x000fc60003fa4270 */
        /* <DEDUP_REMOVED lines=8> */
[----:B------:R-:W-:-:S03]  /*30b10*/  PRMT R52, RZ, 0x7610, R52 ;  /* 0x00007610ff347816 */ /* 0x000fc60000000034 */
[----:B------:R-:W-:Y:S04]  /*30b20*/  STL [R1+0x1f2c], R36 ;  /* 0x001f2c2401007387 */ /* 0x000fe80000100800 */
[----:B------:R-:W-:Y:S04]  /*30b30*/  STL [R1+0x1da0], R37 ;  /* 0x001da02501007387 */ /* 0x000fe80000100800 */
[----:B------:R-:W-:Y:S04]  /*30b40*/  STL [R1+0x1f30], R37 ;  /* 0x001f302501007387 */ /* 0x000fe80000100800 */
[----:B------:R-:W-:Y:S04]  /*30b50*/  STL [R1+0x1dac], R34 ;  /* 0x001dac2201007387 */ /* 0x000fe80000100800 */
[----:B------:R-:W-:Y:S01]  /*30b60*/  STL [R1+0x1da8], R35 ;  /* 0x001da82301007387 */ /* 0x000fe20000100800 */
[----:B------:R-:W-:-:S03]  /*30b70*/  PRMT R53, RZ, 0x7610, R53 ;  /* 0x00007610ff357816 */ /* 0x000fc60000000035 */
[----:B------:R-:W-:Y:S04]  /*30b80*/  STL [R1+0x1f34], R35 ;  /* 0x001f342301007387 */ /* 0x000fe80000100800 */
[----:B------:R-:W4:Y:S01]  /*30b90*/  LDL.LU R19, [R1+0x1b08] ;  /* 0x001b080001137983 */ /* 0x000f220000300800 */
[----:B------:R-:W-:-:S03]  /*30ba0*/  IMAD.MOV.U32 R99, RZ, RZ, R17 ;  /* 0x000000ffff637224 */ /* 0x000fc600078e0011 */
[----:B------:R-:W4:Y:S01]  /*30bb0*/  LDL.LU R18, [R1+0x1b24] ;  /* 0x001b240001127983 */ /* 0x000f220000300800 */
[----:B------:R-:W-:-:S03]  /*30bc0*/  IMAD.MOV.U32 R98, RZ, RZ, R16 ;  /* 0x000000ffff627224 */ /* 0x000fc600078e0010 */
[----:B------:R-:W4:Y:S04]  /*30bd0*/  LDL.LU R17, [R1+0x1b0c] ;  /* 0x001b0c0001117983 */ /* 0x000f280000300800 */
[----:B------:R-:W4:Y:S01]  /*30be0*/  LDL.LU R16, [R1+0x1b18] ;  /* 0x001b180001107983 */ /* 0x000f220000300800 */
[----:B------:R-:W-:Y:S02]  /*30bf0*/  PRMT R50, RZ, 0x7610, R50 ;  /* 0x00007610ff327816 */ /* 0x000fe40000000032 */
[----:B------:R-:W-:-:S06]  /*30c00*/  PRMT R51, RZ, 0x7610, R51 ;  /* 0x00007610ff337816 */ /* 0x000fcc0000000033 */
[----:B------:R-:W4:Y:S01]  /*30c10*/  @P5 LDG.E.U16 R51, desc[UR6][R98.64] ;  /* 0x0000000662335981 */ /* 0x000f22000c1e1500 */
[----:B--2---:R-:W-:Y:S02]  /*30c20*/  IMAD.MOV.U32 R93, RZ, RZ, R3 ;  /* 0x000000ffff5d7224 */ /* 0x004fe400078e0003 */
[----:B------:R-:W-:Y:S02]  /*30c30*/  IMAD.MOV.U32 R94, RZ, RZ, R4 ;  /* 0x000000ffff5e7224 */ /* 0x000fe400078e0004 */
[----:B------:R-:W-:Y:S02]  /*30c40*/  IMAD.MOV.U32 R95, RZ, RZ, R5 ;  /* 0x000000ffff5f7224 */ /* 0x000fe400078e0005 */
[----:B---3--:R-:W-:Y:S02]  /*30c50*/  IMAD.MOV.U32 R96, RZ, RZ, R6 ;  /* 0x000000ffff607224 */ /* 0x008fe400078e0006 */
[----:B------:R-:W-:Y:S01]  /*30c60*/  IMAD.MOV.U32 R97, RZ, RZ, R7 ;  /* 0x000000ffff617224 */ /* 0x000fe200078e0007 */
[----:B------:R-:W2:Y:S04]  /*30c70*/  @P5 LDG.E.U16 R53, desc[UR6][R94.64] ;  /* 0x000000065e355981 */ /* 0x000ea8000c1e1500 */
[----:B------:R-:W3:Y:S01]  /*30c80*/  @P5 LDG.E.U16 R50, desc[UR6][R96.64] ;  /* 0x0000000660325981 */ /* 0x000ee2000c1e1500 */
[----:B----4-:R-:W-:-:S05]  /*30c90*/  IMAD.MOV.U32 R92, RZ, RZ, R2 ;  /* 0x000000ffff5c7224 */ /* 0x010fca00078e0002 */
[----:B------:R-:W4:Y:S04]  /*30ca0*/  @P5 LDG.E.U16 R52, desc[UR6][R92.64] ;  /* 0x000000065c345981 */ /* 0x000f28000c1e1500 */
[----:B------:R0:W-:Y:S04]  /*30cb0*/  STL [R1+0xdd4], R15 ;  /* 0x000dd40f01007387 */ /* 0x0001e80000100800 */
[----:B0-----:R-:W3:Y:S04]  /*30cc0*/  LDL.LU R15, [R1+0x1b10] ;  /* 0x001b1000010f7983 */ /* 0x001ee80000300800 */
[----:B------:R0:W-:Y:S04]  /*30cd0*/  STL [R1+0xdd0], R14 ;  /* 0x000dd00e01007387 */ /* 0x0001e80000100800 */
[----:B0-----:R-:W3:Y:S04]  /*30ce0*/  LDL.LU R14, [R1+0x1b1c] ;  /* 0x001b1c00010e7983 */ /* 0x001ee80000300800 */
[----:B------:R0:W-:Y:S04]  /*30cf0*/  STL [R1+0xdcc], R13 ;  /* 0x000dcc0d01007387 */ /* 0x0001e80000100800 */
[----:B0-----:R-:W3:Y:S04]  /*30d00*/  LDL.LU R13, [R1+0x1b14] ;  /* 0x001b1400010d7983 */ /* 0x001ee80000300800 */
[----:B------:R0:W-:Y:S04]  /*30d10*/  STL [R1+0xdc8], R12 ;  /* 0x000dc80c01007387 */ /* 0x0001e80000100800 */
[----:B0-----:R-:W3:Y:S04]  /*30d20*/  LDL.LU R12, [R1+0x1b20] ;  /* 0x001b2000010c7983 */ /* 0x001ee80000300800 */
        /* <DEDUP_REMOVED lines=9> */
[----:B------:R-:W-:Y:S01]  /*30dc0*/  PRMT R9, RZ, 0x7610, R9 ;  /* 0x00007610ff097816 */ /* 0x000fe20000000009 */
[----:B------:R-:W-:Y:S02]  /*30dd0*/  IMAD.MOV.U32 R120, RZ, RZ, R16 ;  /* 0x000000ffff787224 */ /* 0x000fe400078e0010 */
[----:B------:R-:W-:Y:S02]  /*30de0*/  IMAD.MOV.U32 R121, RZ, RZ, R17 ;  /* 0x000000ffff797224 */ /* 0x000fe400078e0011 */
[----:B------:R-:W-:Y:S01]  /*30df0*/  IMAD.MOV.U32 R123, RZ, RZ, R19 ;  /* 0x000000ffff7b7224 */ /* 0x000fe200078e0013 */
[----:B------:R-:W-:Y:S01]  /*30e00*/  PRMT R8, RZ, 0x7610, R8 ;  /* 0x00007610ff087816 */ /* 0x000fe20000000008 */
[----:B------:R-:W-:Y:S01]  /*30e10*/  IMAD.MOV.U32 R122, RZ, RZ, R18 ;  /* 0x000000ffff7a7224 */ /* 0x000fe200078e0012 */
[----:B------:R-:W3:Y:S04]  /*30e20*/  @P4 LDG.E.U16 R9, desc[UR6][R120.64] ;  /* 0x0000000678094981 */ /* 0x000ee8000c1e1500 */
[----:B------:R-:W3:Y:S04]  /*30e30*/  @P4 LDG.E.U16 R8, desc[UR6][R122.64] ;  /* 0x000000067a084981 */ /* 0x000ee8000c1e1500 */
[----:B----4-:R-:W-:Y:S04]  /*30e40*/  STL [R1+0x1f38], R52 ;  /* 0x001f383401007387 */ /* 0x010fe80000100800 */
        /* <DEDUP_REMOVED lines=9> */
[----:B---3--:R-:W-:Y:S04]  /*30ee0*/  STL [R1+0x1f50], R50 ;  /* 0x001f503201007387 */ /* 0x008fe80000100800 */
[----:B------:R-:W-:Y:S04]  /*30ef0*/  STL [R1+0x1dc4], R96 ;  /* 0x001dc46001007387 */ /* 0x000fe80000100800 */
[----:B------:R-:W-:Y:S04]  /*30f00*/  STL [R1+0x1f54], R96 ;  /* 0x001f546001007387 */ /* 0x000fe80000100800 */
[----:B------:R-:W-:Y:S04]  /*30f10*/  STL [R1+0x1dc0], R97 ;  /* 0x001dc06101007387 */ /* 0x000fe80000100800 */
[----:B------:R-:W-:Y:S04]  /*30f20*/  STL [R1+0x1f58], R97 ;  /* 0x001f586101007387 */ /* 0x000fe80000100800 */
[----:B------:R-:W-:Y:S04]  /*30f30*/  STL [R1+0x1f5c], R51 ;  /* 0x001f5c3301007387 */ /* 0x000fe80000100800 */
[----:B------:R-:W-:Y:S04]  /*30f40*/  STL [R1+0x1dcc], R98 ;  /* 0x001dcc6201007387 */ /* 0x000fe80000100800 */
[----:B------:R0:W-:Y:S04]  /*30f50*/  STL [R1+0x1f60], R98 ;  /* 0x001f606201007387 */ /* 0x0001e80000100800 */
[----:B------:R-:W-:Y:S04]  /*30f60*/  STL [R1+0x1dc8], R99 ;  /* 0x001dc86301007387 */ /* 0x000fe80000100800 */
[----:B------:R-:W2:Y:S04]  /*30f70*/  LDL.LU R19, [R1+0x1b34] ;  /* 0x001b340001137983 */ /* 0x000ea80000300800 */
[----:B------:R-:W3:Y:S01]  /*30f80*/  LDL.LU R18, [R1+0x1b40] ;  /* 0x001b400001127983 */ /* 0x000ee20000300800 */
[----:B------:R-:W-:-:S02]  /*30f90*/  IMAD.MOV.U32 R119, RZ, RZ, R15 ;  /* 0x000000ffff777224 */ /* 0x000fc400078e000f */
[----:B------:R-:W-:-:S05]  /*30fa0*/  IMAD.MOV.U32 R118, RZ, RZ, R14 ;  /* 0x000000ffff767224 */ /* 0x000fca00078e000e */
[----:B------:R-:W4:Y:S01]  /*30fb0*/  @P4 LDG.E.U16 R10, desc[UR6][R118.64] ;  /* 0x00000006760a4981 */ /* 0x000f22000c1e1500 */
[----:B------:R-:W-:Y:S02]  /*30fc0*/  IMAD.MOV.U32 R117, RZ, RZ, R13 ;  /* 0x000000ffff757224 */ /* 0x000fe400078e000d */
[----:B------:R-:W-:-:S05]  /*30fd0*/  IMAD.MOV.U32 R116, RZ, RZ, R12 ;  /* 0x000000ffff747224 */ /* 0x000fca00078e000c */
[----:B------:R-:W4:Y:S04]  /*30fe0*/  @P4 LDG.E.U16 R11, desc[UR6][R116.64] ;  /* 0x00000006740b4981 */ /* 0x000f28000c1e1500 */
        /* <DEDUP_REMOVED lines=8> */
[----:B------:R-:W4:Y:S01]  /*31070*/  LDL.LU R17, [R1+0x1bec] ;  /* 0x001bec0001117983 */ /* 0x000f220000300800 */
[----:B------:R-:W-:-:S03]  /*31080*/  ISETP.GT.AND P5, PT, R108, 0x71, PT ;  /* 0x000000716c00780c */ /* 0x000fc60003fa4270 */
[----:B------:R-:W4:Y:S04]  /*31090*/  LDL.LU R16, [R1+0x1c0c] ;  /* 0x001c0c0001107983 */ /* 0x000f280000300800 */
[----:B------:R-:W4:Y:S04]  /*310a0*/  LDL.LU R15, [R1+0x1bf0] ;  /* 0x001bf000010f7983 */ /* 0x000f280000300800 */
[----:B------:R-:W4:Y:S04]  /*310b0*/  LDL.LU R14, [R1+0x1c00] ;  /* 0x001c0000010e7983 */ /* 0x000f280000300800 */
[----:B------:R-:W4:Y:S04]  /*310c0*/  LDL.LU R13, [R1+0x1bf4] ;  /* 0x001bf400010d7983 */ /* 0x000f280000300800 */
[----:B------:R-:W4:Y:S01]  /*310d0*/  LDL.LU R12, [R1+0x1c04] ;  /* 0x001c0400010c7983 */ /* 0x000f220000300800 */
[----:B------:R-:W-:-:S02]  /*310e0*/  PRMT R37, RZ, 0x7610, R37 ;  /* 0x00007610ff257816 */ /* 0x000fc40000000025 */
[----:B------:R-:W-:Y:S01]  /*310f0*/  PRMT R36, RZ, 0x7610, R36 ;  /* 0x00007610ff247816 */ /* 0x000fe20000000024 */
[----:B------:R-:W-:Y:S02]  /*31100*/  IMAD.MOV.U32 R30, RZ, RZ, R2 ;  /* 0x000000ffff1e7224 */ /* 0x000fe400078e0002 */
[----:B------:R-:W-:Y:S02]  /*31110*/  IMAD.MOV.U32 R31, RZ, RZ, R3 ;  /* 0x000000ffff1f7224 */ /* 0x000fe400078e0003 */
[----:B------:R-:W-:Y:S02]  /*31120*/  IMAD.MOV.U32 R27, RZ, RZ, R7 ;  /* 0x000000ffff1b7224 */ /* 0x000fe400078e0007 */
[----:B------:R-:W-:Y:S02]  /*31130*/  IMAD.MOV.U32 R26, RZ, RZ, R6 ;  /* 0x000000ffff1a7224 */ /* 0x000fe400078e0006 */
[----:B------:R-:W-:Y:S02]  /*31140*/  IMAD.MOV.U32 R29, RZ, RZ, R5 ;  /* 0x000000ffff1d7224 */ /* 0x000fe400078e0005 */
[----:B------:R-:W-:Y:S01]  /*31150*/  IMAD.MOV.U32 R28, RZ, RZ, R4 ;  /* 0x000000ffff1c7224 */ /* 0x000fe200078e0004 */
[----:B------:R-:W4:Y:S01]  /*31160*/  @P5 LDG.E.U16 R36, desc[UR6][R30.64] ;  /* 0x000000061e245981 */ /* 0x000f22000c1e1500 */
[----:B------:R-:W-:-:S02]  /*31170*/  PRMT R35, RZ, 0x7610, R35 ;  /* 0x00007610ff237816 */ /* 0x000fc40000000023 */
[----:B0-----:R-:W-:-:S04]  /*31180*/  PRMT R98, RZ, 0x7610, R98 ;  /* 0x00007610ff627816 */ /* 0x001fc80000000062 */
[----:B------:R-:W4:Y:S04]  /*31190*/  @P5 LDG.E.U16 R35, desc[UR6][R28.64] ;  /* 0x000000061c235981 */ /* 0x000f28000c1e1500 */
[----:B------:R-:W4:Y:S01]  /*311a0*/  @P5 LDG.E.U16 R98, desc[UR6][R26.64] ;  /* 0x000000061a625981 */ /* 0x000f22000c1e1500 */
[----:B--2---:R-:W-:Y:S02]  /*311b0*/  IMAD.MOV.U32 R33, RZ, RZ, R19 ;  /* 0x000000ffff217224 */ /* 0x004fe400078e0013 */
[----:B---3--:R-:W-:-:S05]  /*311c0*/  IMAD.MOV.U32 R32, RZ, RZ, R18 ;  /* 0x000000ffff207224 */ /* 0x008fca00078e0012 */
[----:B------:R-:W2:Y:S04]  /*311d0*/  @P5 LDG.E.U16 R37, desc[UR6][R32.64] ;  /* 0x0000000620255981 */ /* 0x000ea8000c1e1500 */
[----:B----4-:R0:W-:Y:S04]  /*311e0*/  STL [R1+0xefc], R11 ;  /* 0x000efc0b01007387 */ /* 0x0101e80000100800 */
[----:B0-----:R-:W3:Y:S04]  /*311f0*/  LDL.LU R11, [R1+0x1bf8] ;  /* 0x001bf800010b7983 */ /* 0x001ee80000300800 */
[----:B------:R0:W-:Y:S04]  /*31200*/  STL [R1+0xef8], R10 ;  /* 0x000ef80a01007387 */ /* 0x0001e80000100800 */
[----:B0-----:R-:W4:Y:S04]  /*31210*/  LDL.LU R10, [R1+0x1c08] ;  /* 0x001c0800010a7983 */ /* 0x001f280000300800 */
[----:B------:R0:W-:Y:S04]  /*31220*/  STL [R1+0xef4], R9 ;  /* 0x000ef40901007387 */ /* 0x0001e80000100800 */
[----:B0-----:R-:W4:Y:S04]  /*31230*/  LDL.LU R9, [R1+0x1b48] ;  /* 0x001b480001097983 */ /* 0x001f280000300800 */
[----:B------:R0:W-:Y:S04]  /*31240*/  STL [R1+0xef0], R8 ;  /* 0x000ef00801007387 */ /* 0x0001e80000100800 */
[----:B0-----:R-:W4:Y:S04]  /*31250*/  LDL.LU R8, [R1+0x1b58] ;  /* 0x001b580001087983 */ /* 0x001f280000300800 */
[----:B------:R-:W4:Y:S04]  /*31260*/  LDL.LU R7, [R1+0x1b4c] ;  /* 0x001b4c0001077983 */ /* 0x000f280000300800 */
[----:B------:R-:W4:Y:S04]  /*31270*/  LDL.LU R6, [R1+0x1b5c] ;  /* 0x001b5c0001067983 */ /* 0x000f280000300800 */
[----:B------:R-:W4:Y:S04]  /*31280*/  LDL.LU R5, [R1+0x1b50] ;  /* 0x001b500001057983 */ /* 0x000f280000300800 */
[----:B------:R-:W4:Y:S04]  /*31290*/  LDL.LU R4, [R1+0x1b60] ;  /* 0x001b600001047983 */ /* 0x000f280000300800 */
[----:B------:R-:W4:Y:S04]  /*312a0*/  LDL.LU R3, [R1+0x1b54] ;  /* 0x001b540001037983 */ /* 0x000f280000300800 */
[----:B------:R-:W4:Y:S01]  /*312b0*/  LDL.LU R2, [R1+0x1b64] ;  /* 0x001b640001027983 */ /* 0x000f220000300800 */
[----:B------:R-:W-:-:S02]  /*312c0*/  ISETP.GT.AND P6, PT, R108, 0x79, PT ;  /* 0x000000796c00780c */ /* 0x000fc40003fc4270 */
[----:B------:R-:W-:Y:S02]  /*312d0*/  PRMT R54, RZ, 0x7610, R54 ;  /* 0x00007610ff367816 */ /* 0x000fe40000000036 */
[----:B------:R-:W-:Y:S02]  /*312e0*/  PRMT R97, RZ, 0x7610, R97 ;  /* 0x00007610ff617816 */ /* 0x000fe40000000061 */
[----:B------:R-:W-:Y:S01]  /*312f0*/  PRMT R96, RZ, 0x7610, R96 ;  /* 0x00007610ff607816 */ /* 0x000fe20000000060 */
[----:B------:R-:W-:Y:S02]  /*31300*/  IMAD.MOV.U32 R22, RZ, RZ, R12 ;  /* 0x000000ffff167224 */ /* 0x000fe400078e000c */
[----:B------:R-:W-:Y:S01]  /*31310*/  IMAD.MOV.U32 R23, RZ, RZ, R13 ;  /* 0x000000ffff177224 */ /* 0x000fe200078e000d */
[----:B------:R0:W4:Y:S01]  /*31320*/  @P2 LDG.E.U16 R54, desc[UR6][R44.64] ;  /* 0x000000062c362981 */ /* 0x000122000c1e1500 */
[----:B------:R-:W-:Y:S02]  /*31330*/  ISETP.GT.AND P2, PT, R108, 0x6f, PT ;  /* 0x0000006f6c00780c */ /* 0x000fe40003f44270 */
[----:B------:R-:W-:Y:S01]  /*31340*/  PRMT R95, RZ, 0x7610, R95 ;  /* 0x00007610ff5f7816 */ /* 0x000fe2000000005f */
[----:B------:R-:W-:-:S02]  /*31350*/  IMAD.MOV.U32 R20, RZ, RZ, R14 ;  /* 0x000000ffff147224 */ /* 0x000fc400078e000e */
[----:B------:R-:W-:Y:S01]  /*31360*/  IMAD.MOV.U32 R21, RZ, RZ, R15 ;  /* 0x000000ffff157224 */ /* 0x000fe200078e000f */
[----:B------:R-:W4:Y:S04]  /*31370*/  @P6 LDG.E.U16 R96, desc[UR6][R22.64] ;  /* 0x0000000616606981 */ /* 0x000f28000c1e1500 */
[----:B------:R-:W4:Y:S01]  /*31380*/  @P6 LDG.E.U16 R95, desc[UR6][R20.64] ;  /* 0x00000006145f6981 */ /* 0x000f22000c1e1500 */
[----:B------:R-:W-:Y:S02]  /*31390*/  IMAD.MOV.U32 R19, RZ, RZ, R17 ;  /* 0x000000ffff137224 */ /* 0x000fe400078e0011 */
[----:B------:R-:W-:Y:S01]  /*313a0*/  IMAD.MOV.U32 R18, RZ, RZ, R16 ;  /* 0x000000ffff127224 */ /* 0x000fe200078e0010 */
[----:B--2---:R-:W-:Y:S04]  /*313b0*/  STL [R1+0x1f64], R37 ;  /* 0x001f642501007387 */ /* 0x004fe80000100800 */
[----:B------:R-:W-:Y:S04]  /*313c0*/  STL [R1+0x1df4], R32 ;  /* 0x001df42001007387 */ /* 0x000fe80000100800 */
[----:B------:R-:W-:Y:S04]  /*313d0*/  STL [R1+0x1df0], R33 ;  /* 0x001df02101007387 */ /* 0x000fe80000100800 */
[----:B------:R-:W-:Y:S04]  /*313e0*/  STL [R1+0x1f68], R36 ;  /* 0x001f682401007387 */ /* 0x000fe80000100800 */
[----:B------:R1:W-:Y:S04]  /*313f0*/  STL [R1+0x1dfc], R30 ;  /* 0x001dfc1e01007387 */ /* 0x0003e80000100800 */
[----:B------:R2:W-:Y:S04]  /*31400*/  STL [R1+0x1df8], R31 ;  /* 0x001df81f01007387 */ /* 0x0005e80000100800 */
[----:B------:R0:W-:Y:S04]  /*31410*/  STL [R1+0x1f6c], R35 ;  /* 0x001f6c2301007387 */ /* 0x0001e80000100800 */
[----:B------:R-:W-:Y:S01]  /*31420*/  STL [R1+0x1e04], R28 ;  /* 0x001e041c01007387 */ /* 0x000fe20000100800 */
[----:B-1----:R-:W-:-:S02]  /*31430*/  PRMT R30, RZ, 0x7610, R30 ;  /* 0x00007610ff1e7816 */ /* 0x002fc4000000001e */
[----:B--2---:R-:W-:Y:S02]  /*31440*/  PRMT R31, RZ, 0x7610, R31 ;  /* 0x00007610ff1f7816 */ /* 0x004fe4000000001f */
[----:B------:R-:W-:Y:S01]  /*31450*/  PRMT R32, RZ, 0x7610, R32 ;  /* 0x00007610ff207816 */ /* 0x000fe20000000020 */
[----:B------:R-:W-:Y:S04]  /*31460*/  STL [R1+0x1e00], R29 ;  /* 0x001e001d01007387 */ /* 0x000fe80000100800 */
[----:B------:R-:W-:Y:S04]  /*31470*/  STL [R1+0x1f70], R98 ;  /* 0x001f706201007387 */ /* 0x000fe80000100800 */
[----:B------:R-:W-:Y:S01]  /*31480*/  STL [R1+0x1e0c], R26 ;  /* 0x001e0c1a01007387 */ /* 0x000fe20000100800 */
[----:B------:R-:W-:-:S03]  /*31490*/  PRMT R33, RZ, 0x7610, R33 ;  /* 0x00007610ff217816 */ /* 0x000fc60000000021 */
[----:B------:R-:W-:Y:S01]  /*314a0*/  STL [R1+0x1e08], R27 ;  /* 0x001e081b01007387 */ /* 0x000fe20000100800 */
[----:B---3--:R-:W-:Y:S02]  /*314b0*/  IMAD.MOV.U32 R25, RZ, RZ, R11 ;  /* 0x000000ffff197224 */ /* 0x008fe400078e000b */
[----:B----4-:R-:W-:-:S05]  /*314c0*/  IMAD.MOV.U32 R24, RZ, RZ, R10 ;  /* 0x000000ffff187224 */ /* 0x010fca00078e000a */
[----:B------:R-:W2:Y:S01]  /*314d0*/  @P6 LDG.E.U16 R97, desc[UR6][R24.64] ;  /* 0x0000000618616981 */ /* 0x000ea2000c1e1500 */
[----:B------:R-:W-:-:S03]  /*314e0*/  IMAD.MOV.U32 R131, RZ, RZ, R9 ;  /* 0x000000ffff837224 */ /* 0x000fc600078e0009 */
[----:B------:R-:W3:Y:S01]  /*314f0*/  LDL.LU R9, [R1+0x1b68] ;  /* 0x001b680001097983 */ /* 0x000ee20000300800 */
[----:B------:R-:W-:Y:S02]  /*31500*/  IMAD.MOV.U32 R125, RZ, RZ, R3 ;  /* 0x000000ffff7d7224 */ /* 0x000fe400078e0003 */
[----:B------:R-:W-:Y:S02]  /*31510*/  IMAD.MOV.U32 R124, RZ, RZ, R2 ;  /* 0x000000ffff7c7224 */ /* 0x000fe400078e0002 */
[----:B------:R-:W-:Y:S02]  /*31520*/  IMAD.MOV.U32 R126, RZ, RZ, R4 ;  /* 0x000000ffff7e7224 */ /* 0x000fe400078e0004 */
[----:B------:R-:W-:Y:S02]  /*31530*/  IMAD.MOV.U32 R127, RZ, RZ, R5 ;  /* 0x000000ffff7f7224 */ /* 0x000fe400078e0005 */
[----:B------:R-:W-:Y:S02]  /*31540*/  IMAD.MOV.U32 R128, RZ, RZ, R6 ;  /* 0x000000ffff807224 */ /* 0x000fe400078e0006 */
[----:B------:R-:W-:Y:S01]  /*31550*/  IMAD.MOV.U32 R129, RZ, RZ, R7 ;  /* 0x000000ffff817224 */ /* 0x000fe200078e0007 */
[----:B------:R-:W4:Y:S04]  /*31560*/  @P2 LDG.E.U16 R30, desc[UR6][R124.64] ;  /* 0x000000067c1e2981 */ /* 0x000f28000c1e1500 */
[----:B------:R-:W3:Y:S01]  /*31570*/  @P2 LDG.E.U16 R31, desc[UR6][R126.64] ;  /* 0x000000067e1f2981 */ /* 0x000ee2000c1e1500 */
[----:B------:R-:W-:-:S03]  /*31580*/  IMAD.MOV.U32 R130, RZ, RZ, R8 ;  /* 0x000000ffff827224 */ /* 0x000fc600078e0008 */
[----:B------:R-:W3:Y:S04]  /*31590*/  LDL.LU R8, [R1+0x1b94] ;  /* 0x001b940001087983 */ /* 0x000ee80000300800 */
[----:B------:R-:W3:Y:S04]  /*315a0*/  @P2 LDG.E.U16 R32, desc[UR6][R128.64] ;  /* 0x0000000680202981 */ /* 0x000ee8000c1e1500 */
[----:B------:R-:W3:Y:S04]  /*315b0*/  LDL.LU R11, [R1+0x1b6c] ;  /* 0x001b6c00010b7983 */ /* 0x000ee80000300800 */
[----:B------:R-:W3:Y:S04]  /*315c0*/  LDL.LU R10, [R1+0x1b78] ;  /* 0x001b7800010a7983 */ /* 0x000ee80000300800 */
[----:B------:R-:W3:Y:S04]  /*315d0*/  LDL.LU R13, [R1+0x1b70] ;  /* 0x001b7000010d7983 */ /* 0x000ee80000300800 */
[----:B------:R-:W3:Y:S04]  /*315e0*/  @P2 LDG.E.U16 R33, desc[UR6][R130.64] ;  /* 0x0000000682212981 */ /* 0x000ee8000c1e1500 */
        /* <DEDUP_REMOVED lines=22> */
[----:B----4-:R-:W-:Y:S04]  /*31750*/  STL [R1+0x1e38], R30 ;  /* 0x001e381e01007387 */ /* 0x010fe80000100800 */
[----:B------:R-:W-:Y:S04]  /*31760*/  STL [R1+0x1e34], R124 ;  /* 0x001e347c01007387 */ /* 0x000fe80000100800 */
[----:B------:R-:W-:Y:S04]  /*31770*/  STL [R1+0x1e30], R125 ;  /* 0x001e307d01007387 */ /* 0x000fe80000100800 */
[----:B---3--:R-:W-:Y:S04]  /*31780*/  STL [R1+0x1e44], R31 ;  /* 0x001e441f01007387 */ /* 0x008fe80000100800 */
[----:B------:R-:W-:Y:S04]  /*31790*/  STL [R1+0x1e40], R126 ;  /* 0x001e407e01007387 */ /* 0x000fe80000100800 */
[----:B------:R-:W-:Y:S04]  /*317a0*/  STL [R1+0x1e3c], R127 ;  /* 0x001e3c7f01007387 */ /* 0x000fe80000100800 */
[----:B------:R-:W-:Y:S04]  /*317b0*/  STL [R1+0x1e50], R32 ;  /* 0x001e502001007387 */ /* 0x000fe80000100800 */
[----:B------:R-:W-:Y:S04]  /*317c0*/  STL [R1+0x1e4c], R128 ;  /* 0x001e4c8001007387 */ /* 0x000fe80000100800 */
[----:B------:R2:W-:Y:S04]  /*317d0*/  STL [R1+0x1e48], R129 ;  /* 0x001e488101007387 */ /* 0x0005e80000100800 */
[----:B------:R-:W-:Y:S04]  /*317e0*/  STL [R1+0x1e5c], R33 ;  /* 0x001e5c2101007387 */ /* 0x000fe80000100800 */
[----:B------:R3:W-:Y:S04]  /*317f0*/  STL [R1+0x1e58], R130 ;  /* 0x001e588201007387 */ /* 0x0007e80000100800 */
[----:B------:R-:W-:Y:S04]  /*31800*/  STL [R1+0x1e54], R131 ;  /* 0x001e548301007387 */ /* 0x000fe80000100800 */
[----:B------:R-:W-:Y:S04]  /*31810*/  STL [R1+0x1e64], R16 ;  /* 0x001e641001007387 */ /* 0x000fe80000100800 */
[----:B------:R4:W-:Y:S04]  /*31820*/  STL [R1+0x1e60], R17 ;  /* 0x001e601101007387 */ /* 0x0009e80000100800 */
[----:B------:R-:W-:Y:S04]  /*31830*/  STL [R1+0x1e6c], R12 ;  /* 0x001e6c0c01007387 */ /* 0x000fe80000100800 */
        /* <DEDUP_REMOVED lines=9> */
[----:B------:R-:W2:Y:S04]  /*318d0*/  LDL.LU R43, [R1+0x1bd8] ;  /* 0x001bd800012b7983 */ /* 0x000ea80000300800 */
[----:B------:R-:W2:Y:S04]  /*318e0*/  LDL.LU R42, [R1+0x1be4] ;  /* 0x001be400012a7983 */ /* 0x000ea80000300800 */
[----:B0-----:R-:W2:Y:S01]  /*318f0*/  LDL.LU R35, [R1+0x1bdc] ;  /* 0x001bdc0001237983 */ /* 0x001ea20000300800 */
[----:B------:R-:W-:Y:S01]  /*31900*/  PRMT R50, RZ, 0x7610, R50 ;  /* 0x00007610ff327816 */ /* 0x000fe20000000032 */
[----:B------:R-:W-:-:S05]  /*31910*/  IMAD.MOV.U32 R59, RZ, RZ, R3 ;  /* 0x000000ffff3b7224 */ /* 0x000fca00078e0003 */
[----:B------:R-:W3:Y:S01]  /*31920*/  @P6 LDG.E.U16 R50, desc[UR6][R18.64] ;  /* 0x0000000612326981 */ /* 0x000ee2000c1e1500 */
[----:B------:R-:W-:Y:S02]  /*31930*/  IMAD.MOV.U32 R58, RZ, RZ, R2 ;  /* 0x000000ffff3a7224 */ /* 0x000fe400078e0002 */
[----:B------:R-:W-:Y:S02]  /*31940*/  IMAD.MOV.U32 R63, RZ, RZ, R5 ;  /* 0x000000ffff3f7224 */ /* 0x000fe400078e0005 */
[----:B------:R-:W-:Y:S01]  /*31950*/  IMAD.MOV.U32 R62, RZ, RZ, R4 ;  /* 0x000000ffff3e7224 */ /* 0x000fe200078e0004 */
[----:B-1----:R-:W3:Y:S04]  /*31960*/  LDL.LU R19, [R1+0x1be8] ;  /* 0x001be80001137983 */ /* 0x002ee80000300800 */
[----:B------:R-:W4:Y:S04]  /*31970*/  LDL.LU R3, [R1+0x1c38] ;  /* 0x001c380001037983 */ /* 0x000f280000300800 */
[----:B------:R-:W4:Y:S04]  /*31980*/  LDL.LU R2, [R1+0x1c70] ;  /* 0x001c700001027983 */ /* 0x000f280000300800 */
[----:B------:R-:W4:Y:S01]  /*31990*/  LDL.LU R5, [R1+0x1c3c] ;  /* 0x001c3c0001057983 */ /* 0x000f220000300800 */
[----:B------:R-:W-:-:S03]  /*319a0*/  IMAD.MOV.U32 R65, RZ, RZ, R7 ;  /* 0x000000ffff417224 */ /* 0x000fc600078e0007 */
[----:B------:R-:W4:Y:S01]  /*319b0*/  LDL.LU R4, [R1+0x1c58] ;  /* 0x001c580001047983 */ /* 0x000f220000300800 */
[----:B------:R-:W-:-:S03]  /*319c0*/  IMAD.MOV.U32 R64, RZ, RZ, R6 ;  /* 0x000000ffff407224 */ /* 0x000fc600078e0006 */
[----:B------:R-:W4:Y:S01]  /*319d0*/  LDL.LU R7, [R1+0x1c40] ;  /* 0x001c400001077983 */ /* 0x000f220000300800 */
[----:B------:R-:W-:-:S03]  /*319e0*/  IMAD.MOV.U32 R67, RZ, RZ, R15 ;  /* 0x000000ffff437224 */ /* 0x000fc600078e000f */
[----:B------:R-:W4:Y:S01]  /*319f0*/  LDL.LU R6, [R1+0x1c5c] ;  /* 0x001c5c0001067983 */ /* 0x000f220000300800 */
[----:B------:R-:W-:-:S03]  /*31a00*/  IMAD.MOV.U32 R66, RZ, RZ, R14 ;  /* 0x000000ffff427224 */ /* 0x000fc600078e000e */
        /* <DEDUP_REMOVED lines=8> */
[----:B------:R-:W-:Y:S04]  /*31a90*/  STL [R1+0x1e84], R58 ;  /* 0x001e843a01007387 */ /* 0x000fe80000100800 */
[----:B------:R0:W-:Y:S04]  /*31aa0*/  STL [R1+0x1e80], R59 ;  /* 0x001e803b01007387 */ /* 0x0001e80000100800 */
[----:B------:R-:W-:Y:S04]  /*31ab0*/  STL [R1+0x1e8c], R62 ;  /* 0x001e8c3e01007387 */ /* 0x000fe80000100800 */
[----:B------:R-:W-:Y:S04]  /*31ac0*/  STL [R1+0x1e88], R63 ;  /* 0x001e883f01007387 */ /* 0x000fe80000100800 */
[----:B------:R1:W-:Y:S01]  /*31ad0*/  STL [R1+0x1e90], R65 ;  /* 0x001e904101007387 */ /* 0x0003e20000100800 */
[----:B--2---:R-:W-:-:S03]  /*31ae0*/  IMAD.MOV.U32 R77, RZ, RZ, R35 ;  /* 0x000000ffff4d7224 */ /* 0x004fc600078e0023 */
[----:B------:R-:W2:Y:S01]  /*31af0*/  LDL.LU R35, [R1+0x1c2c] ;  /* 0x001c2c0001237983 */ /* 0x000ea20000300800 */
[----:B------:R-:W-:Y:S02]  /*31b00*/  IMAD.MOV.U32 R83, RZ, RZ, R48 ;  /* 0x000000ffff537224 */ /* 0x000fe400078e0030 */
[----:B------:R-:W-:Y:S02]  /*31b10*/  IMAD.MOV.U32 R82, RZ, RZ, R47 ;  /* 0x000000ffff527224 */ /* 0x000fe400078e002f */
[----:B---3--:R-:W-:Y:S02]  /*31b20*/  IMAD.MOV.U32 R76, RZ, RZ, R19 ;  /* 0x000000ffff4c7224 */ /* 0x008fe400078e0013 */
        /* <DEDUP_REMOVED lines=8> */
[----:B------:R-:W-:-:S03]  /*31bb0*/  IMAD.MOV.U32 R79, RZ, RZ, R43 ;  /* 0x000000ffff4f7224 */ /* 0x000fc600078e002b */
[----:B------:R-:W3:Y:S01]  /*31bc0*/  LDL.LU R45, [R1+0x1c68] ;  /* 0x001c6800012d7983 */ /* 0x000ee20000300800 */
[----:B------:R-:W-:-:S03]  /*31bd0*/  IMAD.MOV.U32 R78, RZ, RZ, R42 ;  /* 0x000000ffff4e7224 */ /* 0x000fc600078e002a */
[----:B------:R-:W3:Y:S01]  /*31be0*/  LDL.LU R43, [R1+0x1c54] ;  /* 0x001c5400012b7983 */ /* 0x000ee20000300800 */
[----:B----4-:R-:W-:-:S03]  /*31bf0*/  IMAD.MOV.U32 R107, RZ, RZ, R41 ;  /* 0x000000ffff6b7224 */ /* 0x010fc600078e0029 */
        /* <DEDUP_REMOVED lines=11> */
[----:B------:R-:W4:Y:S01]  /*31cb0*/  LDL.LU R36, [R1+0x1c90] ;  /* 0x001c900001247983 */ /* 0x000f220000300800 */
[----:B--2---:R-:W-:-:S03]  /*31cc0*/  IMAD.MOV.U32 R101, RZ, RZ, R35 ;  /* 0x000000ffff657224 */ /* 0x004fc600078e0023 */
[----:B------:R-:W2:Y:S01]  /*31cd0*/  LDL.LU R35, [R1+0x1c84] ;  /* 0x001c840001237983 */ /* 0x000ea20000300800 */
[----:B---3--:R-:W-:-:S03]  /*31ce0*/  IMAD.MOV.U32 R100, RZ, RZ, R19 ;  /* 0x000000ffff647224 */ /* 0x008fc600078e0013 */
[----:B------:R-:W3:Y:S01]  /*31cf0*/  LDL.LU R19, [R1+0x1c94] ;  /* 0x001c940001137983 */ /* 0x000ee20000300800 */
[----:B------:R-:W-:Y:S02]  /*31d00*/  IMAD.MOV.U32 R139, RZ, RZ, R51 ;  /* 0x000000ffff8b7224 */ /* 0x000fe400078e0033 */
[----:B------:R-:W-:Y:S01]  /*31d10*/  IMAD.MOV.U32 R138, RZ, RZ, R49 ;  /* 0x000000ffff8a7224 */ /* 0x000fe200078e0031 */
        /* <DEDUP_REMOVED lines=12> */
[----:B------:R-:W4:Y:S04]  /*31de0*/  LDL.LU R43, [R1+0x1ca4] ;  /* 0x001ca400012b7983 */ /* 0x000f280000300800 */
[----:B------:R-:W4:Y:S01]  /*31df0*/  LDL.LU R42, [R1+0x1cb0] ;  /* 0x001cb000012a7983 */ /* 0x000f220000300800 */
[----:B------:R-:W-:Y:S02]  /*31e00*/  IMAD.MOV.U32 R147, RZ, RZ, R41 ;  /* 0x000000ffff937224 */ /* 0x000fe400078e0029 */
[----:B------:R-:W-:Y:S01]  /*31e10*/  IMAD.MOV.U32 R146, RZ, RZ, R40 ;  /* 0x000000ffff927224 */ /* 0x000fe200078e0028 */
        /* <DEDUP_REMOVED lines=52> */
[C---:B------:R-:W-:Y:S01]  /*32160*/  ISETP.GT.AND P5, PT, R108.reuse, 0x73, PT ;  /* 0x000000736c00780c */ /* 0x040fe20003fa4270 */
[----:B------:R-:W0:Y:S01]  /*32170*/  S2R R162, SR_TID.X ;  /* 0x0000000000a27919 */ /* 0x000e220000002100 */
[----:B------:R-:W-:Y:S02]  /*32180*/  ISETP.GT.AND P4, PT, R108, 0x72, PT ;  /* 0x000000726c00780c */ /* 0x000fe40003f84270 */
[----:B------:R-:W-:Y:S02]  /*32190*/  PRMT R44, RZ, 0x7610, R44 ;  /* 0x00007610ff2c7816 */ /* 0x000fe4000000002c */
[----:B------:R-:W-:Y:S02]  /*321a0*/  PRMT R28, RZ, 0x7610, R28 ;  /* 0x00007610ff1c7816 */ /* 0x000fe4000000001c */
[----:B------:R-:W-:Y:S02]  /*321b0*/  PRMT R129, RZ, 0x7610, R129 ;  /* 0x00007610ff817816 */ /* 0x000fe40000000081 */
[----:B------:R-:W-:-:S02]  /*321c0*/  PRMT R128, RZ, 0x7610, R128 ;  /* 0x00007610ff807816 */ /* 0x000fc40000000080 */
[----:B------:R-:W-:Y:S01]  /*321d0*/  PRMT R124, RZ, 0x7610, R124 ;  /* 0x00007610ff7c7816 */ /* 0x000fe2000000007c */
[----:B------:R-:W2:Y:S04]  /*321e0*/  @P5 LDG.E.U16 R44, desc[UR6][R58.64] ;  /* 0x000000063a2c5981 */ /* 0x000ea8000c1e1500 */
[----:B------:R-:W2:Y:S04]  /*321f0*/  @P5 LDG.E.U16 R28, desc[UR6][R62.64] ;  /* 0x000000063e1c5981 */ /* 0x000ea8000c1e1500 */
[----:B------:R-:W2:Y:S04]  /*32200*/  @P5 LDG.E.U16 R129, desc[UR6][R64.64] ;  /* 0x0000000640815981 */ /* 0x000ea8000c1e1500 */
[----:B------:R-:W2:Y:S01]  /*32210*/  @P5 LDG.E.U16 R128, desc[UR6][R66.64] ;  /* 0x0000000642805981 */ /* 0x000ea2000c1e1500 */
[----:B------:R-:W-:-:S03]  /*32220*/  ISETP.GT.AND P5, PT, R108, 0x76, PT ;  /* 0x000000766c00780c */ /* 0x000fc60003fa4270 */
[----:B------:R0:W2:Y:S01]  /*32230*/  @P4 LDG.E.U16 R124, desc[UR6][R16.64] ;  /* 0x00000006107c4981 */ /* 0x0000a2000c1e1500 */
[----:B------:R-:W-:Y:S02]  /*32240*/  PRMT R130, RZ, 0x7610, R130 ;  /* 0x00007610ff827816 */ /* 0x000fe40000000082 */
[----:B------:R-:W-:Y:S02]  /*32250*/  PRMT R116, RZ, 0x7610, R116 ;  /* 0x00007610ff747816 */ /* 0x000fe40000000074 */
[----:B------:R-:W-:Y:S01]  /*32260*/  PRMT R33, RZ, 0x7610, R33 ;  /* 0x00007610ff217816 */ /* 0x000fe20000000021 */
[----:B---3--:R-:W-:Y:S01]  /*32270*/  IMAD.MOV.U32 R84, RZ, RZ, R19 ;  /* 0x000000ffff547224 */ /* 0x008fe200078e0013 */
[----:B------:R-:W-:Y:S01]  /*32280*/  PRMT R27, RZ, 0x7610, R27 ;  /* 0x00007610ff1b7816 */ /* 0x000fe2000000001b */
[----:B------:R-:W3:Y:S01]  /*32290*/  LDL.LU R19, [R1+0x1d34] ;  /* 0x001d340001137983 */ /* 0x000ee20000300800 */
[----:B0-----:R-:W-:-:S04]  /*322a0*/  PRMT R17, RZ, 0x7610, R17 ;  /* 0x00007610ff117816 */ /* 0x001fc80000000011 */
[----:B------:R0:W3:Y:S04]  /*322b0*/  @P4 LDG.E.U16 R27, desc[UR6][R8.64] ;  /* 0x00000006081b4981 */ /* 0x0000e8000c1e1500 */
[----:B------:R-:W3:Y:S04]  /*322c0*/  @P5 LDG.E.U16 R130, desc[UR6][R132.64] ;  /* 0x0000000684825981 */ /* 0x000ee8000c1e1500 */
[----:B------:R-:W3:Y:S04]  /*322d0*/  @P5 LDG.E.U16 R116, desc[UR6][R134.64] ;  /* 0x0000000686745981 */ /* 0x000ee8000c1e1500 */
[----:B------:R-:W3:Y:S04]  /*322e0*/  @P5 LDG.E.U16 R33, desc[UR6][R136.64] ;  /* 0x0000000688215981 */ /* 0x000ee8000c1e1500 */
[----:B------:R-:W3:Y:S01]  /*322f0*/  @P5 LDG.E.U16 R17, desc[UR6][R138.64] ;  /* 0x000000068a115981 */ /* 0x000ee2000c1e1500 */
[----:B------:R-:W-:-:S02]  /*32300*/  ISETP.GT.AND P5, PT, R108, 0x7c, PT ;  /* 0x0000007c6c00780c */ /* 0x000fc40003fa4270 */
[----:B------:R-:W-:Y:S02]  /*32310*/  PRMT R59, RZ, 0x7610, R59 ;  /* 0x00007610ff3b7816 */ /* 0x000fe4000000003b */
[----:B------:R-:W-:Y:S02]  /*32320*/  PRMT R58, RZ, 0x7610, R58 ;  /* 0x00007610ff3a7816 */ /* 0x000fe4000000003a */
[----:B------:R-:W-:Y:S02]  /*32330*/  PRMT R31, RZ, 0x7610, R31 ;  /* 0x00007610ff1f7816 */ /* 0x000fe4000000001f */
[----:B0-----:R-:W-:Y:S02]  /*32340*/  PRMT R8, RZ, 0x7610, R8 ;  /* 0x00007610ff087816 */ /* 0x001fe40000000008 */
[----:B------:R-:W-:Y:S01]  /*32350*/  LOP3.LUT R93, R162, 0x7f, RZ, 0xc0, !PT ;  /* 0x0000007fa25d7812 */ /* 0x000fe200078ec0ff */
[----:B------:R-:W-:Y:S02]  /*32360*/  IMAD.MOV.U32 R155, RZ, RZ, R51 ;  /* 0x000000ffff9b7224 */ /* 0x000fe400078e0033 */
[----:B------:R-:W-:-:S02]  /*32370*/  IMAD.MOV.U32 R157, RZ, RZ, R53 ;  /* 0x000000ffff9d7224 */ /* 0x000fc400078e0035 */
[----:B------:R-:W-:Y:S02]  /*32380*/  IMAD.MOV.U32 R163, RZ, RZ, R92 ;  /* 0x000000ffffa37224 */ /* 0x000fe400078e005c */
[----:B------:R-:W-:Y:S01]  /*32390*/  IMAD.MOV.U32 R156, RZ, RZ, R52 ;  /* 0x000000ffff9c7224 */ /* 0x000fe200078e0034 */
[----:B------:R-:W3:Y:S04]  /*323a0*/  @P5 LDG.E.U16 R8, desc[UR6][R84.64] ;  /* 0x0000000654085981 */ /* 0x000ee8000c1e1500 */
[----:B------:R-:W3:Y:S01]  /*323b0*/  @P5 LDG.E.U16 R59, desc[UR6][R86.64] ;  /* 0x00000006563b5981 */ /* 0x000ee2000c1e1500 */
[----:B----4-:R-:W-:Y:S02]  /*323c0*/  IMAD.MOV.U32 R111, RZ, RZ, R37 ;  /* 0x000000ffff6f7224 */ /* 0x010fe400078e0025 */
[----:B------:R-:W-:Y:S01]  /*323d0*/  IMAD.MOV.U32 R110, RZ, RZ, R36 ;  /* 0x000000ffff6e7224 */ /* 0x000fe200078e0024 */
[----:B------:R-:W4:Y:S04]  /*323e0*/  @P5 LDG.E.U16 R58, desc[UR6][R88.64] ;  /* 0x00000006583a5981 */ /* 0x000f28000c1e1500 */
[----:B------:R-:W3:Y:S01]  /*323f0*/  @P5 LDG.E.U16 R31, desc[UR6][R90.64] ;  /* 0x000000065a1f5981 */ /* 0x000ee2000c1e1500 */
[----:B------:R-:W-:Y:S01]  /*32400*/  ISETP.GE.AND P5, PT, R93, R108, PT ;  /* 0x0000006c5d00720c */ /* 0x000fe20003fa6270 */
[----:B------:R-:W-:-:S02]  /*32410*/  IMAD.MOV.U32 R113, RZ, RZ, R39 ;  /* 0x000000ffff717224 */ /* 0x000fc400078e0027 */
[----:B------:R-:W-:Y:S02]  /*32420*/  IMAD.MOV.U32 R112, RZ, RZ, R38 ;  /* 0x000000ffff707224 */ /* 0x000fe400078e0026 */
[----:B------:R-:W-:Y:S02]  /*32430*/  IMAD.MOV.U32 R115, RZ, RZ, R41 ;  /* 0x000000ffff737224 */ /* 0x000fe400078e0029 */
[----:B------:R-:W-:Y:S02]  /*32440*/  IMAD.MOV.U32 R114, RZ, RZ, R40 ;  /* 0x000000ffff727224 */ /* 0x000fe400078e0028 */
[----:B------:R-:W-:Y:S02]  /*32450*/  IMAD.MOV.U32 R149, RZ, RZ, R43 ;  /* 0x000000ffff957224 */ /* 0x000fe400078e002b */
[----:B------:R-:W-:Y:S02]  /*32460*/  IMAD.MOV.U32 R148, RZ, RZ, R42 ;  /* 0x000000ffff947224 */ /* 0x000fe400078e002a */
[----:B------:R-:W-:-:S02]  /*32470*/  IMAD.MOV.U32 R150, RZ, RZ, R45 ;  /* 0x000000ffff967224 */ /* 0x000fc400078e002d */
[----:B------:R-:W-:Y:S02]  /*32480*/  IMAD.MOV.U32 R152, RZ, RZ, R47 ;  /* 0x000000ffff987224 */ /* 0x000fe400078e002f */
[----:B------:R-:W-:Y:S02]  /*32490*/  IMAD.MOV.U32 R151, RZ, RZ, R46 ;  /* 0x000000ffff977224 */ /* 0x000fe400078e002e */
[----:B------:R-:W-:Y:S02]  /*324a0*/  IMAD.MOV.U32 R158, RZ, RZ, R55 ;  /* 0x000000ffff9e7224 */ /* 0x000fe400078e0037 */
[----:B------:R-:W-:Y:S02]  /*324b0*/  IMAD.MOV.U32 R154, RZ, RZ, R49 ;  /* 0x000000ffff9a7224 */ /* 0x000fe400078e0031 */
[----:B------:R-:W-:Y:S02]  /*324c0*/  IMAD.MOV.U32 R153, RZ, RZ, R48 ;  /* 0x000000ffff997224 */ /* 0x000fe400078e0030 */
[----:B------:R-:W-:-:S02]  /*324d0*/  IMAD.MOV.U32 R159, RZ, RZ, R56 ;  /* 0x000000ffff9f7224 */ /* 0x000fc400078e0038 */
[----:B--2---:R-:W-:Y:S02]  /*324e0*/  IMAD.MOV.U32 R109, RZ, RZ, R35 ;  /* 0x000000ffff6d7224 */ /* 0x004fe400078e0023 */
[----:B------:R-:W2:Y:S04]  /*324f0*/  LDL.LU R35, [R1+0x1418] ;  /* 0x0014180001237983 */ /* 0x000ea80000300800 */
[----:B------:R-:W2:Y:S04]  /*32500*/  LDL.LU R36, [R1+0x1414] ;  /* 0x0014140001247983 */ /* 0x000ea80000300800 */
[----:B------:R-:W2:Y:S04]  /*32510*/  LDL.LU R37, [R1+0x1410] ;  /* 0x0014100001257983 */ /* 0x000ea80000300800 */
[----:B------:R-:W2:Y:S04]  /*32520*/  LDL.LU R51, [R1+0x140c] ;  /* 0x00140c0001337983 */ /* 0x000ea80000300800 */
        /* <DEDUP_REMOVED lines=18> */
[----:B------:R-:W-:-:S02]  /*32650*/  PRMT R99, RZ, 0x7610, R99 ;  /* 0x00007610ff637816 */ /* 0x000fc40000000063 */
[----:B------:R-:W-:Y:S02]  /*32660*/  PRMT R29, RZ, 0x7610, R29 ;  /* 0x00007610ff1d7816 */ /* 0x000fe4000000001d */
[C---:B------:R-:W-:Y:S02]  /*32670*/  ISETP.GT.AND P2, PT, R108.reuse, 0x74, PT ;  /* 0x000000746c00780c */ /* 0x040fe40003f44270 */
[----:B------:R-:W4:Y:S04]  /*32680*/  @P4 LDG.E.U16 R99, desc[UR6][R12.64] ;  /* 0x000000060c634981 */ /* 0x000f28000c1e1500 */
[----:B------:R0:W4:Y:S01]  /*32690*/  @P4 LDG.E.U16 R29, desc[UR6][R10.64] ;  /* 0x000000060a1d4981 */ /* 0x000122000c1e1500 */
[----:B------:R-:W-:Y:S02]  /*326a0*/  ISETP.GT.AND P4, PT, R108, 0x75, PT ;  /* 0x000000756c00780c */ /* 0x000fe40003f84270 */
[----:B------:R-:W-:-:S02]  /*326b0*/  PRMT R125, RZ, 0x7610, R125 ;  /* 0x00007610ff7d7816 */ /* 0x000fc4000000007d */
[----:B-1----:R-:W-:Y:S02]  /*326c0*/  PRMT R65, RZ, 0x7610, R65 ;  /* 0x00007610ff417816 */ /* 0x002fe40000000041 */
[----:B------:R-:W-:Y:S02]  /*326d0*/  PRMT R63, RZ, 0x7610, R63 ;  /* 0x00007610ff3f7816 */ /* 0x000fe4000000003f */
[----:B------:R-:W-:Y:S02]  /*326e0*/  PRMT R62, RZ, 0x7610, R62 ;  /* 0x00007610ff3e7816 */ /* 0x000fe4000000003e */
[----:B------:R-:W-:Y:S02]  /*326f0*/  PRMT R26, RZ, 0x7610, R26 ;  /* 0x00007610ff1a7816 */ /* 0x000fe4000000001a */
[----:B------:R-:W-:Y:S02]  /*32700*/  PRMT R25, RZ, 0x7610, R25 ;  /* 0x00007610ff197816 */ /* 0x000fe40000000019 */
[----:B------:R-:W-:-:S02]  /*32710*/  PRMT R22, RZ, 0x7610, R22 ;  /* 0x00007610ff167816 */ /* 0x000fc40000000016 */
[----:B------:R-:W-:Y:S01]  /*32720*/  PRMT R21, RZ, 0x7610, R21 ;  /* 0x00007610ff157816 */ /* 0x000fe20000000015 */
[----:B------:R-:W4:Y:S04]  /*32730*/  @P2 LDG.E.U16 R125, desc[UR6][R76.64] ;  /* 0x000000064c7d2981 */ /* 0x000f28000c1e1500 */
[----:B------:R-:W4:Y:S04]  /*32740*/  @P2 LDG.E.U16 R65, desc[UR6][R78.64] ;  /* 0x000000064e412981 */ /* 0x000f28000c1e1500 */
[----:B------:R-:W4:Y:S04]  /*32750*/  @P2 LDG.E.U16 R63, desc[UR6][R80.64] ;  /* 0x00000006503f2981 */ /* 0x000f28000c1e1500 */
[----:B------:R-:W4:Y:S04]  /*32760*/  @P2 LDG.E.U16 R62, desc[UR6][R82.64] ;  /* 0x00000006523e2981 */ /* 0x000f28000c1e1500 */
[----:B------:R-:W4:Y:S04]  /*32770*/  @P4 LDG.E.U16 R26, desc[UR6][R100.64] ;  /* 0x00000006641a4981 */ /* 0x000f28000c1e1500 */
[----:B------:R-:W4:Y:S04]  /*32780*/  @P4 LDG.E.U16 R25, desc[UR6][R102.64] ;  /* 0x0000000666194981 */ /* 0x000f28000c1e1500 */
[----:B------:R-:W4:Y:S04]  /*32790*/  @P4 LDG.E.U16 R22, desc[UR6][R104.64] ;  /* 0x0000000668164981 */ /* 0x000f28000c1e1500 */
[----:B------:R-:W4:Y:S01]  /*327a0*/  @P4 LDG.E.U16 R21, desc[UR6][R106.64] ;  /* 0x000000066a154981 */ /* 0x000f22000c1e1500 */
[----:B------:R-:W-:-:S02]  /*327b0*/  ISETP.GT.AND P2, PT, R108, 0x77, PT ;  /* 0x000000776c00780c */ /* 0x000fc40003f44270 */
[C---:B------:R-:W-:Y:S02]  /*327c0*/  ISETP.GT.AND P6, PT, R108.reuse, 0x7a, PT ;  /* 0x0000007a6c00780c */ /* 0x040fe40003fc4270 */
[----:B------:R-:W-:Y:S02]  /*327d0*/  ISETP.GT.AND P4, PT, R108, 0x7b, PT ;  /* 0x0000007b6c00780c */ /* 0x000fe40003f84270 */
        /* <DEDUP_REMOVED lines=27> */
[----:B0-----:R-:W-:Y:S02]  /*32990*/  PRMT R11, RZ, 0x7610, R11 ;  /* 0x00007610ff0b7816 */ /* 0x001fe4000000000b */
        /* <DEDUP_REMOVED lines=11> */
[----:B------:R-:W-:Y:S02]  /*32a50*/  IMAD.MOV.U32 R162, RZ, RZ, R75 ;  /* 0x000000ffffa27224 */ /* 0x000fe400078e004b */
[----:B------:R-:W-:Y:S02]  /*32a60*/  IMAD.MOV.U32 R160, RZ, RZ, R57 ;  /* 0x000000ffffa07224 */ /* 0x000fe400078e0039 */
[----:B------:R-:W-:Y:S02]  /*32a70*/  IMAD.MOV.U32 R161, RZ, RZ, R74 ;  /* 0x000000ffffa17224 */ /* 0x000fe400078e004a */
[----:B---3--:R-:W-:Y:S01]  /*32a80*/  IMAD.MOV.U32 R108, RZ, RZ, R19 ;  /* 0x000000ffff6c7224 */ /* 0x008fe200078e0013 */
[----:B------:R-:W3:Y:S04]  /*32a90*/  @P2 LDG.E.U16 R9, desc[UR6][R110.64] ;  /* 0x000000066e092981 */ /* 0x000ee8000c1e1500 */
        /* <DEDUP_REMOVED lines=11> */
[----:B------:R-:W-:Y:S06]  /*32b50*/  BAR.SYNC.DEFER_BLOCKING 0x0 ;  /* 0x0000000000007b1d */ /* 0x000fec0000010000 */
[----:B------:R-:W3:Y:S04]  /*32b60*/  LDL.LU R75, [R1+0x11f4] ;  /* 0x0011f400014b7983 */ /* 0x000ee80000300800 */
[----:B------:R-:W3:Y:S04]  /*32b70*/  LDL.LU R74, [R1+0x11f0] ;  /* 0x0011f000014a7983 */ /* 0x000ee80000300800 */
[----:B------:R-:W3:Y:S04]  /*32b80*/  LDL.LU R57, [R1+0x119c] ;  /* 0x00119c0001397983 */ /* 0x000ee80000300800 */
[----:B--2---:R-:W-:Y:S04]  /*32b90*/  STS.U16 [R0+UR76+0x20000], R35 ;  /* 0x0200002300007988 */ /* 0x004fe8000800044c */
[----:B------:R-:W-:Y:S04]  /*32ba0*/  STS.U16 [R0+UR76+0x28000], R36 ;  /* 0x0280002400007988 */ /* 0x000fe8000800044c */
[----:B------:R-:W-:Y:S04]  /*32bb0*/  STS.U16 [R0+UR76+0x30000], R37 ;  /* 0x0300002500007988 */ /* 0x000fe8000800044c */
[----:B------:R-:W-:Y:S04]  /*32bc0*/  STS.U16 [R0+UR76+0x38000], R51 ;  /* 0x0380003300007988 */ /* 0x000fe8000800044c */
[----:B----4-:R0:W-:Y:S04]  /*32bd0*/  STS.U16 [R0+UR76+0x31000], R55 ;  /* 0x0310003700007988 */ /* 0x0101e8000800044c */
        /* <DEDUP_REMOVED lines=16> */
[----:B------:R0:W-:Y:S04]  /*32ce0*/  STS.U16 [R0+UR76+0x38400], R92 ;  /* 0x0384005c00007988 */ /* 0x0001e8000800044c */
[----:B------:R1:W-:Y:S04]  /*32cf0*/  STS.U16 [R0+UR76+0x20800], R52 ;  /* 0x0208003400007988 */ /* 0x0003e8000800044c */
[----:B------:R1:W-:Y:S04]  /*32d00*/  STS.U16 [R0+UR76+0x28800], R39 ;  /* 0x0288002700007988 */ /* 0x0003e8000800044c */
[----:B0-----:R-:W4:Y:S04]  /*32d10*/  LDL.LU R94, [R1+0x1078] ;  /* 0x00107800015e7983 */ /* 0x001f280000300800 */
[----:B-1----:R-:W4:Y:S04]  /*32d20*/  LDL.LU R53, [R1+0x1074] ;  /* 0x0010740001357983 */ /* 0x002f280000300800 */
[----:B------:R-:W4:Y:S04]  /*32d30*/  LDL.LU R93, [R1+0x1070] ;  /* 0x00107000015d7983 */ /* 0x000f280000300800 */
[----:B------:R-:W4:Y:S04]  /*32d40*/  LDL.LU R92, [R1+0x101c] ;  /* 0x00101c00015c7983 */ /* 0x000f280000300800 */
[----:B------:R-:W4:Y:S04]  /*32d50*/  LDL.LU R52, [R1+0x1018] ;  /* 0x0010180001347983 */ /* 0x000f280000300800 */
[----:B------:R0:W-:Y:S04]  /*32d60*/  STS.U16 [R0+UR76+0x30800], R38 ;  /* 0x0308002600007988 */ /* 0x0001e8000800044c */
[----:B------:R-:W4:Y:S04]  /*32d70*/  LDL.LU R39, [R1+0x1014] ;  /* 0x0010140001277983 */ /* 0x000f280000300800 */
        /* <DEDUP_REMOVED lines=20> */
[----:B------:R1:W-:Y:S04]  /*32ec0*/  STS.U16 [R0+UR76+0x39400], R74 ;  /* 0x0394004a00007988 */ /* 0x0003e8000800044c */
[----:B------:R3:W-:Y:S04]  /*32ed0*/  STS.U16 [R0+UR76+0x21800], R57 ;  /* 0x0218003900007988 */ /* 0x0007e8000800044c */
[----:B0-----:R-:W4:Y:S04]  /*32ee0*/  LDL.LU R75, [R1+0xe90] ;  /* 0x000e9000014b7983 */ /* 0x001f280000300800 */
[----:B-1----:R-:W4:Y:S04]  /*32ef0*/  LDL.LU R74, [R1+0xe8c] ;  /* 0x000e8c00014a7983 */ /* 0x002f280000300800 */
[----:B---3--:R-:W3:Y:S04]  /*32f00*/  LDL.LU R57, [R1+0xe88] ;  /* 0x000e880001397983 */ /* 0x008ee80000300800 */
[----:B--2---:R0:W-:Y:S04]  /*32f10*/  STS.U16 [R0+UR76+0x29800], R55 ;  /* 0x0298003700007988 */ /* 0x0041e8000800044c */
[----:B----4-:R1:W-:Y:S04]  /*32f20*/  STS.U16 [R0+UR76+0x31800], R56 ;  /* 0x0318003800007988 */ /* 0x0103e8000800044c */
[----:B------:R2:W-:Y:S04]  /*32f30*/  STS.U16 [R0+UR76+0x29c00], R95 ;  /* 0x029c005f00007988 */ /* 0x0005e8000800044c */
[----:B------:R-:W-:Y:S04]  /*32f40*/  STS.U16 [R0+UR76+0x31c00], R96 ;  /* 0x031c006000007988 */ /* 0x000fe8000800044c */
[----:B------:R-:W-:Y:S04]  /*32f50*/  STS.U16 [R0+UR76+0x39c00], R97 ;  /* 0x039c006100007988 */ /* 0x000fe8000800044c */
[----:B0-----:R-:W4:Y:S04]  /*32f60*/  LDL.LU R55, [R1+0x1f84] ;  /* 0x001f840001377983 */ /* 0x001f280000300800 */
[----:B-1----:R-:W4:Y:S04]  /*32f70*/  LDL.LU R56, [R1+0x1f80] ;  /* 0x001f800001387983 */ /* 0x002f280000300800 */
[----:B------:R0:W-:Y:S04]  /*32f80*/  STS.U16 [R0+UR76+0x22400], R51 ;  /* 0x0224003300007988 */ /* 0x0001e8000800044c */
[----:B--2---:R-:W2:Y:S04]  /*32f90*/  LDL.LU R95, [R1+0xe28] ;  /* 0x000e2800015f7983 */ /* 0x004ea80000300800 */
[----:B------:R1:W-:Y:S04]  /*32fa0*/  STS.U16 [R0+UR76+0x22000], R98 ;  /* 0x0220006200007988 */ /* 0x0003e8000800044c */
[----:B------:R1:W-:Y:S04]  /*32fb0*/  STS.U16 [R0+UR76+0x2a000], R35 ;  /* 0x02a0002300007988 */ /* 0x0003e8000800044c */
[----:B------:R1:W-:Y:S04]  /*32fc0*/  STS.U16 [R0+UR76+0x32000], R36 ;  /* 0x0320002400007988 */ /* 0x0003e8000800044c */
[----:B0-----:R-:W2:Y:S04]  /*32fd0*/  LDL.LU R51, [R1+0xdd4] ;  /* 0x000dd40001337983 */ /* 0x001ea80000300800 */
[----:B------:R-:W2:Y:S04]  /*32fe0*/  LDL.LU R96, [R1+0xdd0] ;  /* 0x000dd00001607983 */ /* 0x000ea80000300800 */
[----:B------:R-:W2:Y:S04]  /*32ff0*/  LDL.LU R97, [R1+0xdcc] ;  /* 0x000dcc0001617983 */ /* 0x000ea80000300800 */
[----:B-1----:R-:W2:Y:S04]  /*33000*/  LDL.LU R98, [R1+0xdc8] ;  /* 0x000dc80001627983 */ /* 0x002ea80000300800 */
[----:B------:R-:W2:Y:S04]  /*33010*/  LDL.LU R35, [R1+0x1408] ;  /* 0x0014080001237983 */ /* 0x000ea80000300800 */
[----:B------:R0:W-:Y:S04]  /*33020*/  STS.U16 [R0+UR76+0x3a000], R37 ;  /* 0x03a0002500007988 */ /* 0x0001e8000800044c */
[----:B------:R-:W2:Y:S04]  /*33030*/  LDL.LU R36, [R1+0x1404] ;  /* 0x0014040001247983 */ /* 0x000ea80000300800 */
[----:B0-----:R-:W2:Y:S04]  /*33040*/  LDL.LU R37, [R1+0x1400] ;  /* 0x0014000001257983 */ /* 0x001ea80000300800 */
[----:B------:R0:W-:Y:S04]  /*33050*/  STS.U16 [R0+UR76+0x2a400], R94 ;  /* 0x02a4005e00007988 */ /* 0x0001e8000800044c */
[----:B------:R1:W-:Y:S04]  /*33060*/  STS.U16 [R0+UR76+0x32400], R53 ;  /* 0x0324003500007988 */ /* 0x0003e8000800044c */
[----:B------:R0:W-:Y:S04]  /*33070*/  STS.U16 [R0+UR76+0x3a400], R93 ;  /* 0x03a4005d00007988 */ /* 0x0001e8000800044c */
[----:B------:R0:W-:Y:S04]  /*33080*/  STS.U16 [R0+UR76+0x22800], R92 ;  /* 0x0228005c00007988 */ /* 0x0001e8000800044c */
[----:B------:R1:W-:Y:S04]  /*33090*/  STS.U16 [R0+UR76+0x2a800], R52 ;  /* 0x02a8003400007988 */ /* 0x0003e8000800044c */
[----:B------:R1:W-:Y:S04]  /*330a0*/  STS.U16 [R0+UR76+0x32800], R39 ;  /* 0x0328002700007988 */ /* 0x0003e8000800044c */
[----:B0-----:R-:W2:Y:S04]  /*330b0*/  LDL.LU R94, [R1+0x13fc] ;  /* 0x0013fc00015e7983 */ /* 0x001ea80000300800 */
[----:B-1----:R-:W2:Y:S04]  /*330c0*/  LDL.LU R53, [R1+0x1398] ;  /* 0x0013980001357983 */ /* 0x002ea80000300800 */
[----:B------:R-:W2:Y:S04]  /*330d0*/  LDL.LU R93, [R1+0x1394] ;  /* 0x00139400015d7983 */ /* 0x000ea80000300800 */
[----:B------:R-:W2:Y:S04]  /*330e0*/  LDL.LU R92, [R1+0x1390] ;  /* 0x00139000015c7983 */ /* 0x000ea80000300800 */
[----:B------:R-:W2:Y:S04]  /*330f0*/  LDL.LU R52, [R1+0x138c] ;  /* 0x00138c0001347983 */ /* 0x000ea80000300800 */
[----:B------:R0:W-:Y:S04]  /*33100*/  STS.U16 [R0+UR76+0x3a800], R38 ;  /* 0x03a8002600007988 */ /* 0x0001e8000800044c */
[----:B------:R-:W2:Y:S04]  /*33110*/  LDL.LU R39, [R1+0x1328] ;  /* 0x0013280001277983 */ /* 0x000ea80000300800 */
        /* <DEDUP_REMOVED lines=15> */
[----:B0-----:R-:W2:Y:S04]  /*33210*/  LDL.LU R47, [R1+0x12ac] ;  /* 0x0012ac00012f7983 */ /* 0x001ea80000300800 */
[----:B-1----:R-:W2:Y:S04]  /*33220*/  LDL.LU R46, [R1+0x124c] ;  /* 0x00124c00012e7983 */ /* 0x002ea80000300800 */
[----:B------:R-:W2:Y:S04]  /*33230*/  LDL.LU R49, [R1+0x1248] ;  /* 0x0012480001317983 */ /* 0x000ea80000300800 */
[----:B------:R-:W2:Y:S04]  /*33240*/  LDL.LU R48, [R1+0x1244] ;  /* 0x0012440001307983 */ /* 0x000ea80000300800 */
[----:B------:R-:W-:Y:S04]  /*33250*/  STS.U16 [R0+UR76+0x33800], R54 ;  /* 0x0338003600007988 */ /* 0x000fe8000800044c */
[----:B------:R0:W-:Y:S04]  /*33260*/  STS.U16 [R0+UR76+0x2b400], R75 ;  /* 0x02b4004b00007988 */ /* 0x0001e8000800044c */
[----:B------:R1:W-:Y:S04]  /*33270*/  STS.U16 [R0+UR76+0x33400], R74 ;  /* 0x0334004a00007988 */ /* 0x0003e8000800044c */
[----:B---3--:R-:W-:Y:S04]  /*33280*/  STS.U16 [R0+UR76+0x3b400], R57 ;  /* 0x03b4003900007988 */ /* 0x008fe8000800044c */
[----:B0-----:R-:W3:Y:S04]  /*33290*/  LDL.LU R75, [R1+0x1240] ;  /* 0x00124000014b7983 */ /* 0x001ee80000300800 */
[----:B-1----:R-:W3:Y:S04]  /*332a0*/  LDL.LU R74, [R1+0x11ec] ;  /* 0x0011ec00014a7983 */ /* 0x002ee80000300800 */
[----:B------:R-:W-:Y:S04]  /*332b0*/  STS.U16 [R0+UR76+0x39800], R131 ;  /* 0x0398008300007988 */ /* 0x000fe8000800044c */
[----:B------:R-:W-:Y:S04]  /*332c0*/  STS.U16 [R0+UR76+0x21c00], R19 ;  /* 0x021c001300007988 */ /* 0x000fe8000800044c */
[----:B----4-:R0:W-:Y:S04]  /*332d0*/  STS.U16 [R0+UR76+0x23800], R56 ;  /* 0x0238003800007988 */ /* 0x0101e8000800044c */
[----:B------:R1:W-:Y:S04]  /*332e0*/  STS.U16 [R0+UR76+0x2b800], R55 ;  /* 0x02b8003700007988 */ /* 0x0003e8000800044c */
[----:B--2---:R2:W-:Y:S04]  /*332f0*/  STS.U16 [R0+UR76+0x3b800], R95 ;  /* 0x03b8005f00007988 */ /* 0x0045e8000800044c */
[----:B0-----:R-:W4:Y:S04]  /*33300*/  LDL.LU R56, [R1+0x11e8] ;  /* 0x0011e80001387983 */ /* 0x001f280000300800 */
[----:B------:R-:W4:Y:S04]  /*33310*/  LDL.LU R54, [R1+0x11e4] ;  /* 0x0011e40001367983 */ /* 0x000f280000300800 */
[----:B------:R0:W-:Y:S04]  /*33320*/  STS.U16 [R0+UR76+0x23c00], R51 ;  /* 0x023c003300007988 */ /* 0x0001e8000800044c */
[----:B------:R-:W4:Y:S04]  /*33330*/  LDL.LU R57, [R1+0x11e0] ;  /* 0x0011e00001397983 */ /* 0x000f280000300800 */
[----:B-1----:R-:W4:Y:S04]  /*33340*/  LDL.LU R55, [R1+0x118c] ;  /* 0x00118c0001377983 */ /* 0x002f280000300800 */
[----:B------:R1:W-:Y:S04]  /*33350*/  STS.U16 [R0+UR76+0x2bc00], R96 ;  /* 0x02bc006000007988 */ /* 0x0003e8000800044c */
[----:B--2---:R-:W2:Y:S04]  /*33360*/  LDL.LU R95, [R1+0x1188] ;  /* 0x00118800015f7983 */ /* 0x004ea80000300800 */
[----:B------:R1:W-:Y:S04]  /*33370*/  STS.U16 [R0+UR76+0x33c00], R97 ;  /* 0x033c006100007988 */ /* 0x0003e8000800044c */
[----:B------:R1:W-:Y:S01]  /*33380*/  STS.U16 [R0+UR76+0x3bc00], R98 ;  /* 0x03bc006200007988 */ /* 0x0003e2000800044c */
[----:B0-----:R-:W-:-:S03]  /*33390*/  LOP3.LUT R51, R0, 0x10, RZ, 0x3c, !PT ;  /* 0x0000001000337812 */ /* 0x001fc600078e3cff */
[----:B-1----:R-:W2:Y:S04]  /*333a0*/  LDL.LU R96, [R1+0x1184] ;  /* 0x0011840001607983 */ /* 0x002ea80000300800 */
[----:B------:R-:W2:Y:S04]  /*333b0*/  LDL.LU R97, [R1+0x1180] ;  /* 0x0011800001617983 */ /* 0x000ea80000300800 */
[----:B------:R0:W-:Y:S04]  /*333c0*/  STS.U16 [R51+UR76+0x20080], R35 ;  /* 0x0200802333007988 */ /* 0x0001e8000800044c */
[----:B------:R-:W2:Y:S04]  /*333d0*/  LDL.LU R98, [R1+0x112c] ;  /* 0x00112c0001627983 */ /* 0x000ea80000300800 */
[----:B------:R1:W-:Y:S04]  /*333e0*/  STS.U16 [R51+UR76+0x28080], R36 ;  /* 0x0280802433007988 */ /* 0x0003e8000800044c */
[----:B------:R1:W-:Y:S04]  /*333f0*/  STS.U16 [R51+UR76+0x30080], R37 ;  /* 0x0300802533007988 */ /* 0x0003e8000800044c */
[----:B0-----:R-:W2:Y:S04]  /*33400*/  LDL.LU R35, [R1+0x1128] ;  /* 0x0011280001237983 */ /* 0x001ea80000300800 */
[----:B-1----:R-:W2:Y:S04]  /*33410*/  LDL.LU R36, [R1+0x1124] ;  /* 0x0011240001247983 */ /* 0x002ea80000300800 */
        /* <DEDUP_REMOVED lines=34> */
[----:B---3--:R0:W-:Y:S04]  /*33640*/  STS.U16 [R51+UR76+0x39080], R75 ;  /* 0x0390804b33007988 */ /* 0x0081e8000800044c */
[----:B------:R-:W3:Y:S04]  /*33650*/  LDL.LU R48, [R1+0xf48] ;  /* 0x000f480001307983 */ /* 0x000ee80000300800 */
[----:B------:R1:W-:Y:S04]  /*33660*/  STS.U16 [R51+UR76+0x21480], R74 ;  /* 0x0214804a33007988 */ /* 0x0003e8000800044c */
[----:B0-----:R-:W3:Y:S04]  /*33670*/  LDL.LU R75, [R1+0xf44] ;  /* 0x000f4400014b7983 */ /* 0x001ee80000300800 */
[----:B-1----:R-:W3:Y:S04]  /*33680*/  LDL.LU R74, [R1+0xf40] ;  /* 0x000f4000014a7983 */ /* 0x002ee80000300800 */
[----:B----4-:R0:W-:Y:S04]  /*33690*/  STS.U16 [R51+UR76+0x29480], R56 ;  /* 0x0294803833007988 */ /* 0x0101e8000800044c */
[----:B------:R1:W-:Y:S04]  /*336a0*/  STS.U16 [R51+UR76+0x31480], R54 ;  /* 0x0314803633007988 */ /* 0x0003e8000800044c */
[----:B------:R4:W-:Y:S04]  /*336b0*/  STS.U16 [R51+UR76+0x39480], R57 ;  /* 0x0394803933007988 */ /* 0x0009e8000800044c */
[----:B------:R0:W-:Y:S04]  /*336c0*/  STS.U16 [R51+UR76+0x21880], R55 ;  /* 0x0218803733007988 */ /* 0x0001e8000800044c */
[----:B--2---:R2:W-:Y:S04]  /*336d0*/  STS.U16 [R51+UR76+0x29880], R95 ;  /* 0x0298805f33007988 */ /* 0x0045e8000800044c */
[----:B0-----:R-:W3:Y:S04]  /*336e0*/  LDL.LU R56, [R1+0xe84] ;  /* 0x000e840001387983 */ /* 0x001ee80000300800 */
[----:B-1----:R-:W3:Y:S04]  /*336f0*/  LDL.LU R54, [R1+0xe80] ;  /* 0x000e800001367983 */ /* 0x002ee80000300800 */
[----:B----4-:R-:W4:Y:S04]  /*33700*/  LDL.LU R57, [R1+0xe7c] ;  /* 0x000e7c0001397983 */ /* 0x010f280000300800 */
[----:B------:R-:W4:Y:S04]  /*33710*/  LDL.LU R55, [R1+0xe78] ;  /* 0x000e780001377983 */ /* 0x000f280000300800 */
        /* <DEDUP_REMOVED lines=13> */
[----:B------:R-:W-:Y:S04]  /*337f0*/  STS.U16 [R51+UR76+0x22080], R131 ;  /* 0x0220808333007988 */ /* 0x000fe8000800044c */
[----:B------:R-:W-:Y:S04]  /*33800*/  STS.U16 [R51+UR76+0x2a080], R19 ;  /* 0x02a0801333007988 */ /* 0x000fe8000800044c */
[----:B------:R0:W-:Y:S04]  /*33810*/  STS.U16 [R51+UR76+0x32080], R94 ;  /* 0x0320805e33007988 */ /* 0x0001e8000800044c */
[----:B------:R1:W-:Y:S04]  /*33820*/  STS.U16 [R51+UR76+0x3a080], R53 ;  /* 0x03a0803533007988 */ /* 0x0003e8000800044c */
[----:B------:R0:W-:Y:S04]  /*33830*/  STS.U16 [R51+UR76+0x22480], R93 ;  /* 0x0224805d33007988 */ /* 0x0001e8000800044c */
[----:B------:R0:W-:Y:S04]  /*33840*/  STS.U16 [R51+UR76+0x2a480], R92 ;  /* 0x02a4805c33007988 */ /* 0x0001e8000800044c */
[----:B------:R0:W-:Y:S04]  /*33850*/  STS.U16 [R51+UR76+0x32480], R52 ;  /* 0x0324803433007988 */ /* 0x0001e8000800044c */
[----:B------:R-:W-:Y:S04]  /*33860*/  STS.U16 [R51+UR76+0x3a480], R39 ;  /* 0x03a4802733007988 */ /* 0x000fe8000800044c */
[----:B0-----:R-:W2:Y:S04]  /*33870*/  LDL.LU R94, [R1+0x13f8] ;  /* 0x0013f800015e7983 */ /* 0x001ea80000300800 */
[----:B------:R-:W-:Y:S04]  /*33880*/  STS.U16 [R51+UR76+0x22880], R38 ;  /* 0x0228802633007988 */ /* 0x000fe8000800044c */
[----:B------:R-:W-:Y:S04]  /*33890*/  STS.U16 [R51+UR76+0x2a880], R41 ;  /* 0x02a8802933007988 */ /* 0x000fe8000800044c */
[----:B-1----:R-:W2:Y:S04]  /*338a0*/  LDL.LU R53, [R1+0x13f4] ;  /* 0x0013f40001357983 */ /* 0x002ea80000300800 */
[----:B------:R-:W2:Y:S04]  /*338b0*/  LDL.LU R93, [R1+0x13f0] ;  /* 0x0013f000015d7983 */ /* 0x000ea80000300800 */
[----:B------:R-:W-:Y:S04]  /*338c0*/  STS.U16 [R51+UR76+0x32880], R40 ;  /* 0x0328802833007988 */ /* 0x000fe8000800044c */
[----:B------:R-:W-:Y:S04]  /*338d0*/  STS.U16 [R51+UR76+0x3a880], R43 ;  /* 0x03a8802b33007988 */ /* 0x000fe8000800044c */
[----:B------:R-:W-:Y:S04]  /*338e0*/  STS.U16 [R51+UR76+0x22c80], R42 ;  /* 0x022c802a33007988 */ /* 0x000fe8000800044c */
[----:B------:R-:W2:Y:S04]  /*338f0*/  LDL.LU R92, [R1+0x13ec] ;  /* 0x0013ec00015c7983 */ /* 0x000ea80000300800 */
[----:B------:R-:W-:Y:S04]  /*33900*/  STS.U16 [R51+UR76+0x2ac80], R45 ;  /* 0x02ac802d33007988 */ /* 0x000fe8000800044c */
[----:B------:R-:W2:Y:S04]  /*33910*/  LDL.LU R52, [R1+0x1388] ;  /* 0x0013880001347983 */ /* 0x000ea80000300800 */
[----:B------:R-:W-:Y:S04]  /*33920*/  STS.U16 [R51+UR76+0x32c80], R47 ;  /* 0x032c802f33007988 */ /* 0x000fe8000800044c */
[----:B------:R-:W-:Y:S04]  /*33930*/  STS.U16 [R51+UR76+0x3ac80], R46 ;  /* 0x03ac802e33007988 */ /* 0x000fe8000800044c */
[----:B------:R-:W-:Y:S04]  /*33940*/  STS.U16 [R51+UR76+0x23080], R49 ;  /* 0x0230803133007988 */ /* 0x000fe8000800044c */
[----:B---3--:R-:W-:Y:S04]  /*33950*/  STS.U16 [R51+UR76+0x2b080], R48 ;  /* 0x02b0803033007988 */ /* 0x008fe8000800044c */
[----:B------:R-:W-:Y:S04]  /*33960*/  STS.U16 [R51+UR76+0x33080], R75 ;  /* 0x0330804b33007988 */ /* 0x000fe8000800044c */
[----:B------:R-:W-:Y:S04]  /*33970*/  STS.U16 [R51+UR76+0x3b080], R74 ;  /* 0x03b0804a33007988 */ /* 0x000fe8000800044c */
[----:B------:R-:W-:Y:S04]  /*33980*/  STS.U16 [R51+UR76+0x23480], R56 ;  /* 0x0234803833007988 */ /* 0x000fe8000800044c */
[----:B------:R-:W-:Y:S04]  /*33990*/  STS.U16 [R51+UR76+0x2b480], R54 ;  /* 0x02b4803633007988 */ /* 0x000fe8000800044c */
[----:B----4-:R-:W-:Y:S04]  /*339a0*/  STS.U16 [R51+UR76+0x33480], R57 ;  /* 0x0334803933007988 */ /* 0x010fe8000800044c */
[----:B------:R-:W-:Y:S04]  /*339b0*/  STS.U16 [R51+UR76+0x3b480], R55 ;  /* 0x03b4803733007988 */ /* 0x000fe8000800044c */
[----:B--2---:R-:W-:Y:S04]  /*339c0*/  STS.U16 [R51+UR76+0x23880], R37 ;  /* 0x0238802533007988 */ /* 0x004fe8000800044c */
[----:B------:R-:W-:Y:S04]  /*339d0*/  STS.U16 [R51+UR76+0x2b880], R36 ;  /* 0x02b8802433007988 */ /* 0x000fe8000800044c */
[----:B------:R0:W-:Y:S04]  /*339e0*/  STS.U16 [R51+UR76+0x33880], R35 ;  /* 0x0338802333007988 */ /* 0x0001e8000800044c */
[----:B0-----:R-:W2:Y:S04]  /*339f0*/  LDL.LU R35, [R1+0x1384] ;  /* 0x0013840001237983 */ /* 0x001ea80000300800 */
[----:B------:R-:W3:Y:S04]  /*33a00*/  LDL.LU R37, [R1+0x1380] ;  /* 0x0013800001257983 */ /* 0x000ee80000300800 */
        /* <DEDUP_REMOVED lines=19> */
[----:B------:R-:W-:Y:S04]  /*33b40*/  STS.U16 [R51+UR76+0x23c80], R97 ;  /* 0x023c806133007988 */ /* 0x000fe8000800044c */
[----:B------:R-:W-:Y:S04]  /*33b50*/  STS.U16 [R51+UR76+0x2bc80], R96 ;  /* 0x02bc806033007988 */ /* 0x000fe8000800044c */
[----:B------:R-:W-:Y:S01]  /*33b60*/  STS.U16 [R51+UR76+0x33c80], R95 ;  /* 0x033c805f33007988 */ /* 0x000fe2000800044c */
[----:B------:R-:W-:-:S03]  /*33b70*/  LOP3.LUT R19, R0, 0x20, RZ, 0x3c, !PT ;  /* 0x0000002000137812 */ /* 0x000fc600078e3cff */
[----:B------:R1:W-:Y:S04]  /*33b80*/  STS.U16 [R51+UR76+0x3bc80], R50 ;  /* 0x03bc803233007988 */ /* 0x0003e8000800044c */
[----:B0-----:R-:W4:Y:S04]  /*33b90*/  LDL.LU R98, [R1+0x1f60] ;  /* 0x001f600001627983 */ /* 0x001f280000300800 */
[----:B------:R0:W-:Y:S04]  /*33ba0*/  STS.U16 [R19+UR76+0x20100], R94 ;  /* 0x0201005e13007988 */ /* 0x0001e8000800044c */
[----:B-1----:R-:W4:Y:S04]  /*33bb0*/  LDL.LU R51, [R1+0x1178] ;  /* 0x0011780001337983 */ /* 0x002f280000300800 */
[----:B------:R-:W4:Y:S04]  /*33bc0*/  LDL.LU R97, [R1+0x1174] ;  /* 0x0011740001617983 */ /* 0x000f280000300800 */
[----:B------:R-:W4:Y:S04]  /*33bd0*/  LDL.LU R96, [R1+0x1170] ;  /* 0x0011700001607983 */ /* 0x000f280000300800 */
[----:B------:R-:W4:Y:S04]  /*33be0*/  LDL.LU R50, [R1+0x111c] ;  /* 0x00111c0001327983 */ /* 0x000f280000300800 */
[----:B------:R-:W4:Y:S04]  /*33bf0*/  LDL.LU R95, [R1+0x1118] ;  /* 0x00111800015f7983 */ /* 0x000f280000300800 */
[----:B------:R1:W-:Y:S04]  /*33c00*/  STS.U16 [R19+UR76+0x28100], R53 ;  /* 0x0281003513007988 */ /* 0x0003e8000800044c */
[----:B0-----:R-:W4:Y:S04]  /*33c10*/  LDL.LU R94, [R1+0x1114] ;  /* 0x00111400015e7983 */ /* 0x001f280000300800 */
[----:B------:R0:W-:Y:S04]  /*33c20*/  STS.U16 [R19+UR76+0x30100], R93 ;  /* 0x0301005d13007988 */ /* 0x0001e8000800044c */
[----:B------:R0:W-:Y:S04]  /*33c30*/  STS.U16 [R19+UR76+0x38100], R92 ;  /* 0x0381005c13007988 */ /* 0x0001e8000800044c */
[----:B------:R0:W-:Y:S04]  /*33c40*/  STS.U16 [R19+UR76+0x20500], R52 ;  /* 0x0205003413007988 */ /* 0x0001e8000800044c */
[----:B-1----:R-:W4:Y:S04]  /*33c50*/  LDL.LU R53, [R1+0x1110] ;  /* 0x0011100001357983 */ /* 0x002f280000300800 */
[----:B0-----:R-:W4:Y:S04]  /*33c60*/  LDL.LU R93, [R1+0x10bc] ;  /* 0x0010bc00015d7983 */ /* 0x001f280000300800 */
[----:B------:R-:W4:Y:S04]  /*33c70*/  LDL.LU R131, [R1+0x10b8] ;  /* 0x0010b80001837983 */ /* 0x000f280000300800 */
[----:B------:R-:W4:Y:S04]  /*33c80*/  LDL.LU R92, [R1+0x10b4] ;  /* 0x0010b400015c7983 */ /* 0x000f280000300800 */
[----:B------:R-:W4:Y:S04]  /*33c90*/  LDL.LU R52, [R1+0x10b0] ;  /* 0x0010b00001347983 */ /* 0x000f280000300800 */
[----:B--2---:R0:W-:Y:S04]  /*33ca0*/  STS.U16 [R19+UR76+0x28500], R35 ;  /* 0x0285002313007988 */ /* 0x0041e8000800044c */
[----:B---3--:R1:W-:Y:S04]  /*33cb0*/  STS.U16 [R19+UR76+0x30500], R37 ;  /* 0x0305002513007988 */ /* 0x0083e8000800044c */
[----:B----4-:R2:W-:Y:S04]  /*33cc0*/  STS.U16 [R19+UR76+0x38500], R36 ;  /* 0x0385002413007988 */ /* 0x0105e8000800044c */
[----:B------:R3:W-:Y:S04]  /*33cd0*/  STS.U16 [R19+UR76+0x20900], R39 ;  /* 0x0209002713007988 */ /* 0x0007e8000800044c */
[----:B------:R4:W-:Y:S04]  /*33ce0*/  STS.U16 [R19+UR76+0x28900], R38 ;  /* 0x0289002613007988 */ /* 0x0009e8000800044c */
[----:B------:R2:W-:Y:S04]  /*33cf0*/  STS.U16 [R19+UR76+0x30900], R41 ;  /* 0x0309002913007988 */ /* 0x0005e8000800044c */
[----:B0-----:R-:W4:Y:S04]  /*33d00*/  LDL.LU R35, [R1+0x105c] ;  /* 0x00105c0001237983 */ /* 0x001f280000300800 */
[----:B-1----:R-:W4:Y:S04]  /*33d10*/  LDL.LU R37, [R1+0x1058] ;  /* 0x0010580001257983 */ /* 0x002f280000300800 */
[----:B--2---:R-:W2:Y:S04]  /*33d20*/  LDL.LU R36, [R1+0x1054] ;  /* 0x0010540001247983 */ /* 0x004ea80000300800 */
[----:B---3--:R-:W3:Y:S04]  /*33d30*/  LDL.LU R39, [R1+0x1050] ;  /* 0x0010500001277983 */ /* 0x008ee80000300800 */
[----:B----4-:R-:W4:Y:S04]  /*33d40*/  LDL.LU R38, [R1+0xffc] ;  /* 0x000ffc0001267983 */ /* 0x010f280000300800 */
        /* <DEDUP_REMOVED lines=27> */
[----:B0-----:R-:W4:Y:S04]  /*33f00*/  LDL.LU R57, [R1+0xe6c] ;  /* 0x000e6c0001397983 */ /* 0x001f280000300800 */
[----:B-1----:R-:W4:Y:S04]  /*33f10*/  LDL.LU R55, [R1+0xe68] ;  /* 0x000e680001377983 */ /* 0x002f280000300800 */
[----:B------:R0:W-:Y:S04]  /*33f20*/  STS.U16 [R19+UR76+0x29900], R51 ;  /* 0x0299003313007988 */ /* 0x0001e8000800044c */
        /* <DEDUP_REMOVED lines=11> */
[----:B------:R-:W4:Y:S04]  /*33fe0*/  LDL.LU R94, [R1+0x1f48] ;  /* 0x001f4800015e7983 */ /* 0x000f280000300800 */
[----:B------:R0:W-:Y:S04]  /*33ff0*/  STS.U16 [R19+UR76+0x22100], R93 ;  /* 0x0221005d13007988 */ /* 0x0001e8000800044c */
[----:B------:R-:W4:Y:S04]  /*34000*/  LDL.LU R53, [R1+0x1f44] ;  /* 0x001f440001357983 */ /* 0x000f280000300800 */
[----:B------:R-:W-:Y:S04]  /*34010*/  STS.U16 [R19+UR76+0x2a100], R131 ;  /* 0x02a1008313007988 */ /* 0x000fe8000800044c */
[----:B------:R1:W-:Y:S04]  /*34020*/  STS.U16 [R19+UR76+0x32100], R92 ;  /* 0x0321005c13007988 */ /* 0x0003e8000800044c */
[----:B------:R1:W-:Y:S04]  /*34030*/  STS.U16 [R19+UR76+0x3a100], R52 ;  /* 0x03a1003413007988 */ /* 0x0003e8000800044c */
[----:B0-----:R-:W4:Y:S04]  /*34040*/  LDL.LU R93, [R1+0x1f40] ;  /* 0x001f4000015d7983 */ /* 0x001f280000300800 */
[----:B-1----:R-:W4:Y:S04]  /*34050*/  LDL.LU R92, [R1+0x13e8] ;  /* 0x0013e800015c7983 */ /* 0x002f280000300800 */
[----:B------:R-:W4:Y:S04]  /*34060*/  LDL.LU R52, [R1+0x13e4] ;  /* 0x0013e40001347983 */ /* 0x000f280000300800 */
[----:B------:R0:W-:Y:S04]  /*34070*/  STS.U16 [R19+UR76+0x22500], R35 ;  /* 0x0225002313007988 */ /* 0x0001e8000800044c */
[----:B------:R1:W-:Y:S04]  /*34080*/  STS.U16 [R19+UR76+0x2a500], R37 ;  /* 0x02a5002513007988 */ /* 0x0003e8000800044c */
[----:B--2---:R2:W-:Y:S04]  /*34090*/  STS.U16 [R19+UR76+0x32500], R36 ;  /* 0x0325002413007988 */ /* 0x0045e8000800044c */
[----:B---3--:R3:W-:Y:S04]  /*340a0*/  STS.U16 [R19+UR76+0x3a500], R39 ;  /* 0x03a5002713007988 */ /* 0x0087e8000800044c */
[----:B----4-:R4:W-:Y:S04]  /*340b0*/  STS.U16 [R19+UR76+0x22900], R38 ;  /* 0x0229002613007988 */ /* 0x0109e8000800044c */
        /* <DEDUP_REMOVED lines=36> */
[----:B------:R-:W-:Y:S04]  /*34300*/  STS.U16 [R19+UR76+0x2b900], R99 ;  /* 0x02b9006313007988 */ /* 0x000fe8000800044c */
[----:B------:R-:W-:Y:S04]  /*34310*/  STS.U16 [R19+UR76+0x33900], R29 ;  /* 0x0339001d13007988 */ /* 0x000fe8000800044c */
[----:B------:R-:W-:Y:S04]  /*34320*/  STS.U16 [R19+UR76+0x3b900], R27 ;  /* 0x03b9001b13007988 */ /* 0x000fe8000800044c */
[----:B------:R-:W-:Y:S04]  /*34330*/  STS.U16 [R19+UR76+0x23d00], R24 ;  /* 0x023d001813007988 */ /* 0x000fe8000800044c */
[----:B------:R-:W-:Y:S04]  /*34340*/  STS.U16 [R19+UR76+0x2bd00], R23 ;  /* 0x02bd001713007988 */ /* 0x000fe8000800044c */
[----:B------:R-:W-:Y:S01]  /*34350*/  STS.U16 [R19+UR76+0x33d00], R20 ;  /* 0x033d001413007988 */ /* 0x000fe2000800044c */
[----:B0-----:R-:W-:-:S03]  /*34360*/  LOP3.LUT R124, R0, 0x30, RZ, 0x3c, !PT ;  /* 0x00000030007c7812 */ /* 0x001fc600078e3cff */
[----:B------:R-:W-:Y:S04]  /*34370*/  STS.U16 [R19+UR76+0x3bd00], R18 ;  /* 0x03bd001213007988 */ /* 0x000fe8000800044c */
[----:B------:R0:W-:Y:S04]  /*34380*/  STS.U16 [R124+UR76+0x20180], R92 ;  /* 0x0201805c7c007988 */ /* 0x0001e8000800044c */
[----:B------:R1:W-:Y:S04]  /*34390*/  STS.U16 [R124+UR76+0x28180], R52 ;  /* 0x028180347c007988 */ /* 0x0003e8000800044c */
[----:B0-----:R-:W4:Y:S04]  /*343a0*/  LDL.LU R92, [R1+0x11c4] ;  /* 0x0011c400015c7983 */ /* 0x001f280000300800 */
[----:B-1----:R-:W4:Y:S04]  /*343b0*/  LDL.LU R52, [R1+0x11c0] ;  /* 0x0011c00001347983 */ /* 0x002f280000300800 */
        /* <DEDUP_REMOVED lines=12> */
[----:B------:R1:W-:Y:S04]  /*34480*/  STS.U16 [R124+UR76+0x28980], R43 ;  /* 0x0289802b7c007988 */ /* 0x0003e8000800044c */
[----:B------:R0:W-:Y:S04]  /*34490*/  STS.U16 [R124+UR76+0x30980], R42 ;  /* 0x0309802a7c007988 */ /* 0x0001e8000800044c */
[----:B------:R-:W4:Y:S04]  /*344a0*/  LDL.LU R41, [R1+0x1108] ;  /* 0x0011080001297983 */ /* 0x000f280000300800 */
[----:B------:R0:W-:Y:S04]  /*344b0*/  STS.U16 [R124+UR76+0x38980], R45 ;  /* 0x0389802d7c007988 */ /* 0x0001e8000800044c */
[----:B------:R-:W-:Y:S04]  /*344c0*/  STS.U16 [R124+UR76+0x20d80], R47 ;  /* 0x020d802f7c007988 */ /* 0x000fe8000800044c */
[----:B------:R-:W-:Y:S04]  /*344d0*/  STS.U16 [R124+UR76+0x28d80], R46 ;  /* 0x028d802e7c007988 */ /* 0x000fe8000800044c */
[----:B0-----:R-:W4:Y:S04]  /*344e0*/  LDL.LU R40, [R1+0x1104] ;  /* 0x0011040001287983 */ /* 0x001f280000300800 */
[----:B-1----:R-:W4:Y:S04]  /*344f0*/  LDL.LU R43, [R1+0x1100] ;  /* 0x00110000012b7983 */ /* 0x002f280000300800 */
[----:B------:R-:W4:Y:S04]  /*34500*/  LDL.LU R42, [R1+0x10ac] ;  /* 0x0010ac00012a7983 */ /* 0x000f280000300800 */
[----:B------:R-:W4:Y:S04]  /*34510*/  LDL.LU R45, [R1+0x10a8] ;  /* 0x0010a800012d7983 */ /* 0x000f280000300800 */
[----:B------:R-:W-:Y:S04]  /*34520*/  STS.U16 [R124+UR76+0x30d80], R49 ;  /* 0x030d80317c007988 */ /* 0x000fe8000800044c */
[----:B------:R-:W-:Y:S04]  /*34530*/  STS.U16 [R124+UR76+0x38d80], R48 ;  /* 0x038d80307c007988 */ /* 0x000fe8000800044c */
[----:B------:R-:W-:Y:S04]  /*34540*/  STS.U16 [R124+UR76+0x21180], R75 ;  /* 0x0211804b7c007988 */ /* 0x000fe8000800044c */
[----:B------:R-:W-:Y:S04]  /*34550*/  STS.U16 [R124+UR76+0x29180], R74 ;  /* 0x0291804a7c007988 */ /* 0x000fe8000800044c */
[----:B------:R-:W-:Y:S04]  /*34560*/  STS.U16 [R124+UR76+0x31180], R56 ;  /* 0x031180387c007988 */ /* 0x000fe8000800044c */
[----:B------:R0:W-:Y:S04]  /*34570*/  STS.U16 [R124+UR76+0x39180], R54 ;  /* 0x039180367c007988 */ /* 0x0001e8000800044c */
[----:B------:R1:W-:Y:S04]  /*34580*/  STS.U16 [R124+UR76+0x21580], R57 ;  /* 0x021580397c007988 */ /* 0x0003e8000800044c */
[----:B0-----:R-:W4:Y:S04]  /*34590*/  LDL.LU R54, [R1+0x10a4] ;  /* 0x0010a40001367983 */ /* 0x001f280000300800 */
[----:B------:R0:W-:Y:S04]  /*345a0*/  STS.U16 [R124+UR76+0x29580], R55 ;  /* 0x029580377c007988 */ /* 0x0001e8000800044c */
[----:B-1----:R-:W4:Y:S04]  /*345b0*/  LDL.LU R57, [R1+0x10a0] ;  /* 0x0010a00001397983 */ /* 0x002f280000300800 */
[----:B0-----:R-:W4:Y:S04]  /*345c0*/  LDL.LU R55, [R1+0x104c] ;  /* 0x00104c0001377983 */ /* 0x001f280000300800 */
        /* <DEDUP_REMOVED lines=41> */
[----:B------:R1:W-:Y:S04]  /*34860*/  STS.U16 [R124+UR76+0x3a180], R57 ;  /* 0x03a180397c007988 */ /* 0x0003e8000800044c */
[----:B0-----:R-:W2:Y:S04]  /*34870*/  LDL.LU R54, [R1+0x1f0c] ;  /* 0x001f0c0001367983 */ /* 0x001ea80000300800 */
[----:B------:R0:W-:Y:S04]  /*34880*/  STS.U16 [R124+UR76+0x22580], R55 ;  /* 0x022580377c007988 */ /* 0x0001e8000800044c */
[----:B-1----:R-:W2:Y:S04]  /*34890*/  LDL.LU R57, [R1+0x1f08] ;  /* 0x001f080001397983 */ /* 0x002ea80000300800 */
[----:B0-----:R-:W2:Y:S04]  /*348a0*/  LDL.LU R55, [R1+0x1f04] ;  /* 0x001f040001377983 */ /* 0x001ea80000300800 */
[----:B------:R-:W-:Y:S04]  /*348b0*/  STS.U16 [R124+UR76+0x2a580], R131 ;  /* 0x02a580837c007988 */ /* 0x000fe8000800044c */
        /* <DEDUP_REMOVED lines=17> */
[----:B------:R0:W-:Y:S04]  /*349d0*/  STS.U16 [R124+UR76+0x3b180], R74 ;  /* 0x03b1804a7c007988 */ /* 0x0001e8000800044c */
[----:B------:R-:W3:Y:S04]  /*349e0*/  LDL.LU R24, [R1+0x1368] ;  /* 0x0013680001187983 */ /* 0x000ee80000300800 */
[----:B------:R-:W-:Y:S04]  /*349f0*/  STS.U16 [R124+UR76+0x23580], R56 ;  /* 0x023580387c007988 */ /* 0x000fe8000800044c */
[----:B------:R-:W3:Y:S04]  /*34a00*/  LDL.LU R27, [R1+0x1364] ;  /* 0x00136400011b7983 */ /* 0x000ee80000300800 */
[----:B------:R-:W3:Y:S04]  /*34a10*/  LDL.LU R29, [R1+0x1360] ;  /* 0x00136000011d7983 */ /* 0x000ee80000300800 */
[----:B0-----:R-:W4:Y:S04]  /*34a20*/  LDL.LU R74, [R1+0x135c] ;  /* 0x00135c00014a7983 */ /* 0x001f280000300800 */
[----:B--2---:R0:W-:Y:S04]  /*34a30*/  STS.U16 [R124+UR76+0x2b580], R55 ;  /* 0x02b580377c007988 */ /* 0x0041e8000800044c */
[----:B------:R-:W-:Y:S04]  /*34a40*/  STS.U16 [R124+UR76+0x33580], R57 ;  /* 0x033580397c007988 */ /* 0x000fe8000800044c */
[----:B------:R1:W-:Y:S04]  /*34a50*/  STS.U16 [R124+UR76+0x3b580], R54 ;  /* 0x03b580367c007988 */ /* 0x0003e8000800044c */
[----:B------:R-:W-:Y:S04]  /*34a60*/  STS.U16 [R124+UR76+0x23980], R44 ;  /* 0x0239802c7c007988 */ /* 0x000fe8000800044c */
[----:B------:R2:W-:Y:S04]  /*34a70*/  STS.U16 [R124+UR76+0x2b980], R28 ;  /* 0x02b9801c7c007988 */ /* 0x0005e8000800044c */
[----:B0-----:R-:W4:Y:S04]  /*34a80*/  LDL.LU R55, [R1+0x12f8] ;  /* 0x0012f80001377983 */ /* 0x001f280000300800 */
[----:B-1----:R-:W4:Y:S04]  /*34a90*/  LDL.LU R54, [R1+0x12f4] ;  /* 0x0012f40001367983 */ /* 0x002f280000300800 */
[----:B------:R-:W4:Y:S04]  /*34aa0*/  LDL.LU R57, [R1+0x12f0] ;  /* 0x0012f00001397983 */ /* 0x000f280000300800 */
[----:B--2---:R-:W2:Y:S04]  /*34ab0*/  LDL.LU R28, [R1+0x12ec] ;  /* 0x0012ec00011c7983 */ /* 0x004ea80000300800 */
        /* <DEDUP_REMOVED lines=8> */
[----:B------:R-:W-:Y:S04]  /*34b40*/  STS.U16 [R124+UR76+0x33980], R129 ;  /* 0x033980817c007988 */ /* 0x000fe8000800044c */
[----:B------:R-:W-:Y:S04]  /*34b50*/  STS.U16 [R124+UR76+0x3b980], R128 ;  /* 0x03b980807c007988 */ /* 0x000fe8000800044c */
[----:B------:R0:W-:Y:S04]  /*34b60*/  STS.U16 [R124+UR76+0x23d80], R32 ;  /* 0x023d80207c007988 */ /* 0x0001e8000800044c */
[----:B------:R-:W-:Y:S04]  /*34b70*/  STS.U16 [R124+UR76+0x2bd80], R127 ;  /* 0x02bd807f7c007988 */ /* 0x000fe8000800044c */
[----:B------:R-:W-:Y:S04]  /*34b80*/  STS.U16 [R124+UR76+0x33d80], R126 ;  /* 0x033d807e7c007988 */ /* 0x000fe8000800044c */
[----:B------:R-:W-:Y:S01]  /*34b90*/  STS.U16 [R124+UR76+0x3bd80], R30 ;  /* 0x03bd801e7c007988 */ /* 0x000fe2000800044c */
[----:B0-----:R-:W-:-:S05]  /*34ba0*/  LOP3.LUT R32, R0, 0x40, RZ, 0x3c, !PT ;  /* 0x0000004000207812 */ /* 0x001fca00078e3cff */
[----:B---3--:R-:W-:Y:S04]  /*34bb0*/  STS.U16 [R32+UR76+0x20200], R19 ;  /* 0x0202001320007988 */ /* 0x008fe8000800044c */
[----:B------:R-:W-:Y:S04]  /*34bc0*/  STS.U16 [R32+UR76+0x28200], R18 ;  /* 0x0282001220007988 */ /* 0x000fe8000800044c */
[----:B------:R-:W-:Y:S04]  /*34bd0*/  STS.U16 [R32+UR76+0x30200], R20 ;  /* 0x0302001420007988 */ /* 0x000fe8000800044c */
[----:B------:R-:W-:Y:S04]  /*34be0*/  STS.U16 [R32+UR76+0x38200], R23 ;  /* 0x0382001720007988 */ /* 0x000fe8000800044c */
[----:B------:R-:W-:Y:S04]  /*34bf0*/  STS.U16 [R32+UR76+0x20600], R24 ;  /* 0x0206001820007988 */ /* 0x000fe8000800044c */
[----:B------:R-:W-:Y:S04]  /*34c00*/  STS.U16 [R32+UR76+0x28600], R27 ;  /* 0x0286001b20007988 */ /* 0x000fe8000800044c */
[----:B------:R-:W-:Y:S04]  /*34c10*/  STS.U16 [R32+UR76+0x30600], R29 ;  /* 0x0306001d20007988 */ /* 0x000fe8000800044c */
[----:B----4-:R0:W-:Y:S04]  /*34c20*/  STS.U16 [R32+UR76+0x38600], R74 ;  /* 0x0386004a20007988 */ /* 0x0101e8000800044c */
[----:B0-----:R-:W3:Y:S04]  /*34c30*/  LDL.LU R74, [R1+0x11bc] ;  /* 0x0011bc00014a7983 */ /* 0x001ee80000300800 */
[----:B------:R0:W-:Y:S04]  /*34c40*/  STS.U16 [R32+UR76+0x20a00], R55 ;  /* 0x020a003720007988 */ /* 0x0001e8000800044c */
[----:B------:R1:W-:Y:S04]  /*34c50*/  STS.U16 [R32+UR76+0x28a00], R54 ;  /* 0x028a003620007988 */ /* 0x0003e8000800044c */
[----:B------:R4:W-:Y:S04]  /*34c60*/  STS.U16 [R32+UR76+0x30a00], R57 ;  /* 0x030a003920007988 */ /* 0x0009e8000800044c */
[----:B--2---:R-:W-:Y:S04]  /*34c70*/  STS.U16 [R32+UR76+0x38a00], R28 ;  /* 0x038a001c20007988 */ /* 0x004fe8000800044c */
[----:B------:R-:W-:Y:S04]  /*34c80*/  STS.U16 [R32+UR76+0x20e00], R99 ;  /* 0x020e006320007988 */ /* 0x000fe8000800044c */
[----:B------:R2:W-:Y:S04]  /*34c90*/  STS.U16 [R32+UR76+0x28e00], R44 ;  /* 0x028e002c20007988 */ /* 0x0005e8000800044c */
[----:B------:R2:W-:Y:S04]  /*34ca0*/  STS.U16 [R32+UR76+0x30e00], R47 ;  /* 0x030e002f20007988 */ /* 0x0005e8000800044c */
[----:B0-----:R-:W3:Y:S04]  /*34cb0*/  LDL.LU R55, [R1+0x11b8] ;  /* 0x0011b80001377983 */ /* 0x001ee80000300800 */
[----:B-1----:R-:W3:Y:S04]  /*34cc0*/  LDL.LU R54, [R1+0x11b4] ;  /* 0x0011b40001367983 */ /* 0x002ee80000300800 */
[----:B----4-:R-:W4:Y:S04]  /*34cd0*/  LDL.LU R57, [R1+0x11b0] ;  /* 0x0011b00001397983 */ /* 0x010f280000300800 */
[----:B------:R0:W-:Y:S04]  /*34ce0*/  STS.U16 [R32+UR76+0x38e00], R46 ;  /* 0x038e002e20007988 */ /* 0x0001e8000800044c */
[----:B--2---:R-:W2:Y:S04]  /*34cf0*/  LDL.LU R44, [R1+0x115c] ;  /* 0x00115c00012c7983 */ /* 0x004ea80000300800 */
[----:B------:R1:W-:Y:S04]  /*34d00*/  STS.U16 [R32+UR76+0x21200], R49 ;  /* 0x0212003120007988 */ /* 0x0003e8000800044c */
[----:B------:R-:W2:Y:S04]  /*34d10*/  LDL.LU R47, [R1+0x1158] ;  /* 0x00115800012f7983 */ /* 0x000ea80000300800 */
[----:B------:R0:W-:Y:S04]  /*34d20*/  STS.U16 [R32+UR76+0x29200], R48 ;  /* 0x0292003020007988 */ /* 0x0001e8000800044c */
[----:B------:R-:W-:Y:S04]  /*34d30*/  STS.U16 [R32+UR76+0x31200], R75 ;  /* 0x0312004b20007988 */ /* 0x000fe8000800044c */
[----:B------:R1:W-:Y:S04]  /*34d40*/  STS.U16 [R32+UR76+0x39200], R56 ;  /* 0x0392003820007988 */ /* 0x0003e8000800044c */
[----:B0-----:R-:W2:Y:S04]  /*34d50*/  LDL.LU R46, [R1+0x1154] ;  /* 0x00115400012e7983 */ /* 0x001ea80000300800 */
[----:B-1----:R-:W2:Y:S04]  /*34d60*/  LDL.LU R49, [R1+0x1150] ;  /* 0x0011500001317983 */ /* 0x002ea80000300800 */
        /* <DEDUP_REMOVED lines=19> */
[----:B---3--:R0:W-:Y:S04]  /*34ea0*/  STS.U16 [R32+UR76+0x21600], R74 ;  /* 0x0216004a20007988 */ /* 0x0081e8000800044c */
[----:B0-----:R-:W3:Y:S04]  /*34eb0*/  LDL.LU R74, [R1+0xf70] ;  /* 0x000f7000014a7983 */ /* 0x001ee80000300800 */
[----:B------:R0:W-:Y:S04]  /*34ec0*/  STS.U16 [R32+UR76+0x29600], R55 ;  /* 0x0296003720007988 */ /* 0x0001e8000800044c */
[----:B------:R1:W-:Y:S04]  /*34ed0*/  STS.U16 [R32+UR76+0x31600], R54 ;  /* 0x0316003620007988 */ /* 0x0003e8000800044c */
[----:B----4-:R4:W-:Y:S04]  /*34ee0*/  STS.U16 [R32+UR76+0x39600], R57 ;  /* 0x0396003920007988 */ /* 0x0109e8000800044c */
[----:B--2---:R2:W-:Y:S04]  /*34ef0*/  STS.U16 [R32+UR76+0x21a00], R44 ;  /* 0x021a002c20007988 */ /* 0x0045e8000800044c */
[----:B------:R2:W-:Y:S04]  /*34f00*/  STS.U16 [R32+UR76+0x29a00], R47 ;  /* 0x029a002f20007988 */ /* 0x0005e8000800044c */
[----:B0-----:R-:W3:Y:S04]  /*34f10*/  LDL.LU R55, [R1+0xf1c] ;  /* 0x000f1c0001377983 */ /* 0x001ee80000300800 */
[----:B-1----:R-:W3:Y:S04]  /*34f20*/  LDL.LU R54, [R1+0xf18] ;  /* 0x000f180001367983 */ /* 0x002ee80000300800 */
[----:B----4-:R-:W4:Y:S04]  /*34f30*/  LDL.LU R57, [R1+0xf14] ;  /* 0x000f140001397983 */ /* 0x010f280000300800 */
[----:B------:R0:W-:Y:S04]  /*34f40*/  STS.U16 [R32+UR76+0x31a00], R46 ;  /* 0x031a002e20007988 */ /* 0x0001e8000800044c */
[----:B--2---:R-:W2:Y:S04]  /*34f50*/  LDL.LU R44, [R1+0x1f00] ;  /* 0x001f0000012c7983 */ /* 0x004ea80000300800 */
[----:B------:R-:W2:Y:S04]  /*34f60*/  LDL.LU R47, [R1+0x1efc] ;  /* 0x001efc00012f7983 */ /* 0x000ea80000300800 */
[----:B------:R1:W-:Y:S04]  /*34f70*/  STS.U16 [R32+UR76+0x39a00], R49 ;  /* 0x039a003120007988 */ /* 0x0003e8000800044c */
[----:B------:R0:W-:Y:S04]  /*34f80*/  STS.U16 [R32+UR76+0x21e00], R48 ;  /* 0x021e003020007988 */ /* 0x0001e8000800044c */
[----:B------:R0:W-:Y:S04]  /*34f90*/  STS.U16 [R32+UR76+0x29e00], R56 ;  /* 0x029e003820007988 */ /* 0x0001e8000800044c */
[----:B------:R-:W-:Y:S04]  /*34fa0*/  STS.U16 [R32+UR76+0x31e00], R131 ;  /* 0x031e008320007988 */ /* 0x000fe8000800044c */
[----:B------:R1:W-:Y:S04]  /*34fb0*/  STS.U16 [R32+UR76+0x39e00], R129 ;  /* 0x039e008120007988 */ /* 0x0003e8000800044c */
[----:B0-----:R-:W2:Y:S04]  /*34fc0*/  LDL.LU R46, [R1+0x1ef8] ;  /* 0x001ef800012e7983 */ /* 0x001ea80000300800 */
[----:B-1----:R-:W2:Y:S04]  /*34fd0*/  LDL.LU R49, [R1+0x1ef4] ;  /* 0x001ef40001317983 */ /* 0x002ea80000300800 */
[----:B------:R0:W-:Y:S04]  /*34fe0*/  STS.U16 [R32+UR76+0x22200], R128 ;  /* 0x0222008020007988 */ /* 0x0001e8000800044c */
[----:B------:R-:W2:Y:S04]  /*34ff0*/  LDL.LU R48, [R1+0x1ef0] ;  /* 0x001ef00001307983 */ /* 0x000ea80000300800 */
[----:B------:R-:W2:Y:S04]  /*35000*/  LDL.LU R56, [R1+0x1eec] ;  /* 0x001eec0001387983 */ /* 0x000ea80000300800 */
[----:B------:R-:W2:Y:S04]  /*35010*/  LDL.LU R129, [R1+0xf10] ;  /* 0x000f100001817983 */ /* 0x000ea80000300800 */
[----:B0-----:R-:W2:Y:S04]  /*35020*/  LDL.LU R128, [R1+0xe54] ;  /* 0x000e540001807983 */ /* 0x001ea80000300800 */
[----:B------:R0:W-:Y:S04]  /*35030*/  STS.U16 [R32+UR76+0x2a200], R127 ;  /* 0x02a2007f20007988 */ /* 0x0001e8000800044c */
[----:B------:R1:W-:Y:S04]  /*35040*/  STS.U16 [R32+UR76+0x32200], R126 ;  /* 0x0322007e20007988 */ /* 0x0003e8000800044c */
[----:B0-----:R-:W2:Y:S04]  /*35050*/  LDL.LU R127, [R1+0xe4c] ;  /* 0x000e4c00017f7983 */ /* 0x001ea80000300800 */
[----:B-1----:R-:W2:Y:S04]  /*35060*/  LDL.LU R126, [R1+0xe48] ;  /* 0x000e4800017e7983 */ /* 0x002ea80000300800 */
[----:B------:R0:W-:Y:S04]  /*35070*/  STS.U16 [R32+UR76+0x3a200], R124 ;  /* 0x03a2007c20007988 */ /* 0x0001e8000800044c */
        /* <DEDUP_REMOVED lines=14> */
[----:B------:R-:W2:Y:S04]  /*35160*/  LDL.LU R24, [R1+0x1350] ;  /* 0x0013500001187983 */ /* 0x000ea80000300800 */
[----:B------:R0:W-:Y:S04]  /*35170*/  STS.U16 [R32+UR76+0x22e00], R28 ;  /* 0x022e001c20007988 */ /* 0x0001e8000800044c */
[----:B------:R0:W-:Y:S04]  /*35180*/  STS.U16 [R32+UR76+0x2ae00], R99 ;  /* 0x02ae006320007988 */ /* 0x0001e8000800044c */
[----:B------:R1:W-:Y:S04]  /*35190*/  STS.U16 [R32+UR76+0x32e00], R75 ;  /* 0x032e004b20007988 */ /* 0x0003e8000800044c */
[----:B---3--:R3:W-:Y:S04]  /*351a0*/  STS.U16 [R32+UR76+0x3ae00], R74 ;  /* 0x03ae004a20007988 */ /* 0x0087e8000800044c */
[----:B0-----:R-:W2:Y:S04]  /*351b0*/  LDL.LU R27, [R1+0x134c] ;  /* 0x00134c00011b7983 */ /* 0x001ea80000300800 */
[----:B-1----:R-:W2:Y:S04]  /*351c0*/  LDL.LU R29, [R1+0x12e8] ;  /* 0x0012e800011d7983 */ /* 0x002ea80000300800 */
[----:B------:R-:W2:Y:S04]  /*351d0*/  LDL.LU R28, [R1+0x12e4] ;  /* 0x0012e400011c7983 */ /* 0x000ea80000300800 */
[----:B------:R-:W2:Y:S04]  /*351e0*/  LDL.LU R99, [R1+0x12e0] ;  /* 0x0012e00001637983 */ /* 0x000ea80000300800 */
[----:B------:R-:W2:Y:S04]  /*351f0*/  LDL.LU R75, [R1+0x12dc] ;  /* 0x0012dc00014b7983 */ /* 0x000ea80000300800 */
[----:B---3--:R-:W3:Y:S04]  /*35200*/  LDL.LU R74, [R1+0x1278] ;  /* 0x00127800014a7983 */ /* 0x008ee80000300800 */
[----:B------:R0:W-:Y:S04]  /*35210*/  STS.U16 [R32+UR76+0x23200], R55 ;  /* 0x0232003720007988 */ /* 0x0001e8000800044c */
[----:B------:R1:W-:Y:S04]  /*35220*/  STS.U16 [R32+UR76+0x2b200], R54 ;  /* 0x02b2003620007988 */ /* 0x0003e8000800044c */
[----:B----4-:R4:W-:Y:S04]  /*35230*/  STS.U16 [R32+UR76+0x33200], R57 ;  /* 0x0332003920007988 */ /* 0x0109e8000800044c */
[----:B0-----:R-:W3:Y:S04]  /*35240*/  LDL.LU R55, [R1+0x1274] ;  /* 0x0012740001377983 */ /* 0x001ee80000300800 */
[----:B-1----:R-:W3:Y:S04]  /*35250*/  LDL.LU R54, [R1+0x1270] ;  /* 0x0012700001367983 */ /* 0x002ee80000300800 */
[----:B----4-:R-:W4:Y:S04]  /*35260*/  LDL.LU R57, [R1+0x126c] ;  /* 0x00126c0001397983 */ /* 0x010f280000300800 */
[----:B--2---:R-:W-:Y:S04]  /*35270*/  STS.U16 [R32+UR76+0x3b200], R129 ;  /* 0x03b2008120007988 */ /* 0x004fe8000800044c */
[----:B------:R-:W-:Y:S04]  /*35280*/  STS.U16 [R32+UR76+0x23600], R128 ;  /* 0x0236008020007988 */ /* 0x000fe8000800044c */
[----:B------:R0:W-:Y:S04]  /*35290*/  STS.U16 [R32+UR76+0x2b600], R56 ;  /* 0x02b6003820007988 */ /* 0x0001e8000800044c */
[----:B0-----:R-:W2:Y:S04]  /*352a0*/  LDL.LU R56, [R1+0x120c] ;  /* 0x00120c0001387983 */ /* 0x001ea80000300800 */
        /* <DEDUP_REMOVED lines=9> */
[----:B------:R-:W-:Y:S01]  /*35340*/  STS.U16 [R32+UR76+0x3be00], R31 ;  /* 0x03be001f20007988 */ /* 0x000fe2000800044c */
[----:B0-----:R-:W-:-:S05]  /*35350*/  LOP3.LUT R8, R0, 0x50, RZ, 0x3c, !PT ;  /* 0x0000005000087812 */ /* 0x001fca00078e3cff */
        /* <DEDUP_REMOVED lines=12> */
[----:B---3--:R1:W-:Y:S04]  /*35420*/  STS.U16 [R8+UR76+0x20e80], R74 ;  /* 0x020e804a08007988 */ /* 0x0083e8000800044c */
[----:B0-----:R-:W3:Y:S04]  /*35430*/  LDL.LU R75, [R1+0x1208] ;  /* 0x00120800014b7983 */ /* 0x001ee80000300800 */
[----:B-1----:R-:W3:Y:S04]  /*35440*/  LDL.LU R74, [R1+0x1204] ;  /* 0x00120400014a7983 */ /* 0x002ee80000300800 */
[----:B------:R-:W3:Y:S04]  /*35450*/  LDL.LU R99, [R1+0x1200] ;  /* 0x0012000001637983 */ /* 0x000ee80000300800 */
[----:B------:R0:W-:Y:S04]  /*35460*/  STS.U16 [R8+UR76+0x28e80], R55 ;  /* 0x028e803708007988 */ /* 0x0001e8000800044c */
[----:B------:R1:W-:Y:S04]  /*35470*/  STS.U16 [R8+UR76+0x30e80], R54 ;  /* 0x030e803608007988 */ /* 0x0003e8000800044c */
[----:B----4-:R4:W-:Y:S04]  /*35480*/  STS.U16 [R8+UR76+0x38e80], R57 ;  /* 0x038e803908007988 */ /* 0x0109e8000800044c */
[----:B0-----:R-:W3:Y:S04]  /*35490*/  LDL.LU R55, [R1+0x11ac] ;  /* 0x0011ac0001377983 */ /* 0x001ee80000300800 */
[----:B-1----:R-:W3:Y:S04]  /*354a0*/  LDL.LU R54, [R1+0x11a8] ;  /* 0x0011a80001367983 */ /* 0x002ee80000300800 */
[----:B----4-:R-:W4:Y:S04]  /*354b0*/  LDL.LU R57, [R1+0x11a4] ;  /* 0x0011a40001397983 */ /* 0x010f280000300800 */
[----:B--2---:R0:W-:Y:S04]  /*354c0*/  STS.U16 [R8+UR76+0x21280], R56 ;  /* 0x0212803808007988 */ /* 0x0041e8000800044c */
[----:B0-----:R-:W2:Y:S04]  /*354d0*/  LDL.LU R56, [R1+0x11a0] ;  /* 0x0011a00001387983 */ /* 0x001ea80000300800 */
        /* <DEDUP_REMOVED lines=24> */
[----:B------:R1:W-:Y:S04]  /*35660*/  STS.U16 [R8+UR76+0x31280], R74 ;  /* 0x0312804a08007988 */ /* 0x0003e8000800044c */
[----:B------:R3:W-:Y:S04]  /*35670*/  STS.U16 [R8+UR76+0x39280], R99 ;  /* 0x0392806308007988 */ /* 0x0007e8000800044c */
[----:B0-----:R-:W2:Y:S04]  /*35680*/  LDL.LU R75, [R1+0x1ee8] ;  /* 0x001ee800014b7983 */ /* 0x001ea80000300800 */
[----:B-1----:R-:W2:Y:S04]  /*35690*/  LDL.LU R74, [R1+0x1ee4] ;  /* 0x001ee400014a7983 */ /* 0x002ea80000300800 */
[----:B---3--:R-:W3:Y:S04]  /*356a0*/  LDL.LU R99, [R1+0xf60] ;  /* 0x000f600001637983 */ /* 0x008ee80000300800 */
        /* <DEDUP_REMOVED lines=33> */
[----:B---3--:R-:W-:Y:S04]  /*358c0*/  STS.U16 [R8+UR76+0x3ae80], R99 ;  /* 0x03ae806308007988 */ /* 0x008fe8000800044c */
[----:B0-----:R-:W3:Y:S04]  /*358d0*/  LDL.LU R20, [R1+0x13b0] ;  /* 0x0013b00001147983 */ /* 0x001ee80000300800 */
[----:B--2---:R0:W-:Y:S04]  /*358e0*/  STS.U16 [R8+UR76+0x23280], R56 ;  /* 0x0232803808007988 */ /* 0x0041e8000800044c */
[----:B----4-:R1:W-:Y:S04]  /*358f0*/  STS.U16 [R8+UR76+0x2b280], R57 ;  /* 0x02b2803908007988 */ /* 0x0103e8000800044c */
[----:B------:R2:W-:Y:S04]  /*35900*/  STS.U16 [R8+UR76+0x33280], R54 ;  /* 0x0332803608007988 */ /* 0x0005e8000800044c */
[----:B0-----:R-:W4:Y:S04]  /*35910*/  LDL.LU R56, [R1+0x1ed0] ;  /* 0x001ed00001387983 */ /* 0x001f280000300800 */
[----:B------:R-:W4:Y:S04]  /*35920*/  LDL.LU R23, [R1+0x13ac] ;  /* 0x0013ac0001177983 */ /* 0x000f280000300800 */
[----:B------:R-:W4:Y:S04]  /*35930*/  LDL.LU R24, [R1+0x1348] ;  /* 0x0013480001187983 */ /* 0x000f280000300800 */
[----:B------:R-:W4:Y:S04]  /*35940*/  LDL.LU R27, [R1+0x1344] ;  /* 0x00134400011b7983 */ /* 0x000f280000300800 */
[----:B-1----:R-:W4:Y:S04]  /*35950*/  LDL.LU R57, [R1+0x1ecc] ;  /* 0x001ecc0001397983 */ /* 0x002f280000300800 */
[----:B--2---:R-:W2:Y:S04]  /*35960*/  LDL.LU R54, [R1+0x1ec8] ;  /* 0x001ec80001367983 */ /* 0x004ea80000300800 */
[----:B------:R-:W2:Y:S04]  /*35970*/  LDL.LU R29, [R1+0x1340] ;  /* 0x00134000011d7983 */ /* 0x000ea80000300800 */
[----:B------:R-:W2:Y:S04]  /*35980*/  LDL.LU R28, [R1+0x133c] ;  /* 0x00133c00011c7983 */ /* 0x000ea80000300800 */
        /* <DEDUP_REMOVED lines=12> */
[----:B------:R-:W-:Y:S04]  /*35a50*/  STS.U16 [R8+UR76+0x2ba80], R25 ;  /* 0x02ba801908007988 */ /* 0x000fe8000800044c */
[----:B------:R1:W-:Y:S04]  /*35a60*/  STS.U16 [R8+UR76+0x33a80], R22 ;  /* 0x033a801608007988 */ /* 0x0003e8000800044c */
[----:B------:R1:W-:Y:S04]  /*35a70*/  STS.U16 [R8+UR76+0x3ba80], R21 ;  /* 0x03ba801508007988 */ /* 0x0003e8000800044c */
[----:B------:R3:W-:Y:S04]  /*35a80*/  STS.U16 [R8+UR76+0x23e80], R11 ;  /* 0x023e800b08007988 */ /* 0x0007e8000800044c */
[----:B0-----:R-:W2:Y:S04]  /*35a90*/  LDL R26, [R1+0x1430] ;  /* 0x00143000011a7983 */ /* 0x001ea80000100800 */
[----:B-1----:R-:W2:Y:S04]  /*35aa0*/  LDL R22, [R1+0x1434] ;  /* 0x0014340001167983 */ /* 0x002ea80000100800 */
[----:B------:R-:W2:Y:S04]  /*35ab0*/  LDL R25, [R1+0x1470] ;  /* 0x0014700001197983 */ /* 0x000ea80000100800 */
[----:B------:R-:W2:Y:S01]  /*35ac0*/  LDL R21, [R1+0x1474] ;  /* 0x0014740001157983 */ /* 0x000ea20000100800 */
[----:B---3--:R-:W-:-:S03]  /*35ad0*/  LOP3.LUT R11, R0, 0x60, RZ, 0x3c, !PT ;  /* 0x00000060000b7812 */ /* 0x008fc600078e3cff */
[----:B------:R0:W-:Y:S04]  /*35ae0*/  STS.U16 [R8+UR76+0x2be80], R9 ;  /* 0x02be800908007988 */ /* 0x0001e8000800044c */
[----:B------:R-:W-:Y:S04]  /*35af0*/  STS.U16 [R8+UR76+0x33e80], R165 ;  /* 0x033e80a508007988 */ /* 0x000fe8000800044c */
[----:B------:R-:W-:Y:S04]  /*35b00*/  STS.U16 [R8+UR76+0x3be80], R164 ;  /* 0x03be80a408007988 */ /* 0x000fe8000800044c */
[----:B------:R1:W-:Y:S04]  /*35b10*/  STS.U16 [R11+UR76+0x20300], R19 ;  /* 0x020300130b007988 */ /* 0x0003e8000800044c */
[----:B------:R3:W-:Y:S04]  /*35b20*/  STS.U16 [R11+UR76+0x28300], R18 ;  /* 0x028300120b007988 */ /* 0x0007e8000800044c */
[----:B0-----:R-:W2:Y:S04]  /*35b30*/  LDL R9, [R1+0x14e8] ;  /* 0x0014e80001097983 */ /* 0x001ea80000100800 */
[----:B-1----:R-:W2:Y:S04]  /*35b40*/  LDL R19, [R1+0x14ac] ;  /* 0x0014ac0001137983 */ /* 0x002ea80000100800 */
[----:B---3--:R-:W3:Y:S04]  /*35b50*/  LDL R18, [R1+0x14b0] ;  /* 0x0014b00001127983 */ /* 0x008ee80000100800 */
[----:B------:R-:W3:Y:S04]  /*35b60*/  LDL R8, [R1+0x14ec] ;  /* 0x0014ec0001087983 */ /* 0x000ee80000100800 */
[----:B------:R-:W-:Y:S01]  /*35b70*/  STS.U16 [R11+UR76+0x30300], R20 ;  /* 0x030300140b007988 */ /* 0x000fe2000800044c */
[----:B------:R-:W-:-:S02]  /*35b80*/  PRMT R98, RZ, 0x7610, R98 ;  /* 0x00007610ff627816 */ /* 0x000fc40000000062 */
[----:B------:R-:W-:Y:S02]  /*35b90*/  PRMT R96, RZ, 0x7610, R96 ;  /* 0x00007610ff607816 */ /* 0x000fe40000000060 */
[----:B------:R-:W-:Y:S01]  /*35ba0*/  PRMT R97, RZ, 0x7610, R97 ;  /* 0x00007610ff617816 */ /* 0x000fe20000000061 */
[----:B----4-:R0:W-:Y:S04]  /*35bb0*/  STS.U16 [R11+UR76+0x38300], R23 ;  /* 0x038300170b007988 */ /* 0x0101e8000800044c */
[----:B------:R1:W-:Y:S04]  /*35bc0*/  STS.U16 [R11+UR76+0x20700], R24 ;  /* 0x020700180b007988 */ /* 0x0003e8000800044c */
[----:B------:R-:W-:Y:S04]  /*35bd0*/  STS.U16 [R11+UR76+0x28700], R27 ;  /* 0x0287001b0b007988 */ /* 0x000fe8000800044c */
[----:B--2---:R-:W-:Y:S04]  /*35be0*/  STS.U16 [R11+UR76+0x30700], R29 ;  /* 0x0307001d0b007988 */ /* 0x004fe8000800044c */
[----:B------:R-:W-:Y:S04]  /*35bf0*/  STS.U16 [R11+UR76+0x38700], R28 ;  /* 0x0387001c0b007988 */ /* 0x000fe8000800044c */
[----:B------:R-:W-:Y:S04]  /*35c00*/  STS.U16 [R11+UR76+0x20b00], R99 ;  /* 0x020b00630b007988 */ /* 0x000fe8000800044c */
[----:B0-----:R-:W2:Y:S04]  /*35c10*/  LDL R23, [R1+0x143c] ;  /* 0x00143c0001177983 */ /* 0x001ea80000100800 */
[----:B-1----:R-:W4:Y:S04]  /*35c20*/  LDL R24, [R1+0x1438] ;  /* 0x0014380001187983 */ /* 0x002f280000100800 */
        /* <DEDUP_REMOVED lines=10> */
[----:B------:R-:W4:Y:S04]  /*35cd0*/  LDL R20, [R1+0x147c] ;  /* 0x00147c0001147983 */ /* 0x000f280000100800 */
[----:B------:R-:W4:Y:S04]  /*35ce0*/  LDL.LU R55, [R1+0x1ea0] ;  /* 0x001ea00001377983 */ /* 0x000f280000300800 */
[----:B------:R-:W4:Y:S04]  /*35cf0*/  LDL.LU R54, [R1+0x1e9c] ;  /* 0x001e9c0001367983 */ /* 0x000f280000300800 */
[----:B------:R0:W-:Y:S04]  /*35d00*/  STS.U16 [R11+UR76+0x38f00], R57 ;  /* 0x038f00390b007988 */ /* 0x0001e8000800044c */
[----:B------:R1:W-:Y:S01]  /*35d10*/  STS.U16 [R11+UR76+0x21300], R56 ;  /* 0x021300380b007988 */ /* 0x0003e2000800044c */
[----:B------:R-:W-:-:S02]  /*35d20*/  @!P5 IMAD.MOV.U32 R164, RZ, RZ, R22 ;  /* 0x000000ffffa4d224 */ /* 0x000fc400078e0016 */
[----:B------:R-:W-:-:S05]  /*35d30*/  @!P5 IMAD.MOV.U32 R165, RZ, RZ, R26 ;  /* 0x000000ffffa5d224 */ /* 0x000fca00078e001a */
[----:B------:R3:W4:Y:S04]  /*35d40*/  @!P5 LDG.E.U16 R98, desc[UR6][R164.64] ;  /* 0x00000006a462d981 */ /* 0x000728000c1e1500 */
[----:B0-----:R-:W4:Y:S04]  /*35d50*/  LDL.LU R57, [R1+0x1e98] ;  /* 0x001e980001397983 */ /* 0x001f280000300800 */
[----:B-1----:R-:W4:Y:S04]  /*35d60*/  LDL.LU R56, [R1+0x1e94] ;  /* 0x001e940001387983 */ /* 0x002f280000300800 */
[----:B------:R-:W4:Y:S01]  /*35d70*/  LDL R22, [R1+0x1478] ;  /* 0x0014780001167983 */ /* 0x000f220000100800 */
[----:B------:R-:W-:-:S03]  /*35d80*/  PRMT R94, RZ, 0x7610, R94 ;  /* 0x00007610ff5e7816 */ /* 0x000fc6000000005e */
[----:B------:R-:W4:Y:S01]  /*35d90*/  LDL R27, [R1+0x1480] ;  /* 0x00148000011b7983 */ /* 0x000f220000100800 */
[----:B------:R-:W-:-:S03]  /*35da0*/  PRMT R95, RZ, 0x7610, R95 ;  /* 0x00007610ff5f7816 */ /* 0x000fc6000000005f */
[----:B------:R-:W4:Y:S01]  /*35db0*/  LDL R26, [R1+0x14bc] ;  /* 0x0014bc00011a7983 */ /* 0x000f220000100800 */
[----:B------:R-:W-:Y:S02]  /*35dc0*/  PRMT R92, RZ, 0x7610, R92 ;  /* 0x00007610ff5c7816 */ /* 0x000fe4000000005c */
[----:B------:R-:W-:Y:S01]  /*35dd0*/  PRMT R93, RZ, 0x7610, R93 ;  /* 0x00007610ff5d7816 */ /* 0x000fe2000000005d */
[----:B---3--:R-:W-:Y:S02]  /*35de0*/  @!P5 IMAD.MOV.U32 R164, RZ, RZ, R21 ;  /* 0x000000ffffa4d224 */ /* 0x008fe400078e0015 */
[----:B------:R-:W-:Y:S01]  /*35df0*/  @!P5 IMAD.MOV.U32 R165, RZ, RZ, R25 ;  /* 0x000000ffffa5d224 */ /* 0x000fe200078e0019 */
[----:B------:R-:W3:Y:S04]  /*35e00*/  LDL R21, [R1+0x14b8] ;  /* 0x0014b80001157983 */ /* 0x000ee80000100800 */
[----:B------:R-:W3:Y:S04]  /*35e10*/  LDL R25, [R1+0x14b4] ;  /* 0x0014b40001197983 */ /* 0x000ee80000100800 */
[----:B------:R0:W3:Y:S01]  /*35e20*/  @!P5 LDG.E.U16 R96, desc[UR6][R164.64] ;  /* 0x00000006a460d981 */ /* 0x0000e2000c1e1500 */
[----:B------:R-:W-:-:S02]  /*35e30*/  PRMT R42, RZ, 0x7610, R42 ;  /* 0x00007610ff2a7816 */ /* 0x000fc4000000002a */
[----:B------:R-:W-:Y:S02]  /*35e40*/  PRMT R35, RZ, 0x7610, R35 ;  /* 0x00007610ff237816 */ /* 0x000fe40000000023 */
[----:B------:R-:W-:Y:S02]  /*35e50*/  PRMT R36, RZ, 0x7610, R36 ;  /* 0x00007610ff247816 */ /* 0x000fe40000000024 */
[----:B------:R-:W-:Y:S02]  /*35e60*/  PRMT R37, RZ, 0x7610, R37 ;  /* 0x00007610ff257816 */ /* 0x000fe40000000025 */
[----:B------:R-:W-:Y:S02]  /*35e70*/  PRMT R38, RZ, 0x7610, R38 ;  /* 0x00007610ff267816 */ /* 0x000fe40000000026 */
[----:B------:R-:W-:Y:S01]  /*35e80*/  PRMT R39, RZ, 0x7610, R39 ;  /* 0x00007610ff277816 */ /* 0x000fe20000000027 */
[----:B------:R-:W3:Y:S01]  /*35e90*/  LDL R28, [R1+0x1490] ;  /* 0x00149000011c7983 */ /* 0x000ee20000100800 */
[----:B------:R-:W-:-:S02]  /*35ea0*/  PRMT R40, RZ, 0x7610, R40 ;  /* 0x00007610ff287816 */ /* 0x000fc40000000028 */
[----:B------:R-:W-:Y:S01]  /*35eb0*/  PRMT R41, RZ, 0x7610, R41 ;  /* 0x00007610ff297816 */ /* 0x000fe20000000029 */
[----:B0-----:R-:W-:Y:S02]  /*35ec0*/  @!P5 IMAD.MOV.U32 R164, RZ, RZ, R18 ;  /* 0x000000ffffa4d224 */ /* 0x001fe400078e0012 */
        /* <DEDUP_REMOVED lines=10> */
[----:B------:R-:W3:Y:S04]  /*35f70*/  LDL R58, [R1+0x14e0] ;  /* 0x0014e000013a7983 */ /* 0x000ee80000100800 */
[----:B------:R-:W3:Y:S01]  /*35f80*/  LDL R59, [R1+0x14dc] ;  /* 0x0014dc00013b7983 */ /* 0x000ee20000100800 */
[----:B------:R-:W-:Y:S01]  /*35f90*/  PRMT R48, RZ, 0x7610, R48 ;  /* 0x00007610ff307816 */ /* 0x000fe20000000030 */
[----:B0-----:R-:W-:-:S02]  /*35fa0*/  @!P5 IMAD.MOV.U32 R164, RZ, RZ, R8 ;  /* 0x000000ffffa4d224 */ /* 0x001fc400078e0008 */
[----:B------:R-:W3:Y:S04]  /*35fb0*/  LDL R32, [R1+0x1518] ;  /* 0x0015180001207983 */ /* 0x000ee80000100800 */
[----:B------:R-:W3:Y:S01]  /*35fc0*/  LDL R8, [R1+0x1444] ;  /* 0x0014440001087983 */ /* 0x000ee20000100800 */
[----:B------:R-:W-:-:S03]  /*35fd0*/  @!P5 IMAD.MOV.U32 R165, RZ, RZ, R9 ;  /* 0x000000ffffa5d224 */ /* 0x000fc600078e0009 */
[----:B------:R-:W3:Y:S04]  /*35fe0*/  LDL R9, [R1+0x1440] ;  /* 0x0014400001097983 */ /* 0x000ee80000100800 */
[----:B------:R-:W3:Y:S04]  /*35ff0*/  LDL R31, [R1+0x151c] ;  /* 0x00151c00011f7983 */ /* 0x000ee80000100800 */
[----:B------:R2:W3:Y:S01]  /*36000*/  @!P5 LDG.E.U16 R94, desc[UR6][R164.64] ;  /* 0x00000006a45ed981 */ /* 0x0004e2000c1e1500 */
[----:B------:R-:W-:-:S03]  /*36010*/  PRMT R49, RZ, 0x7610, R49 ;  /* 0x00007610ff317816 */ /* 0x000fc60000000031 */
[----:B------:R-:W3:Y:S01]  /*36020*/  LDL R30, [R1+0x1468] ;  /* 0x00146800011e7983 */ /* 0x000ee20000100800 */
[----:B--2---:R-:W-:-:S03]  /*36030*/  @!P5 IMAD.MOV.U32 R164, RZ, RZ, R23 ;  /* 0x000000ffffa4d224 */ /* 0x004fc600078e0017 */
[----:B------:R-:W2:Y:S01]  /*36040*/  LDL R23, [R1+0x1484] ;  /* 0x0014840001177983 */ /* 0x000ea20000100800 */
[----:B----4-:R-:W-:-:S03]  /*36050*/  @!P5 IMAD.MOV.U32 R165, RZ, RZ, R24 ;  /* 0x000000ffffa5d224 */ /* 0x010fc600078e0018 */
[----:B------:R-:W4:Y:S04]  /*36060*/  LDL R24, [R1+0x14c0] ;  /* 0x0014c00001187983 */ /* 0x000f280000100800 */
[----:B------:R0:W4:Y:S02]  /*36070*/  @!P5 LDG.E.U16 R95, desc[UR6][R164.64] ;  /* 0x00000006a45fd981 */ /* 0x000124000c1e1500 */
[----:B0-----:R-:W-:Y:S02]  /*36080*/  @!P5 IMAD.MOV.U32 R164, RZ, RZ, R20 ;  /* 0x000000ffffa4d224 */ /* 0x001fe400078e0014 */
[----:B------:R-:W4:Y:S01]  /*36090*/  LDL R20, [R1+0x14fc] ;  /* 0x0014fc0001147983 */ /* 0x000f220000100800 */
[----:B------:R-:W-:-:S03]  /*360a0*/  @!P5 IMAD.MOV.U32 R165, RZ, RZ, R22 ;  /* 0x000000ffffa5d224 */ /* 0x000fc600078e0016 */
[----:B------:R-:W4:Y:S04]  /*360b0*/  LDL R22, [R1+0x14f8] ;  /* 0x0014f80001167983 */ /* 0x000f280000100800 */
[----:B------:R3:W4:Y:S02]  /*360c0*/  @!P5 LDG.E.U16 R92, desc[UR6][R164.64] ;  /* 0x00000006a45cd981 */ /* 0x000724000c1e1500 */
[----:B---3--:R-:W-:Y:S02]  /*360d0*/  @!P5 IMAD.MOV.U32 R164, RZ, RZ, R21 ;  /* 0x000000ffffa4d224 */ /* 0x008fe400078e0015 */
[----:B------:R-:W-:Y:S01]  /*360e0*/  @!P5 IMAD.MOV.U32 R165, RZ, RZ, R25 ;  /* 0x000000ffffa5d224 */ /* 0x000fe200078e0019 */
[----:B------:R-:W3:Y:S04]  /*360f0*/  LDL R21, [R1+0x144c] ;  /* 0x00144c0001157983 */ /* 0x000ee80000100800 */
[----:B------:R-:W3:Y:S04]  /*36100*/  LDL R25, [R1+0x1448] ;  /* 0x0014480001197983 */ /* 0x000ee80000100800 */
[----:B------:R0:W3:Y:S02]  /*36110*/  @!P5 LDG.E.U16 R93, desc[UR6][R164.64] ;  /* 0x00000006a45dd981 */ /* 0x0000e4000c1e1500 */
[----:B0-----:R-:W-:-:S02]  /*36120*/  @!P5 IMAD.MOV.U32 R164, RZ, RZ, R18 ;  /* 0x000000ffffa4d224 */ /* 0x001fc400078e0012 */
[----:B------:R-:W-:Y:S01]  /*36130*/  @!P5 IMAD.MOV.U32 R165, RZ, RZ, R19 ;  /* 0x000000ffffa5d224 */ /* 0x000fe200078e0013 */
[----:B------:R-:W3:Y:S04]  /*36140*/  LDL R18, [R1+0x148c] ;  /* 0x00148c0001127983 */ /* 0x000ee80000100800 */
[----:B------:R-:W3:Y:S04]  /*36150*/  LDL R19, [R1+0x1488] ;  /* 0x0014880001137983 */ /* 0x000ee80000100800 */
[----:B------:R0:W3:Y:S02]  /*36160*/  @!P5 LDG.E.U16 R42, desc[UR6][R164.64] ;  /* 0x00000006a42ad981 */ /* 0x0000e4000c1e1500 */
[----:B0-----:R-:W-:-:S02]  /*36170*/  @!P5 IMAD.MOV.U32 R164, RZ, RZ, R8 ;  /* 0x000000ffffa4d224 */ /* 0x001fc400078e0008 */
[----:B------:R-:W3:Y:S01]  /*36180*/  LDL R8, [R1+0x14c8] ;  /* 0x0014c80001087983 */ /* 0x000ee20000100800 */
[----:B------:R-:W-:-:S03]  /*36190*/  @!P5 IMAD.MOV.U32 R165, RZ, RZ, R9 ;  /* 0x000000ffffa5d224 */ /* 0x000fc600078e0009 */
[----:B------:R-:W3:Y:S04]  /*361a0*/  LDL R9, [R1+0x14c4] ;  /* 0x0014c40001097983 */ /* 0x000ee80000100800 */
[----:B------:R0:W3:Y:S02]  /*361b0*/  @!P5 LDG.E.U16 R35, desc[UR6][R164.64] ;  /* 0x00000006a423d981 */ /* 0x0000e4000c1e1500 */
[----:B0-----:R-:W-:Y:S02]  /*361c0*/  @!P5 IMAD.MOV.U32 R165, RZ, RZ, R27 ;  /* 0x000000ffffa5d224 */ /* 0x001fe400078e001b */
[----:B------:R-:W3:Y:S01]  /*361d0*/  LDL R27, [R1+0x1508] ;  /* 0x00150800011b7983 */ /* 0x000ee20000100800 */
[----:B--2---:R-:W-:-:S03]  /*361e0*/  @!P5 IMAD.MOV.U32 R164, RZ, RZ, R23 ;  /* 0x000000ffffa4d224 */ /* 0x004fc600078e0017 */
[----:B------:R-:W2:Y:S04]  /*361f0*/  LDL R23, [R1+0x1504] ;  /* 0x0015040001177983 */ /* 0x000ea80000100800 */
[----:B------:R4:W2:Y:S02]  /*36200*/  @!P5 LDG.E.U16 R36, desc[UR6][R164.64] ;  /* 0x00000006a424d981 */ /* 0x0008a4000c1e1500 */
[----:B----4-:R-:W-:Y:S02]  /*36210*/  @!P5 IMAD.MOV.U32 R164, RZ, RZ, R24 ;  /* 0x000000ffffa4d224 */ /* 0x010fe400078e0018 */
[----:B------:R-:W-:Y:S01]  /*36220*/  @!P5 IMAD.MOV.U32 R165, RZ, RZ, R26 ;  /* 0x000000ffffa5d224 */ /* 0x000fe200078e001a */
[----:B------:R-:W4:Y:S04]  /*36230*/  LDL R24, [R1+0x1500] ;  /* 0x0015000001187983 */ /* 0x000f280000100800 */
[----:B------:R-:W4:Y:S04]  /*36240*/  LDL R26, [R1+0x1458] ;  /* 0x00145800011a7983 */ /* 0x000f280000100800 */
[----:B------:R0:W4:Y:S02]  /*36250*/  @!P5 LDG.E.U16 R37, desc[UR6][R164.64] ;  /* 0x00000006a425d981 */ /* 0x000124000c1e1500 */
[----:B0-----:R-:W-:-:S02]  /*36260*/  @!P5 IMAD.MOV.U32 R164, RZ, RZ, R20 ;  /* 0x000000ffffa4d224 */ /* 0x001fc400078e0014 */
        /* <DEDUP_REMOVED lines=19> */
[----:B--2---:R-:W-:Y:S02]  /*363a0*/  @!P5 IMAD.MOV.U32 R164, RZ, RZ, R23 ;  /* 0x000000ffffa4d224 */ /* 0x004fe400078e0017 */
[----:B------:R-:W2:Y:S01]  /*363b0*/  LDL R23, [R1+0x14d4] ;  /* 0x0014d40001177983 */ /* 0x000ea20000100800 */
[----:B----4-:R-:W-:-:S03]  /*363c0*/  @!P5 IMAD.MOV.U32 R165, RZ, RZ, R24 ;  /* 0x000000ffffa5d224 */ /* 0x010fc600078e0018 */
[----:B------:R-:W4:Y:S04]  /*363d0*/  LDL R24, [R1+0x149c] ;  /* 0x00149c0001187983 */ /* 0x000f280000100800 */
[----:B------:R0:W2:Y:S02]  /*363e0*/  @!P5 LDG.E.U16 R74, desc[UR6][R164.64] ;  /* 0x00000006a44ad981 */ /* 0x0000a4000c1e1500 */
[----:B0-----:R-:W-:Y:S02]  /*363f0*/  @!P5 IMAD.MOV.U32 R164, RZ, RZ, R20 ;  /* 0x000000ffffa4d224 */ /* 0x001fe400078e0014 */
[----:B------:R-:W2:Y:S01]  /*36400*/  LDL R20, [R1+0x1514] ;  /* 0x0015140001147983 */ /* 0x000ea20000100800 */
[----:B------:R-:W-:-:S03]  /*36410*/  @!P5 IMAD.MOV.U32 R165, RZ, RZ, R22 ;  /* 0x000000ffffa5d224 */ /* 0x000fc600078e0016 */
[----:B------:R-:W2:Y:S04]  /*36420*/  LDL R22, [R1+0x14d8] ;  /* 0x0014d80001167983 */ /* 0x000ea80000100800 */
[----:B------:R3:W2:Y:S02]  /*36430*/  @!P5 LDG.E.U16 R43, desc[UR6][R164.64] ;  /* 0x00000006a42bd981 */ /* 0x0006a4000c1e1500 */
        /* <DEDUP_REMOVED lines=11> */
[----:B------:R-:W-:Y:S01]  /*364f0*/  @!P5 IMAD.MOV.U32 R165, RZ, RZ, R27 ;  /* 0x000000ffffa5d224 */ /* 0x000fe200078e001b */
[----:B------:R-:W3:Y:S04]  /*36500*/  LDL R8, [R1+0x14a4] ;  /* 0x0014a40001087983 */ /* 0x000ee80000100800 */
[----:B------:R0:W3:Y:S02]  /*36510*/  @!P5 LDG.E.U16 R46, desc[UR6][R164.64] ;  /* 0x00000006a42ed981 */ /* 0x0000e4000c1e1500 */
[----:B0-----:R-:W-:Y:S02]  /*36520*/  @!P5 IMAD.MOV.U32 R164, RZ, RZ, R9 ;  /* 0x000000ffffa4d224 */ /* 0x001fe400078e0009 */
[----:B------:R-:W3:Y:S01]  /*36530*/  LDL R9, [R1+0x14a0] ;  /* 0x0014a00001097983 */ /* 0x000ee20000100800 */
[----:B------:R-:W-:-:S05]  /*36540*/  @!P5 IMAD.MOV.U32 R165, RZ, RZ, R26 ;  /* 0x000000ffffa5d224 */ /* 0x000fca00078e001a */
[----:B------:R0:W3:Y:S02]  /*36550*/  @!P5 LDG.E.U16 R47, desc[UR6][R164.64] ;  /* 0x00000006a42fd981 */ /* 0x0000e4000c1e1500 */
[----:B0-----:R-:W-:Y:S01]  /*36560*/  @!P5 IMAD.MOV.U32 R165, RZ, RZ, R25 ;  /* 0x000000ffffa5d224 */ /* 0x001fe200078e0019 */
[----:B------:R-:W-:Y:S02]  /*36570*/  PRMT R75, RZ, 0x7610, R75 ;  /* 0x00007610ff4b7816 */ /* 0x000fe4000000004b */
[----:B------:R-:W-:Y:S01]  /*36580*/  PRMT R50, RZ, 0x7610, R50 ;  /* 0x00007610ff327816 */ /* 0x000fe20000000032 */
[----:B----4-:R-:W-:-:S05]  /*36590*/  @!P5 IMAD.MOV.U32 R164, RZ, RZ, R24 ;  /* 0x000000ffffa4d224 */ /* 0x010fca00078e0018 */
[----:B------:R2:W4:Y:S02]  /*365a0*/  @!P5 LDG.E.U16 R48, desc[UR6][R164.64] ;  /* 0x00000006a430d981 */ /* 0x000524000c1e1500 */
[----:B--2---:R-:W-:Y:S02]  /*365b0*/  @!P5 IMAD.MOV.U32 R165, RZ, RZ, R23 ;  /* 0x000000ffffa5d224 */ /* 0x004fe400078e0017 */
[----:B------:R-:W-:-:S05]  /*365c0*/  @!P5 IMAD.MOV.U32 R164, RZ, RZ, R22 ;  /* 0x000000ffffa4d224 */ /* 0x000fca00078e0016 */
[----:B------:R0:W2:Y:S02]  /*365d0*/  @!P5 LDG.E.U16 R49, desc[UR6][R164.64] ;  /* 0x00000006a431d981 */ /* 0x0000a4000c1e1500 */
[----:B0-----:R-:W-:Y:S02]  /*365e0*/  @!P5 IMAD.MOV.U32 R164, RZ, RZ, R20 ;  /* 0x000000ffffa4d224 */ /* 0x001fe400078e0014 */
[----:B---3--:R-:W-:Y:S01]  /*365f0*/  @!P5 IMAD.MOV.U32 R165, RZ, RZ, R21 ;  /* 0x000000ffffa5d224 */ /* 0x008fe200078e0015 */
[----:B------:R-:W3:Y:S04]  /*36600*/  LDL R20, [R1+0x14a8] ;  /* 0x0014a80001147983 */ /* 0x000ee80000100800 */
[----:B------:R-:W2:Y:S04]  /*36610*/  LDL R21, [R1+0x1424] ;  /* 0x0014240001157983 */ /* 0x000ea80000100800 */
[----:B------:R0:W4:Y:S02]  /*36620*/  @!P5 LDG.E.U16 R75, desc[UR6][R164.64] ;  /* 0x00000006a44bd981 */ /* 0x000124000c1e1500 */
[----:B0-----:R-:W-:-:S02]  /*36630*/  @!P5 IMAD.MOV.U32 R164, RZ, RZ, R18 ;  /* 0x000000ffffa4d224 */ /* 0x001fc400078e0012 */
[----:B------:R-:W-:Y:S01]  /*36640*/  @!P5 IMAD.MOV.U32 R165, RZ, RZ, R19 ;  /* 0x000000ffffa5d224 */ /* 0x000fe200078e0013 */
[----:B------:R-:W4:Y:S04]  /*36650*/  LDL R18, [R1+0x14e4] ;  /* 0x0014e40001127983 */ /* 0x000f280000100800 */
[----:B------:R-:W4:Y:S04]  /*36660*/  LDL R19, [R1+0x1428] ;  /* 0x0014280001137983 */ /* 0x000f280000100800 */
[----:B------:R0:W4:Y:S02]  /*36670*/  @!P5 LDG.E.U16 R50, desc[UR6][R164.64] ;  /* 0x00000006a432d981 */ /* 0x000124000c1e1500 */
[----:B0-----:R-:W-:-:S02]  /*36680*/  @!P5 IMAD.MOV.U32 R164, RZ, RZ, R8 ;  /* 0x000000ffffa4d224 */ /* 0x001fc400078e0008 */
[----:B------:R-:W4:Y:S01]  /*36690*/  LDL R8, [R1+0x142c] ;  /* 0x00142c0001087983 */ /* 0x000f220000100800 */
[----:B------:R-:W-:-:S03]  /*366a0*/  @!P5 IMAD.MOV.U32 R165, RZ, RZ, R9 ;  /* 0x000000ffffa5d224 */ /* 0x000fc600078e0009 */
[----:B------:R-:W4:Y:S01]  /*366b0*/  LDL R9, [R1+0x1420] ;  /* 0x0014200001097983 */ /* 0x000f220000100800 */
[----:B------:R-:W-:Y:S02]  /*366c0*/  PRMT R51, RZ, 0x7610, R51 ;  /* 0x00007610ff337816 */ /* 0x000fe40000000033 */
[----:B------:R-:W-:Y:S01]  /*366d0*/  PRMT R52, RZ, 0x7610, R52 ;  /* 0x00007610ff347816 */ /* 0x000fe20000000034 */
[----:B------:R-:W0:Y:S01]  /*366e0*/  S2R R99, SR_TID.X ;  /* 0x0000000000637919 */ /* 0x000e220000002100 */
[----:B------:R-:W-:Y:S02]  /*366f0*/  PRMT R53, RZ, 0x7610, R53 ;  /* 0x00007610ff357816 */ /* 0x000fe40000000035 */
[----:B------:R-:W-:Y:S02]  /*36700*/  PRMT R54, RZ, 0x7610, R54 ;  /* 0x00007610ff367816 */ /* 0x000fe40000000036 */
[----:B------:R-:W-:Y:S01]  /*36710*/  PRMT R55, RZ, 0x7610, R55 ;  /* 0x00007610ff377816 */ /* 0x000fe20000000037 */
[----:B------:R1:W4:Y:S01]  /*36720*/  @!P5 LDG.E.U16 R51, desc[UR6][R164.64] ;  /* 0x00000006a433d981 */ /* 0x000322000c1e1500 */
[----:B------:R-:W-:-:S02]  /*36730*/  PRMT R56, RZ, 0x7610, R56 ;  /* 0x00007610ff387816 */ /* 0x000fc40000000038 */
[----:B------:R-:W-:Y:S01]  /*36740*/  PRMT R57, RZ, 0x7610, R57 ;  /* 0x00007610ff397816 */ /* 0x000fe20000000039 */
[----:B------:R-:W4:Y:S04]  /*36750*/  LDL.LU R23, [R1+0x1644] ;  /* 0x0016440001177983 */ /* 0x000f280000300800 */
[----:B------:R-:W4:Y:S04]  /*36760*/  LDL.LU R22, [R1+0x1640] ;  /* 0x0016400001167983 */ /* 0x000f280000300800 */
[----:B------:R-:W4:Y:S04]  /*36770*/  LDL.LU R25, [R1+0x163c] ;  /* 0x00163c0001197983 */ /* 0x000f280000300800 */
[----:B------:R-:W4:Y:S04]  /*36780*/  LDL.LU R24, [R1+0x1628] ;  /* 0x0016280001187983 */ /* 0x000f280000300800 */
[----:B------:R-:W4:Y:S04]  /*36790*/  LDL.LU R27, [R1+0x1624] ;  /* 0x00162400011b7983 */ /* 0x000f280000300800 */
[----:B------:R-:W4:Y:S01]  /*367a0*/  LDL.LU R26, [R1+0x1620] ;  /* 0x00162000011a7983 */ /* 0x000f220000300800 */
[----:B-1----:R-:W-:-:S02]  /*367b0*/  @!P5 IMAD.MOV.U32 R164, RZ, RZ, R58 ;  /* 0x000000ffffa4d224 */ /* 0x002fc400078e003a */
[----:B------:R-:W-:Y:S01]  /*367c0*/  @!P5 IMAD.MOV.U32 R165, RZ, RZ, R59 ;  /* 0x000000ffffa5d224 */ /* 0x000fe200078e003b */
[----:B------:R-:W4:Y:S04]  /*367d0*/  LDL.LU R29, [R1+0x161c] ;  /* 0x00161c00011d7983 */ /* 0x000f280000300800 */
[----:B------:R1:W4:Y:S02]  /*367e0*/  @!P5 LDG.E.U16 R52, desc[UR6][R164.64] ;  /* 0x00000006a434d981 */ /* 0x000324000c1e1500 */
[----:B-1----:R-:W-:Y:S02]  /*367f0*/  @!P5 IMAD.MOV.U32 R164, RZ, RZ, R31 ;  /* 0x000000ffffa4d224 */ /* 0x002fe400078e001f */
[----:B------:R-:W-:-:S05]  /*36800*/  @!P5 IMAD.MOV.U32 R165, RZ, RZ, R32 ;  /* 0x000000ffffa5d224 */ /* 0x000fca00078e0020 */
[----:B------:R1:W4:Y:S02]  /*36810*/  @!P5 LDG.E.U16 R53, desc[UR6][R164.64] ;  /* 0x00000006a435d981 */ /* 0x000324000c1e1500 */
[----:B-1----:R-:W-:Y:S02]  /*36820*/  @!P5 IMAD.MOV.U32 R164, RZ, RZ, R28 ;  /* 0x000000ffffa4d224 */ /* 0x002fe400078e001c */
[----:B------:R-:W-:Y:S01]  /*36830*/  @!P5 IMAD.MOV.U32 R165, RZ, RZ, R30 ;  /* 0x000000ffffa5d224 */ /* 0x000fe200078e001e */
[----:B------:R-:W4:Y:S04]  /*36840*/  LDL.LU R28, [R1+0x1608] ;  /* 0x00160800011c7983 */ /* 0x000f280000300800 */
[----:B------:R-:W4:Y:S04]  /*36850*/  LDL.LU R65, [R1+0x1604] ;  /* 0x0016040001417983 */ /* 0x000f280000300800 */
[----:B------:R-:W4:Y:S04]  /*36860*/  LDL.LU R62, [R1+0x1600] ;  /* 0x00160000013e7983 */ /* 0x000f280000300800 */
[----:B------:R-:W4:Y:S04]  /*36870*/  LDL.LU R63, [R1+0x15fc] ;  /* 0x0015fc00013f7983 */ /* 0x000f280000300800 */
[----:B------:R3:W4:Y:S04]  /*36880*/  @!P5 LDG.E.U16 R54, desc[UR6][R164.64] ;  /* 0x00000006a436d981 */ /* 0x000728000c1e1500 */
[----:B------:R-:W4:Y:S04]  /*36890*/  LDL.LU R58, [R1+0x15e8] ;  /* 0x0015e800013a7983 */ /* 0x000f280000300800 */
[----:B------:R-:W4:Y:S01]  /*368a0*/  LDL.LU R59, [R1+0x15e4] ;  /* 0x0015e400013b7983 */ /* 0x000f220000300800 */
[----:B---3--:R-:W-:-:S02]  /*368b0*/  @!P5 IMAD.MOV.U32 R164, RZ, RZ, R20 ;  /* 0x000000ffffa4d224 */ /* 0x008fc400078e0014 */
[----:B--2---:R-:W-:-:S05]  /*368c0*/  @!P5 IMAD.MOV.U32 R165, RZ, RZ, R21 ;  /* 0x000000ffffa5d224 */ /* 0x004fca00078e0015 */
[----:B------:R4:W2:Y:S02]  /*368d0*/  @!P5 LDG.E.U16 R55, desc[UR6][R164.64] ;  /* 0x00000006a437d981 */ /* 0x0008a4000c1e1500 */
[----:B----4-:R-:W-:Y:S02]  /*368e0*/  @!P5 IMAD.MOV.U32 R164, RZ, RZ, R18 ;  /* 0x000000ffffa4d224 */ /* 0x010fe400078e0012 */
[----:B------:R-:W-:-:S05]  /*368f0*/  @!P5 IMAD.MOV.U32 R165, RZ, RZ, R19 ;  /* 0x000000ffffa5d224 */ /* 0x000fca00078e0013 */
[----:B------:R1:W3:Y:S02]  /*36900*/  @!P5 LDG.E.U16 R56, desc[UR6][R164.64] ;  /* 0x00000006a438d981 */ /* 0x0002e4000c1e1500 */
[----:B-1----:R-:W-:Y:S02]  /*36910*/  @!P5 IMAD.MOV.U32 R164, RZ, RZ, R8 ;  /* 0x000000ffffa4d224 */ /* 0x002fe400078e0008 */
[----:B------:R-:W4:Y:S01]  /*36920*/  LDL.LU R8, [R1+0x15e0] ;  /* 0x0015e00001087983 */ /* 0x000f220000300800 */
[----:B------:R-:W-:-:S03]  /*36930*/  @!P5 IMAD.MOV.U32 R165, RZ, RZ, R9 ;  /* 0x000000ffffa5d224 */ /* 0x000fc600078e0009 */
[----:B------:R-:W2:Y:S04]  /*36940*/  LDL.LU R9, [R1+0x15dc] ;  /* 0x0015dc0001097983 */ /* 0x000ea80000300800 */
[----:B------:R0:W3:Y:S02]  /*36950*/  @!P5 LDG.E.U16 R57, desc[UR6][R164.64] ;  /* 0x00000006a439d981 */ /* 0x0000e4000c1e1500 */
[C---:B0-----:R-:W-:Y:S01]  /*36960*/  IMAD.SHL.U32 R164, R99.reuse, 0x2, RZ ;  /* 0x0000000263a47824 */ /* 0x041fe200078e00ff */
[----:B------:R-:W-:-:S04]  /*36970*/  LOP3.LUT R165, R99, 0x40, RZ, 0xc0, !PT ;  /* 0x0000004063a57812 */ /* 0x000fc800078ec0ff */
[----:B------:R-:W-:-:S05]  /*36980*/  LOP3.LUT R164, R164, 0x7e, RZ, 0xc0, !PT ;  /* 0x0000007ea4a47812 */ /* 0x000fca00078ec0ff */
[----:B------:R-:W-:Y:S02]  /*36990*/  IMAD R164, R165, 0x40, R164 ;  /* 0x00000040a5a47824 */ /* 0x000fe400078e02a4 */
        /* <DEDUP_REMOVED lines=14> */
[----:B------:R-:W3:Y:S04]  /*36a80*/  LDL.LU R21, [R1+0x1564] ;  /* 0x0015640001157983 */ /* 0x000ee80000300800 */
[----:B------:R1:W-:Y:S04]  /*36a90*/  STS.U16 [R11+UR76+0x31300], R22 ;  /* 0x031300160b007988 */ /* 0x0003e8000800044c */
[----:B------:R-:W3:Y:S04]  /*36aa0*/  LDL.LU R20, [R1+0x1560] ;  /* 0x0015600001147983 */ /* 0x000ee80000300800 */
[----:B------:R0:W-:Y:S04]  /*36ab0*/  STS.U16 [R11+UR76+0x39300], R25 ;  /* 0x039300190b007988 */ /* 0x0001e8000800044c */
[----:B------:R0:W-:Y:S04]  /*36ac0*/  STS.U16 [R11+UR76+0x21700], R24 ;  /* 0x021700180b007988 */ /* 0x0001e8000800044c */
[----:B------:R1:W-:Y:S04]  /*36ad0*/  STS.U16 [R11+UR76+0x29700], R27 ;  /* 0x0297001b0b007988 */ /* 0x0003e8000800044c */
[----:B------:R1:W-:Y:S04]  /*36ae0*/  STS.U16 [R11+UR76+0x31700], R26 ;  /* 0x0317001a0b007988 */ /* 0x0003e8000800044c */
[----:B0-----:R-:W3:Y:S04]  /*36af0*/  LDL.LU R23, [R1+0x155c] ;  /* 0x00155c0001177983 */ /* 0x001ee80000300800 */
[----:B-1----:R-:W3:Y:S04]  /*36b00*/  LDL.LU R22, [R1+0x1548] ;  /* 0x0015480001167983 */ /* 0x002ee80000300800 */
[----:B------:R0:W-:Y:S04]  /*36b10*/  STS.U16 [R11+UR76+0x39700], R29 ;  /* 0x0397001d0b007988 */ /* 0x0001e8000800044c */
[----:B------:R-:W3:Y:S04]  /*36b20*/  LDL.LU R25, [R1+0x1544] ;  /* 0x0015440001197983 */ /* 0x000ee80000300800 */
[----:B------:R-:W3:Y:S04]  /*36b30*/  LDL.LU R24, [R1+0x1540] ;  /* 0x0015400001187983 */ /* 0x000ee80000300800 */
[----:B------:R-:W3:Y:S04]  /*36b40*/  LDL.LU R27, [R1+0x153c] ;  /* 0x00153c00011b7983 */ /* 0x000ee80000300800 */
[----:B------:R1:W-:Y:S04]  /*36b50*/  STS.U16 [R11+UR76+0x21b00], R28 ;  /* 0x021b001c0b007988 */ /* 0x0003e8000800044c */
[----:B------:R-:W3:Y:S04]  /*36b60*/  LDL.LU R26, [R1+0xefc] ;  /* 0x000efc00011a7983 */ /* 0x000ee80000300800 */
[----:B------:R0:W-:Y:S04]  /*36b70*/  STS.U16 [R11+UR76+0x29b00], R65 ;  /* 0x029b00410b007988 */ /* 0x0001e8000800044c */
[----:B------:R1:W-:Y:S04]  /*36b80*/  STS.U16 [R11+UR76+0x31b00], R62 ;  /* 0x031b003e0b007988 */ /* 0x0003e8000800044c */
[----:B------:R1:W-:Y:S04]  /*36b90*/  STS.U16 [R11+UR76+0x39b00], R63 ;  /* 0x039b003f0b007988 */ /* 0x0003e8000800044c */
[----:B0-----:R-:W3:Y:S04]  /*36ba0*/  LDL.LU R29, [R1+0xef8] ;  /* 0x000ef800011d7983 */ /* 0x001ee80000300800 */
[----:B------:R0:W-:Y:S04]  /*36bb0*/  STS.U16 [R11+UR76+0x21f00], R58 ;  /* 0x021f003a0b007988 */ /* 0x0001e8000800044c */
[----:B-1----:R-:W3:Y:S04]  /*36bc0*/  LDL.LU R28, [R1+0xef4] ;  /* 0x000ef400011c7983 */ /* 0x002ee80000300800 */
[----:B------:R1:W5:Y:S04]  /*36bd0*/  LDL.LU R65, [R1+0x1e90] ;  /* 0x001e900001417983 */ /* 0x0003680000300800 */
[----:B------:R1:W5:Y:S04]  /*36be0*/  LDL.LU R62, [R1+0x1e8c] ;  /* 0x001e8c00013e7983 */ /* 0x0003680000300800 */
[----:B------:R1:W-:Y:S04]  /*36bf0*/  STS.U16 [R11+UR76+0x29f00], R59 ;  /* 0x029f003b0b007988 */ /* 0x0003e8000800044c */
[----:B------:R1:W5:Y:S04]  /*36c00*/  LDL.LU R63, [R1+0x1e88] ;  /* 0x001e8800013f7983 */ /* 0x0003680000300800 */
[----:B0-----:R0:W5:Y:S04]  /*36c10*/  LDL.LU R58, [R1+0x1e84] ;  /* 0x001e8400013a7983 */ /* 0x0011680000300800 */
[----:B-1----:R0:W5:Y:S04]  /*36c20*/  LDL.LU R59, [R1+0x1e80] ;  /* 0x001e8000013b7983 */ /* 0x0021680000300800 */
[----:B----4-:R1:W-:Y:S04]  /*36c30*/  STS.U16 [R11+UR76+0x31f00], R8 ;  /* 0x031f00080b007988 */ /* 0x0103e8000800044c */
[----:B--2---:R2:W-:Y:S04]  /*36c40*/  STS.U16 [R11+UR76+0x39f00], R9 ;  /* 0x039f00090b007988 */ /* 0x0045e8000800044c */
[----:B-1----:R0:W5:Y:S04]  /*36c50*/  LDL.LU R8, [R1+0x1e7c] ;  /* 0x001e7c0001087983 */ /* 0x0021680000300800 */
[----:B--2---:R0:W5:Y:S04]  /*36c60*/  LDL.LU R9, [R1+0x1e78] ;  /* 0x001e780001097983 */ /* 0x0041680000300800 */
[----:B---3--:R-:W-:Y:S04]  /*36c70*/  STS.U16 [R11+UR76+0x22300], R165 ;  /* 0x022300a50b007988 */ /* 0x008fe8000800044c */
[----:B------:R1:W-:Y:S04]  /*36c80*/  STS.U16 [R11+UR76+0x2a300], R131 ;  /* 0x02a300830b007988 */ /* 0x0003e8000800044c */
[----:B-1----:R-:W2:Y:S04]  /*36c90*/  LDL.LU R131, [R1+0xef0] ;  /* 0x000ef00001837983 */ /* 0x002ea80000300800 */
[----:B------:R1:W-:Y:S04]  /*36ca0*/  STS.U16 [R11+UR76+0x32300], R129 ;  /* 0x032300810b007988 */ /* 0x0003e8000800044c */
[----:B------:R3:W-:Y:S04]  /*36cb0*/  STS.U16 [R11+UR76+0x3a300], R128 ;  /* 0x03a300800b007988 */ /* 0x0007e8000800044c */
[----:B------:R4:W-:Y:S04]  /*36cc0*/  STS.U16 [R11+UR76+0x22700], R32 ;  /* 0x022700200b007988 */ /* 0x0009e8000800044c */
[----:B------:R0:W-:Y:S04]  /*36cd0*/  STS.U16 [R11+UR76+0x2a700], R127 ;  /* 0x02a7007f0b007988 */ /* 0x0001e8000800044c */
[----:B------:R0:W-:Y:S04]  /*36ce0*/  STS.U16 [R11+UR76+0x32700], R126 ;  /* 0x0327007e0b007988 */ /* 0x0001e8000800044c */
[----:B------:R0:W-:Y:S04]  /*36cf0*/  STS.U16 [R11+UR76+0x3a700], R31 ;  /* 0x03a7001f0b007988 */ /* 0x0001e8000800044c */
[----:B-1----:R-:W2:Y:S04]  /*36d00*/  LDL.LU R129, [R1+0x1684] ;  /* 0x0016840001817983 */ /* 0x002ea80000300800 */
[----:B---3--:R-:W3:Y:S04]  /*36d10*/  LDL.LU R128, [R1+0x1680] ;  /* 0x0016800001807983 */ /* 0x008ee80000300800 */
[----:B----4-:R-:W4:Y:S04]  /*36d20*/  LDL.LU R32, [R1+0x167c] ;  /* 0x00167c0001207983 */ /* 0x010f280000300800 */
[----:B0-----:R-:W3:Y:S04]  /*36d30*/  LDL.LU R127, [R1+0x1678] ;  /* 0x00167800017f7983 */ /* 0x001ee80000300800 */
[----:B------:R-:W3:Y:S04]  /*36d40*/  LDL.LU R126, [R1+0x1674] ;  /* 0x00167400017e7983 */ /* 0x000ee80000300800 */
[----:B------:R0:W-:Y:S04]  /*36d50*/  STS.U16 [R11+UR76+0x22b00], R125 ;  /* 0x022b007d0b007988 */ /* 0x0001e8000800044c */
[----:B------:R-:W3:Y:S04]  /*36d60*/  LDL.LU R31, [R1+0x1670] ;  /* 0x00167000011f7983 */ /* 0x000ee80000300800 */
[----:B------:R1:W-:Y:S04]  /*36d70*/  STS.U16 [R11+UR76+0x2ab00], R124 ;  /* 0x02ab007c0b007988 */ /* 0x0003e8000800044c */
[----:B------:R1:W-:Y:S04]  /*36d80*/  STS.U16 [R11+UR76+0x32b00], R30 ;  /* 0x032b001e0b007988 */ /* 0x0003e8000800044c */
[----:B0-----:R-:W3:Y:S04]  /*36d90*/  LDL.LU R125, [R1+0x166c] ;  /* 0x00166c00017d7983 */ /* 0x001ee80000300800 */
[----:B-1----:R-:W3:Y:S04]  /*36da0*/  LDL.LU R124, [R1+0x1668] ;  /* 0x00166800017c7983 */ /* 0x002ee80000300800 */
[----:B------:R-:W3:Y:S04]  /*36db0*/  LDL.LU R30, [R1+0x1664] ;  /* 0x00166400011e7983 */ /* 0x000ee80000300800 */
        /* <DEDUP_REMOVED lines=14> */
[----:B------:R-:W4:Y:S04]  /*36ea0*/  LDL.LU R20, [R1+0x1654] ;  /* 0x0016540001147983 */ /* 0x000f280000300800 */
[----:B------:R0:W-:Y:S04]  /*36eb0*/  STS.U16 [R11+UR76+0x33700], R28 ;  /* 0x0337001c0b007988 */ /* 0x0001e8000800044c */
[----:B------:R-:W4:Y:S04]  /*36ec0*/  LDL.LU R23, [R1+0x1650] ;  /* 0x0016500001177983 */ /* 0x000f280000300800 */
[----:B------:R-:W4:Y:S04]  /*36ed0*/  LDL.LU R22, [R1+0x164c] ;  /* 0x00164c0001167983 */ /* 0x000f280000300800 */
[----:B------:R-:W4:Y:S04]  /*36ee0*/  LDL.LU R25, [R1+0x1648] ;  /* 0x0016480001197983 */ /* 0x000f280000300800 */
[----:B------:R-:W4:Y:S04]  /*36ef0*/  LDL.LU R24, [R1+0x1638] ;  /* 0x0016380001187983 */ /* 0x000f280000300800 */
[----:B------:R-:W4:Y:S04]  /*36f00*/  LDL.LU R27, [R1+0x1634] ;  /* 0x00163400011b7983 */ /* 0x000f280000300800 */
[----:B0-----:R-:W4:Y:S04]  /*36f10*/  LDL.LU R26, [R1+0x1630] ;  /* 0x00163000011a7983 */ /* 0x001f280000300800 */
[----:B-1----:R-:W4:Y:S04]  /*36f20*/  LDL.LU R29, [R1+0x162c] ;  /* 0x00162c00011d7983 */ /* 0x002f280000300800 */
[----:B------:R-:W4:Y:S04]  /*36f30*/  LDL.LU R28, [R1+0x1618] ;  /* 0x00161800011c7983 */ /* 0x000f280000300800 */
[----:B--2---:R-:W-:Y:S04]  /*36f40*/  STS.U16 [R11+UR76+0x3b700], R131 ;  /* 0x03b700830b007988 */ /* 0x004fe8000800044c */
[----:B------:R-:W-:Y:S04]  /*36f50*/  STS.U16 [R11+UR76+0x23b00], R130 ;  /* 0x023b00820b007988 */ /* 0x000fe8000800044c */
[----:B------:R0:W-:Y:S04]  /*36f60*/  STS.U16 [R11+UR76+0x2bb00], R116 ;  /* 0x02bb00740b007988 */ /* 0x0001e8000800044c */
[----:B------:R-:W-:Y:S04]  /*36f70*/  STS.U16 [R11+UR76+0x33b00], R33 ;  /* 0x033b00210b007988 */ /* 0x000fe8000800044c */
[----:B------:R-:W-:Y:S04]  /*36f80*/  STS.U16 [R11+UR76+0x3bb00], R17 ;  /* 0x03bb00110b007988 */ /* 0x000fe8000800044c */
[----:B------:R-:W-:Y:S04]  /*36f90*/  STS.U16 [R11+UR76+0x23f00], R16 ;  /* 0x023f00100b007988 */ /* 0x000fe8000800044c */
[----:B------:R-:W-:Y:S04]  /*36fa0*/  STS.U16 [R11+UR76+0x2bf00], R13 ;  /* 0x02bf000d0b007988 */ /* 0x000fe8000800044c */
[----:B------:R-:W-:Y:S04]  /*36fb0*/  STS.U16 [R11+UR76+0x33f00], R12 ;  /* 0x033f000c0b007988 */ /* 0x000fe8000800044c */
[----:B------:R1:W-:Y:S01]  /*36fc0*/  STS.U16 [R11+UR76+0x3bf00], R10 ;  /* 0x03bf000a0b007988 */ /* 0x0003e2000800044c */
[----:B0-----:R-:W-:-:S03]  /*36fd0*/  LOP3.LUT R116, R0, 0x70, RZ, 0x3c, !PT ;  /* 0x0000007000747812 */ /* 0x001fc600078e3cff */
[----:B-1----:R-:W2:Y:S04]  /*36fe0*/  LDL.LU R10, [R1+0x1614] ;  /* 0x00161400010a7983 */ /* 0x002ea80000300800 */
[----:B------:R-:W2:Y:S04]  /*36ff0*/  LDL.LU R11, [R1+0x1610] ;  /* 0x00161000010b7983 */ /* 0x000ea80000300800 */
[----:B------:R-:W2:Y:S04]  /*37000*/  LDL.LU R12, [R1+0x160c] ;  /* 0x00160c00010c7983 */ /* 0x000ea80000300800 */
[----:B------:R-:W2:Y:S04]  /*37010*/  LDL.LU R13, [R1+0x15f8] ;  /* 0x0015f800010d7983 */ /* 0x000ea80000300800 */
[----:B------:R-:W2:Y:S04]  /*37020*/  LDL.LU R16, [R1+0x15f4] ;  /* 0x0015f40001107983 */ /* 0x000ea80000300800 */
[----:B------:R-:W2:Y:S04]  /*37030*/  LDL.LU R17, [R1+0x15f0] ;  /* 0x0015f00001117983 */ /* 0x000ea80000300800 */
[----:B------:R-:W-:Y:S04]  /*37040*/  STS.U16 [R116+UR76+0x20380], R129 ;  /* 0x0203808174007988 */ /* 0x000fe8000800044c */
[----:B------:R-:W2:Y:S04]  /*37050*/  LDL.LU R33, [R1+0x15ec] ;  /* 0x0015ec0001217983 */ /* 0x000ea80000300800 */
[----:B---3--:R-:W-:Y:S04]  /*37060*/  STS.U16 [R116+UR76+0x28380], R128 ;  /* 0x0283808074007988 */ /* 0x008fe8000800044c */
[----:B------:R-:W3:Y:S04]  /*37070*/  LDL.LU R130, [R1+0x15d8] ;  /* 0x0015d80001827983 */ /* 0x000ee80000300800 */
[----:B----4-:R0:W-:Y:S04]  /*37080*/  STS.U16 [R116+UR76+0x30380], R32 ;  /* 0x0303802074007988 */ /* 0x0101e8000800044c */
[----:B------:R-:W4:Y:S04]  /*37090*/  LDL.LU R131, [R1+0x15d4] ;  /* 0x0015d40001837983 */ /* 0x000f280000300800 */
[----:B------:R-:W-:Y:S04]  /*370a0*/  STS.U16 [R116+UR76+0x38380], R127 ;  /* 0x0383807f74007988 */ /* 0x000fe8000800044c */
[----:B------:R-:W-:Y:S04]  /*370b0*/  STS.U16 [R116+UR76+0x20780], R126 ;  /* 0x0207807e74007988 */ /* 0x000fe8000800044c */
[----:B------:R1:W-:Y:S04]  /*370c0*/  STS.U16 [R116+UR76+0x28780], R31 ;  /* 0x0287801f74007988 */ /* 0x0003e8000800044c */
[----:B------:R-:W-:Y:S04]  /*370d0*/  STS.U16 [R116+UR76+0x30780], R125 ;  /* 0x0307807d74007988 */ /* 0x000fe8000800044c */
[----:B------:R-:W-:Y:S04]  /*370e0*/  STS.U16 [R116+UR76+0x38780], R124 ;  /* 0x0387807c74007988 */ /* 0x000fe8000800044c */
[----:B0-----:R-:W4:Y:S04]  /*370f0*/  LDL.LU R32, [R1+0x15d0] ;  /* 0x0015d00001207983 */ /* 0x001f280000300800 */
[----:B------:R-:W4:Y:S04]  /*37100*/  LDL.LU R128, [R1+0x15cc] ;  /* 0x0015cc0001807983 */ /* 0x000f280000300800 */
[----:B------:R-:W4:Y:S04]  /*37110*/  LDL.LU R129, [R1+0x15b8] ;  /* 0x0015b80001817983 */ /* 0x000f280000300800 */
[----:B-1----:R-:W4:Y:S04]  /*37120*/  LDL.LU R31, [R1+0x15b4] ;  /* 0x0015b400011f7983 */ /* 0x002f280000300800 */
[----:B------:R-:W4:Y:S04]  /*37130*/  LDL.LU R126, [R1+0x15b0] ;  /* 0x0015b000017e7983 */ /* 0x000f280000300800 */
[----:B------:R0:W-:Y:S04]  /*37140*/  STS.U16 [R116+UR76+0x20b80], R30 ;  /* 0x020b801e74007988 */ /* 0x0001e8000800044c */
[----:B------:R-:W4:Y:S04]  /*37150*/  LDL.LU R127, [R1+0x15ac] ;  /* 0x0015ac00017f7983 */ /* 0x000f280000300800 */
[----:B0-----:R-:W4:Y:S04]  /*37160*/  LDL.LU R30, [R1+0x1598] ;  /* 0x00159800011e7983 */ /* 0x001f280000300800 */
[----:B------:R-:W-:Y:S04]  /*37170*/  STS.U16 [R116+UR76+0x28b80], R19 ;  /* 0x028b801374007988 */ /* 0x000fe8000800044c */
[----:B------:R-:W4:Y:S04]  /*37180*/  LDL.LU R124, [R1+0x1594] ;  /* 0x00159400017c7983 */ /* 0x000f280000300800 */
[----:B------:R0:W-:Y:S04]  /*37190*/  STS.U16 [R116+UR76+0x30b80], R18 ;  /* 0x030b801274007988 */ /* 0x0001e8000800044c */
[----:B------:R-:W4:Y:S04]  /*371a0*/  LDL.LU R125, [R1+0x1590] ;  /* 0x00159000017d7983 */ /* 0x000f280000300800 */
[----:B------:R-:W-:Y:S04]  /*371b0*/  STS.U16 [R116+UR76+0x38b80], R21 ;  /* 0x038b801574007988 */ /* 0x000fe8000800044c */
[----:B------:R1:W-:Y:S04]  /*371c0*/  STS.U16 [R116+UR76+0x20f80], R20 ;  /* 0x020f801474007988 */ /* 0x0003e8000800044c */
[----:B------:R-:W-:Y:S04]  /*371d0*/  STS.U16 [R116+UR76+0x28f80], R23 ;  /* 0x028f801774007988 */ /* 0x000fe8000800044c */
[----:B------:R1:W-:Y:S04]  /*371e0*/  STS.U16 [R116+UR76+0x30f80], R22 ;  /* 0x030f801674007988 */ /* 0x0003e8000800044c */
[----:B------:R-:W-:Y:S04]  /*371f0*/  STS.U16 [R116+UR76+0x38f80], R25 ;  /* 0x038f801974007988 */ /* 0x000fe8000800044c */
[----:B0-----:R-:W4:Y:S04]  /*37200*/  LDL.LU R18, [R1+0x158c] ;  /* 0x00158c0001127983 */ /* 0x001f280000300800 */
[----:B------:R-:W4:Y:S04]  /*37210*/  LDL.LU R19, [R1+0x1578] ;  /* 0x0015780001137983 */ /* 0x000f280000300800 */
[----:B-1----:R-:W4:Y:S04]  /*37220*/  LDL.LU R20, [R1+0x1574] ;  /* 0x0015740001147983 */ /* 0x002f280000300800 */
[----:B------:R-:W4:Y:S04]  /*37230*/  LDL.LU R21, [R1+0x1570] ;  /* 0x0015700001157983 */ /* 0x000f280000300800 */
[----:B------:R0:W-:Y:S04]  /*37240*/  STS.U16 [R116+UR76+0x21380], R24 ;  /* 0x0213801874007988 */ /* 0x0001e8000800044c */
[----:B------:R-:W4:Y:S04]  /*37250*/  LDL.LU R22, [R1+0x156c] ;  /* 0x00156c0001167983 */ /* 0x000f280000300800 */
[----:B------:R-:W4:Y:S04]  /*37260*/  LDL.LU R23, [R1+0x1558] ;  /* 0x0015580001177983 */ /* 0x000f280000300800 */
[----:B------:R-:W-:Y:S04]  /*37270*/  STS.U16 [R116+UR76+0x29380], R27 ;  /* 0x0293801b74007988 */ /* 0x000fe8000800044c */
[----:B------:R1:W-:Y:S04]  /*37280*/  STS.U16 [R116+UR76+0x31380], R26 ;  /* 0x0313801a74007988 */ /* 0x0003e8000800044c */
[----:B------:R-:W-:Y:S04]  /*37290*/  STS.U16 [R116+UR76+0x39380], R29 ;  /* 0x0393801d74007988 */ /* 0x000fe8000800044c */
[----:B------:R1:W-:Y:S04]  /*372a0*/  STS.U16 [R116+UR76+0x21780], R28 ;  /* 0x0217801c74007988 */ /* 0x0003e8000800044c */
[----:B0-----:R-:W4:Y:S04]  /*372b0*/  LDL.LU R24, [R1+0x1554] ;  /* 0x0015540001187983 */ /* 0x001f280000300800 */
[----:B------:R-:W4:Y:S04]  /*372c0*/  LDL.LU R25, [R1+0x1550] ;  /* 0x0015500001197983 */ /* 0x000f280000300800 */
[----:B-1----:R-:W4:Y:S04]  /*372d0*/  LDL.LU R26, [R1+0x154c] ;  /* 0x00154c00011a7983 */ /* 0x002f280000300800 */
[----:B------:R-:W4:Y:S04]  /*372e0*/  LDL.LU R27, [R1+0x1538] ;  /* 0x00153800011b7983 */ /* 0x000f280000300800 */
[----:B------:R-:W4:Y:S04]  /*372f0*/  LDL.LU R28, [R1+0x1534] ;  /* 0x00153400011c7983 */ /* 0x000f280000300800 */
[----:B------:R-:W4:Y:S04]  /*37300*/  LDL.LU R29, [R1+0x1530] ;  /* 0x00153000011d7983 */ /* 0x000f280000300800 */
[----:B------:R-:W4:Y:S04]  /*37310*/  LDL.LU R165, [R1+0x152c] ;  /* 0x00152c0001a57983 */ /* 0x000f280000300800 */
[----:B--2---:R0:W-:Y:S04]  /*37320*/  STS.U16 [R116+UR76+0x29780], R10 ;  /* 0x0297800a74007988 */ /* 0x0041e8000800044c */
[----:B------:R1:W-:Y:S04]  /*37330*/  STS.U16 [R116+UR76+0x31780], R11 ;  /* 0x0317800b74007988 */ /* 0x0003e8000800044c */
[----:B------:R2:W-:Y:S04]  /*37340*/  STS.U16 [R116+UR76+0x39780], R12 ;  /* 0x0397800c74007988 */ /* 0x0005e8000800044c */
[----:B------:R0:W-:Y:S04]  /*37350*/  STS.U16 [R116+UR76+0x21b80], R13 ;  /* 0x021b800d74007988 */ /* 0x0001e8000800044c */
[----:B------:R1:W-:Y:S04]  /*37360*/  STS.U16 [R116+UR76+0x29b80], R16 ;  /* 0x029b801074007988 */ /* 0x0003e8000800044c */
[----:B------:R2:W-:Y:S04]  /*37370*/  STS.U16 [R116+UR76+0x31b80], R17 ;  /* 0x031b801174007988 */ /* 0x0005e8000800044c */
[----:B0-----:R0:W5:Y:S04]  /*37380*/  LDL.LU R10, [R1+0x1e74] ;  /* 0x001e7400010a7983 */ /* 0x0011680000300800 */
[----:B-1----:R0:W5:Y:S04]  /*37390*/  LDL.LU R11, [R1+0x1e70] ;  /* 0x001e7000010b7983 */ /* 0x0021680000300800 */
[----:B--2---:R0:W5:Y:S04]  /*373a0*/  LDL.LU R12, [R1+0x1e6c] ;  /* 0x001e6c00010c7983 */ /* 0x0041680000300800 */
[----:B------:R0:W5:Y:S04]  /*373b0*/  LDL.LU R13, [R1+0x1e68] ;  /* 0x001e6800010d7983 */ /* 0x0001680000300800 */
[----:B------:R0:W5:Y:S04]  /*373c0*/  LDL.LU R16, [R1+0x1e64] ;  /* 0x001e640001107983 */ /* 0x0001680000300800 */
[----:B------:R0:W5:Y:S04]  /*373d0*/  LDL.LU R17, [R1+0x1e60] ;  /* 0x001e600001117983 */ /* 0x0001680000300800 */
[----:B------:R1:W-:Y:S04]  /*373e0*/  STS.U16 [R116+UR76+0x39b80], R33 ;  /* 0x039b802174007988 */ /* 0x0003e8000800044c */
[----:B---3--:R2:W-:Y:S04]  /*373f0*/  STS.U16 [R116+UR76+0x21f80], R130 ;  /* 0x021f808274007988 */ /* 0x0085e8000800044c */
[----:B----4-:R3:W-:Y:S04]  /*37400*/  STS.U16 [R116+UR76+0x29f80], R131 ;  /* 0x029f808374007988 */ /* 0x0107e8000800044c */
[----:B------:R4:W-:Y:S04]  /*37410*/  STS.U16 [R116+UR76+0x31f80], R32 ;  /* 0x031f802074007988 */ /* 0x0009e8000800044c */
[----:B------:R0:W-:Y:S04]  /*37420*/  STS.U16 [R116+UR76+0x39f80], R128 ;  /* 0x039f808074007988 */ /* 0x0001e8000800044c */
[----:B------:R0:W-:Y:S04]  /*37430*/  STS.U16 [R116+UR76+0x22380], R129 ;  /* 0x0223808174007988 */ /* 0x0001e8000800044c */
[----:B-1----:R-:W4:Y:S04]  /*37440*/  LDL.LU R33, [R1+0x1e5c] ;  /* 0x001e5c0001217983 */ /* 0x002f280000300800 */
[----:B--2---:R1:W5:Y:S04]  /*37450*/  LDL.LU R130, [R1+0x1e58] ;  /* 0x001e580001827983 */ /* 0x0043680000300800 */
[----:B---3--:R1:W5:Y:S04]  /*37460*/  LDL.LU R131, [R1+0x1e54] ;  /* 0x001e540001837983 */ /* 0x0083680000300800 */
[----:B----4-:R-:W2:Y:S04]  /*37470*/  LDL.LU R32, [R1+0x1e50] ;  /* 0x001e500001207983 */ /* 0x010ea80000300800 */
[----:B0-----:R1:W5:Y:S04]  /*37480*/  LDL.LU R128, [R1+0x1e4c] ;  /* 0x001e4c0001807983 */ /* 0x0013680000300800 */
[----:B------:R1:W5:Y:S04]  /*37490*/  LDL.LU R129, [R1+0x1e48] ;  /* 0x001e480001817983 */ /* 0x0003680000300800 */
[----:B------:R0:W-:Y:S04]  /*374a0*/  STS.U16 [R116+UR76+0x2a380], R31 ;  /* 0x02a3801f74007988 */ /* 0x0001e8000800044c */
[----:B------:R3:W-:Y:S04]  /*374b0*/  STS.U16 [R116+UR76+0x32380], R126 ;  /* 0x0323807e74007988 */ /* 0x0007e8000800044c */
[----:B------:R4:W-:Y:S04]  /*374c0*/  STS.U16 [R116+UR76+0x3a380], R127 ;  /* 0x03a3807f74007988 */ /* 0x0009e8000800044c */
[----:B------:R1:W-:Y:S04]  /*374d0*/  STS.U16 [R116+UR76+0x22780], R30 ;  /* 0x0227801e74007988 */ /* 0x0003e8000800044c */
[----:B0-----:R-:W2:Y:S04]  /*374e0*/  LDL.LU R31, [R1+0x1e44] ;  /* 0x001e4400011f7983 */ /* 0x001ea80000300800 */
[----:B---3--:R0:W5:Y:S04]  /*374f0*/  LDL.LU R126, [R1+0x1e40] ;  /* 0x001e4000017e7983 */ /* 0x0081680000300800 */
[----:B----4-:R0:W5:Y:S04]  /*37500*/  LDL.LU R127, [R1+0x1e3c] ;  /* 0x001e3c00017f7983 */ /* 0x0101680000300800 */
[----:B-1----:R-:W3:Y:S04]  /*37510*/  LDL.LU R30, [R1+0x1e38] ;  /* 0x001e3800011e7983 */ /* 0x002ee80000300800 */
        /* <DEDUP_REMOVED lines=8> */
[----:B-1----:R1:W5:Y:S04]  /*375a0*/  LDL.LU R124, [R1+0x1e34] ;  /* 0x001e3400017c7983 */ /* 0x0023680000300800 */
[----:B----4-:R1:W5:Y:S04]  /*375b0*/  LDL.LU R125, [R1+0x1e30] ;  /* 0x001e3000017d7983 */ /* 0x0103680000300800 */
[----:B0-----:R1:W5:Y:S04]  /*375c0*/  LDL.LU R18, [R1+0x1e2c] ;  /* 0x001e2c0001127983 */ /* 0x0013680000300800 */
[----:B------:R1:W5:Y:S04]  /*375d0*/  LDL.LU R19, [R1+0x1e28] ;  /* 0x001e280001137983 */ /* 0x0003680000300800 */
[----:B------:R0:W-:Y:S04]  /*375e0*/  STS.U16 [R116+UR76+0x2af80], R24 ;  /* 0x02af801874007988 */ /* 0x0001e8000800044c */
[----:B------:R4:W-:Y:S04]  /*375f0*/  STS.U16 [R116+UR76+0x32f80], R25 ;  /* 0x032f801974007988 */ /* 0x0009e8000800044c */
[----:B------:R1:W5:Y:S04]  /*37600*/  LDL.LU R20, [R1+0x1e24] ;  /* 0x001e240001147983 */ /* 0x0003680000300800 */
[----:B------:R1:W5:Y:S04]  /*37610*/  LDL.LU R21, [R1+0x1e20] ;  /* 0x001e200001157983 */ /* 0x0003680000300800 */
[----:B------:R1:W5:Y:S04]  /*37620*/  LDL.LU R22, [R1+0x1e1c] ;  /* 0x001e1c0001167983 */ /* 0x0003680000300800 */
[----:B------:R0:W-:Y:S04]  /*37630*/  STS.U16 [R116+UR76+0x3af80], R26 ;  /* 0x03af801a74007988 */ /* 0x0001e8000800044c */
[----:B------:R0:W-:Y:S04]  /*37640*/  STS.U16 [R116+UR76+0x23380], R27 ;  /* 0x0233801b74007988 */ /* 0x0001e8000800044c */
[----:B------:R0:W-:Y:S04]  /*37650*/  STS.U16 [R116+UR76+0x2b380], R28 ;  /* 0x02b3801c74007988 */ /* 0x0001e8000800044c */
[----:B------:R1:W5:Y:S04]  /*37660*/  LDL.LU R23, [R1+0x1e18] ;  /* 0x001e180001177983 */ /* 0x0003680000300800 */
[----:B------:R1:W-:Y:S04]  /*37670*/  STS.U16 [R116+UR76+0x33380], R29 ;  /* 0x0333801d74007988 */ /* 0x0003e8000800044c */
[----:B------:R-:W-:Y:S04]  /*37680*/  STS.U16 [R116+UR76+0x3b380], R165 ;  /* 0x03b380a574007988 */ /* 0x000fe8000800044c */
[----:B0-----:R0:W5:Y:S04]  /*37690*/  LDL.LU R24, [R1+0x1e14] ;  /* 0x001e140001187983 */ /* 0x0011680000300800 */
[----:B----4-:R0:W5:Y:S04]  /*376a0*/  LDL.LU R25, [R1+0x1e10] ;  /* 0x001e100001197983 */ /* 0x0101680000300800 */
[----:B------:R0:W5:Y:S04]  /*376b0*/  LDL.LU R26, [R1+0x1e0c] ;  /* 0x001e0c00011a7983 */ /* 0x0001680000300800 */
[----:B------:R0:W5:Y:S04]  /*376c0*/  LDL.LU R27, [R1+0x1e08] ;  /* 0x001e0800011b7983 */ /* 0x0001680000300800 */
[----:B------:R0:W5:Y:S04]  /*376d0*/  LDL.LU R28, [R1+0x1e04] ;  /* 0x001e0400011c7983 */ /* 0x0001680000300800 */
[----:B-1----:R0:W5:Y:S04]  /*376e0*/  LDL.LU R29, [R1+0x1e00] ;  /* 0x001e0000011d7983 */ /* 0x0021680000300800 */
[----:B---3--:R1:W-:Y:S04]  /*376f0*/  STS.U16 [R116+UR76+0x23780], R30 ;  /* 0x0237801e74007988 */ /* 0x0083e8000800044c */
[----:B--2---:R2:W-:Y:S04]  /*37700*/  STS.U16 [R116+UR76+0x2b780], R31 ;  /* 0x02b7801f74007988 */ /* 0x0045e8000800044c */
[----:B------:R3:W-:Y:S04]  /*37710*/  STS.U16 [R116+UR76+0x33780], R32 ;  /* 0x0337802074007988 */ /* 0x0007e8000800044c */
[----:B------:R4:W-:Y:S04]  /*37720*/  STS.U16 [R116+UR76+0x3b780], R33 ;  /* 0x03b7802174007988 */ /* 0x0009e8000800044c */
[----:B------:R0:W-:Y:S04]  /*37730*/  STS.U16 [R116+UR76+0x23b80], R122 ;  /* 0x023b807a74007988 */ /* 0x0001e8000800044c */
[----:B------:R0:W-:Y:S04]  /*37740*/  STS.U16 [R116+UR76+0x2bb80], R34 ;  /* 0x02bb802274007988 */ /* 0x0001e8000800044c */
[----:B-1----:R1:W5:Y:S04]  /*37750*/  LDL.LU R30, [R1+0x1dfc] ;  /* 0x001dfc00011e7983 */ /* 0x0023680000300800 */
[----:B--2---:R1:W5:Y:S04]  /*37760*/  LDL.LU R31, [R1+0x1df8] ;  /* 0x001df800011f7983 */ /* 0x0043680000300800 */
[----:B---3--:R1:W5:Y:S04]  /*37770*/  LDL.LU R32, [R1+0x1df4] ;  /* 0x001df40001207983 */ /* 0x0083680000300800 */
[----:B----4-:R1:W5:Y:S04]  /*37780*/  LDL.LU R33, [R1+0x1df0] ;  /* 0x001df00001217983 */ /* 0x0103680000300800 */
[----:B0-----:R1:W5:Y:S01]  /*37790*/  LDL.LU R122, [R1+0x1dec] ;  /* 0x001dec00017a7983 */ /* 0x0013620000300800 */
[C---:B------:R-:W-:Y:S01]  /*377a0*/  LOP3.LUT R34, R99.reuse, 0x40, RZ, 0xc0, !PT ;  /* 0x0000004063227812 */ /* 0x040fe200078ec0ff */
[----:B------:R-:W-:-:S05]  /*377b0*/  IMAD.SHL.U32 R99, R99, 0x2, RZ ;  /* 0x0000000263637824 */ /* 0x000fca00078e00ff */
[----:B------:R-:W-:Y:S01]  /*377c0*/  LOP3.LUT R99, R99, 0x7e, RZ, 0xc0, !PT ;  /* 0x0000007e63637812 */ /* 0x000fe200078ec0ff */
[----:B------:R0:W-:Y:S04]  /*377d0*/  STS.U16 [R116+UR76+0x33b80], R123 ;  /* 0x033b807b74007988 */ /* 0x0001e8000800044c */
[----:B------:R2:W-:Y:S01]  /*377e0*/  STS.U16 [R116+UR76+0x3bb80], R120 ;  /* 0x03bb807874007988 */ /* 0x0005e2000800044c */
[C-C-:B------:R-:W-:Y:S02]  /*377f0*/  IMAD R165, R34.reuse, 0x40, R99.reuse ;  /* 0x0000004022a57824 */ /* 0x140fe400078e0263 */
[----:B------:R-:W-:Y:S01]  /*37800*/  IMAD R34, R34, 0x40, R99 ;  /* 0x0000004022227824 */ /* 0x000fe200078e0263 */
[----:B------:R3:W-:Y:S04]  /*37810*/  STS.U16 [R116+UR76+0x23f80], R121 ;  /* 0x023f807974007988 */ /* 0x0007e8000800044c */
[----:B------:R4:W-:Y:S04]  /*37820*/  STS.U16 [R116+UR76+0x2bf80], R118 ;  /* 0x02bf807674007988 */ /* 0x0009e8000800044c */
[----:B------:R1:W-:Y:S04]  /*37830*/  STS.U16 [R116+UR76+0x33f80], R119 ;  /* 0x033f807774007988 */ /* 0x0003e8000800044c */
[----:B0-----:R0:W5:Y:S04]  /*37840*/  LDL.LU R123, [R1+0x1de8] ;  /* 0x001de800017b7983 */ /* 0x0011680000300800 */
[----:B--2---:R0:W5:Y:S04]  /*37850*/  LDL.LU R120, [R1+0x1de4] ;  /* 0x001de40001787983 */ /* 0x0041680000300800 */
[----:B------:R2:W-:Y:S01]  /*37860*/  STS.U16 [R116+UR76+0x3bf80], R117 ;  /* 0x03bf807574007988 */ /* 0x0005e2000800044c */
[----:B------:R-:W-:-:S03]  /*37870*/  LOP3.LUT R34, R34, 0x10, RZ, 0x3c, !PT ;  /* 0x0000001022227812 */ /* 0x000fc600078e3cff */
[----:B---3--:R0:W5:Y:S04]  /*37880*/  LDL.LU R121, [R1+0x1de0] ;  /* 0x001de00001797983 */ /* 0x0081680000300800 */
[----:B----4-:R0:W5:Y:S04]  /*37890*/  LDL.LU R118, [R1+0x1ddc] ;  /* 0x001ddc0001767983 */ /* 0x0101680000300800 */
[----:B-1----:R0:W5:Y:S04]  /*378a0*/  LDL.LU R119, [R1+0x1dd8] ;  /* 0x001dd80001777983 */ /* 0x0021680000300800 */
[----:B------:R1:W-:Y:S04]  /*378b0*/  STS.U16 [R165+UR76+0x42000], R98 ;  /* 0x04200062a5007988 */ /* 0x0003e8000800044c */
[----:B------:R3:W-:Y:S04]  /*378c0*/  STS.U16 [R165+UR76+0x42400], R96 ;  /* 0x04240060a5007988 */ /* 0x0007e8000800044c */
[----:B------:R4:W-:Y:S04]  /*378d0*/  STS.U16 [R165+UR76+0x42800], R97 ;  /* 0x04280061a5007988 */ /* 0x0009e8000800044c */
[----:B--2---:R0:W5:Y:S04]  /*378e0*/  LDL.LU R116, [R1+0x1dd4] ;  /* 0x001dd40001747983 */ /* 0x0041680000300800 */
[----:B------:R0:W5:Y:S04]  /*378f0*/  LDL.LU R117, [R1+0x1dd0] ;  /* 0x001dd00001757983 */ /* 0x0001680000300800 */
[----:B------:R2:W-:Y:S04]  /*37900*/  STS.U16 [R165+UR76+0x42c00], R94 ;  /* 0x042c005ea5007988 */ /* 0x0005e8000800044c */
[----:B------:R0:W-:Y:S04]  /*37910*/  STS.U16 [R34+UR76+0x42080], R95 ;  /* 0x0420805f22007988 */ /* 0x0001e8000800044c */
[----:B-1----:R1:W5:Y:S04]  /*37920*/  LDL.LU R98, [R1+0x1dcc] ;  /* 0x001dcc0001627983 */ /* 0x0023680000300800 */
[----:B------:R1:W5:Y:S04]  /*37930*/  LDL.LU R99, [R1+0x1dc8] ;  /* 0x001dc80001637983 */ /* 0x0003680000300800 */
[----:B---3--:R1:W5:Y:S04]  /*37940*/  LDL.LU R96, [R1+0x1dc4] ;  /* 0x001dc40001607983 */ /* 0x0083680000300800 */
[----:B----4-:R1:W5:Y:S04]  /*37950*/  LDL.LU R97, [R1+0x1dc0] ;  /* 0x001dc00001617983 */ /* 0x0103680000300800 */
[----:B------:R3:W-:Y:S04]  /*37960*/  STS.U16 [R34+UR76+0x42480], R92 ;  /* 0x0424805c22007988 */ /* 0x0007e8000800044c */
[----:B--2---:R1:W5:Y:S01]  /*37970*/  LDL.LU R94, [R1+0x1dbc] ;  /* 0x001dbc00015e7983 */ /* 0x0043620000300800 */
[----:B------:R-:W-:-:S03]  /*37980*/  LOP3.LUT R165, R164, 0x20, RZ, 0x3c, !PT ;  /* 0x00000020a4a57812 */ /* 0x000fc600078e3cff */
[----:B------:R2:W-:Y:S04]  /*37990*/  STS.U16 [R34+UR76+0x42880], R93 ;  /* 0x0428805d22007988 */ /* 0x0005e8000800044c */
[----:B0-----:R1:W5:Y:S04]  /*379a0*/  LDL.LU R95, [R1+0x1db8] ;  /* 0x001db800015f7983 */ /* 0x0013680000300800 */
[----:B------:R0:W-:Y:S04]  /*379b0*/  STS.U16 [R34+UR76+0x42c80], R42 ;  /* 0x042c802a22007988 */ /* 0x0001e8000800044c */
[----:B------:R4:W-:Y:S04]  /*379c0*/  STS.U16 [R165+UR76+0x42100], R35 ;  /* 0x04210023a5007988 */ /* 0x0009e8000800044c */
[----:B------:R1:W-:Y:S04]  /*379d0*/  STS.U16 [R165+UR76+0x42500], R36 ;  /* 0x04250024a5007988 */ /* 0x0003e8000800044c */
[----:B---3--:R3:W5:Y:S04]  /*379e0*/  LDL.LU R92, [R1+0x1db4] ;  /* 0x001db400015c7983 */ /* 0x0087680000300800 */
[----:B--2---:R3:W5:Y:S01]  /*379f0*/  LDL.LU R93, [R1+0x1db0] ;  /* 0x001db000015d7983 */ /* 0x0047620000300800 */
[----:B0-----:R-:W-:-:S03]  /*37a00*/  LOP3.LUT R42, R164, 0x30, RZ, 0x3c, !PT ;  /* 0x00000030a42a7812 */ /* 0x001fc600078e3cff */
[----:B------:R3:W5:Y:S04]  /*37a10*/  LDL.LU R34, [R1+0x1dac] ;  /* 0x001dac0001227983 */ /* 0x0007680000300800 */
[----:B----4-:R3:W5:Y:S04]  /*37a20*/  LDL.LU R35, [R1+0x1da8] ;  /* 0x001da80001237983 */ /* 0x0107680000300800 */
[----:B-1----:R3:W5:Y:S04]  /*37a30*/  LDL.LU R36, [R1+0x1da4] ;  /* 0x001da40001247983 */ /* 0x0027680000300800 */
[----:B------:R0:W-:Y:S04]  /*37a40*/  STS.U16 [R165+UR76+0x42900], R37 ;  /* 0x04290025a5007988 */ /* 0x0001e8000800044c */
[----:B------:R1:W-:Y:S04]  /*37a50*/  STS.U16 [R165+UR76+0x42d00], R38 ;  /* 0x042d0026a5007988 */ /* 0x0003e8000800044c */
[----:B------:R2:W-:Y:S04]  /*37a60*/  STS.U16 [R42+UR76+0x42180], R39 ;  /* 0x042180272a007988 */ /* 0x0005e8000800044c */
[----:B------:R4:W-:Y:S04]  /*37a70*/  STS.U16 [R42+UR76+0x42580], R40 ;  /* 0x042580282a007988 */ /* 0x0009e8000800044c */
[----:B------:R2:W-:Y:S04]  /*37a80*/  STS.U16 [R42+UR76+0x42980], R41 ;  /* 0x042980292a007988 */ /* 0x0005e8000800044c */
[----:B------:R2:W-:Y:S04]  /*37a90*/  STS.U16 [R42+UR76+0x42d80], R74 ;  /* 0x042d804a2a007988 */ /* 0x0005e8000800044c */
[----:B0-----:R3:W5:Y:S01]  /*37aa0*/  LDL.LU R37, [R1+0x1da0] ;  /* 0x001da00001257983 */ /* 0x0017620000300800 */
[----:B-1----:R-:W-:-:S03]  /*37ab0*/  LOP3.LUT R165, R164, 0x40, RZ, 0x3c, !PT ;  /* 0x00000040a4a57812 */ /* 0x002fc600078e3cff */
[----:B------:R3:W5:Y:S04]  /*37ac0*/  LDL.LU R38, [R1+0x1d9c] ;  /* 0x001d9c0001267983 */ /* 0x0007680000300800 */
[----:B--2---:R3:W5:Y:S04]  /*37ad0*/  LDL.LU R39, [R1+0x1d98] ;  /* 0x001d980001277983 */ /* 0x0047680000300800 */
[----:B----4-:R3:W5:Y:S04]  /*37ae0*/  LDL.LU R40, [R1+0x1d94] ;  /* 0x001d940001287983 */ /* 0x0107680000300800 */
[----:B------:R3:W5:Y:S01]  /*37af0*/  LDL.LU R41, [R1+0x1d90] ;  /* 0x001d900001297983 */ /* 0x0007620000300800 */
[----:B------:R-:W-:-:S03]  /*37b00*/  LOP3.LUT R74, R164, 0x50, RZ, 0x3c, !PT ;  /* 0x00000050a44a7812 */ /* 0x000fc600078e3cff */
[----:B------:R3:W5:Y:S04]  /*37b10*/  LDL.LU R42, [R1+0x1d8c] ;  /* 0x001d8c00012a7983 */ /* 0x0007680000300800 */
[----:B------:R0:W-:Y:S04]  /*37b20*/  STS.U16 [R165+UR76+0x42200], R43 ;  /* 0x0422002ba5007988 */ /* 0x0001e8000800044c */
        /* <DEDUP_REMOVED lines=8> */
[----:B----4-:R3:W5:Y:S01]  /*37bb0*/  LDL.LU R46, [R1+0x1d7c] ;  /* 0x001d7c00012e7983 */ /* 0x0107620000300800 */
[----:B------:R-:W-:-:S03]  /*37bc0*/  LOP3.LUT R165, R164, 0x60, RZ, 0x3c, !PT ;  /* 0x00000060a4a57812 */ /* 0x000fc600078e3cff */
[----:B------:R3:W5:Y:S04]  /*37bd0*/  LDL.LU R47, [R1+0x1d78] ;  /* 0x001d7800012f7983 */ /* 0x0007680000300800 */
[----:B------:R3:W5:Y:S04]  /*37be0*/  LDL.LU R48, [R1+0x1d74] ;  /* 0x001d740001307983 */ /* 0x0007680000300800 */
[----:B------:R0:W-:Y:S04]  /*37bf0*/  STS.U16 [R74+UR76+0x42a80], R49 ;  /* 0x042a80314a007988 */ /* 0x0001e8000800044c */
[----:B------:R1:W-:Y:S01]  /*37c00*/  STS.U16 [R74+UR76+0x42e80], R75 ;  /* 0x042e804b4a007988 */ /* 0x0003e2000800044c */
[----:B------:R-:W-:-:S03]  /*37c10*/  LOP3.LUT R164, R164, 0x70, RZ, 0x3c, !PT ;  /* 0x00000070a4a47812 */ /* 0x000fc600078e3cff */
[----:B------:R2:W-:Y:S04]  /*37c20*/  STS.U16 [R165+UR76+0x42300], R50 ;  /* 0x04230032a5007988 */ /* 0x0005e8000800044c */
[----:B------:R4:W-:Y:S04]  /*37c30*/  STS.U16 [R165+UR76+0x42700], R51 ;  /* 0x04270033a5007988 */ /* 0x0009e8000800044c */
[----:B------:R2:W-:Y:S04]  /*37c40*/  STS.U16 [R165+UR76+0x42b00], R52 ;  /* 0x042b0034a5007988 */ /* 0x0005e8000800044c */
[----:B0-----:R3:W5:Y:S04]  /*37c50*/  LDL.LU R49, [R1+0x1d70] ;  /* 0x001d700001317983 */ /* 0x0017680000300800 */
[----:B-1----:R3:W5:Y:S04]  /*37c60*/  LDL.LU R74, [R1+0x1d6c] ;  /* 0x001d6c00014a7983 */ /* 0x0027680000300800 */
[----:B------:R3:W5:Y:S04]  /*37c70*/  LDL.LU R75, [R1+0x1d68] ;  /* 0x001d6800014b7983 */ /* 0x0007680000300800 */
[----:B--2---:R3:W5:Y:S04]  /*37c80*/  LDL.LU R50, [R1+0x1d64] ;  /* 0x001d640001327983 */ /* 0x0047680000300800 */
[----:B----4-:R3:W5:Y:S04]  /*37c90*/  LDL.LU R51, [R1+0x1d60] ;  /* 0x001d600001337983 */ /* 0x0107680000300800 */
[----:B------:R3:W5:Y:S04]  /*37ca0*/  LDL.LU R52, [R1+0x1d5c] ;  /* 0x001d5c0001347983 */ /* 0x0007680000300800 */
[----:B------:R0:W-:Y:S04]  /*37cb0*/  STS.U16 [R165+UR76+0x42f00], R53 ;  /* 0x042f0035a5007988 */ /* 0x0001e8000800044c */
[----:B------:R1:W-:Y:S04]  /*37cc0*/  STS.U16 [R164+UR76+0x42380], R54 ;  /* 0x04238036a4007988 */ /* 0x0003e8000800044c */
[----:B------:R2:W-:Y:S04]  /*37cd0*/  STS.U16 [R164+UR76+0x42780], R55 ;  /* 0x04278037a4007988 */ /* 0x0005e8000800044c */
[----:B------:R4:W-:Y:S04]  /*37ce0*/  STS.U16 [R164+UR76+0x42b80], R56 ;  /* 0x042b8038a4007988 */ /* 0x0009e8000800044c */
[----:B------:R1:W-:Y:S01]  /*37cf0*/  STS.U16 [R164+UR76+0x42f80], R57 ;  /* 0x042f8039a4007988 */ /* 0x0003e2000800044c */
[----:B------:R0:W-:Y:S06]  /*37d00*/  MEMBAR.ALL.CTA ;  /* 0x0000000000007992 */ /* 0x0001ec0000008000 */
[----:B0-----:R-:W0:Y:S04]  /*37d10*/  FENCE.VIEW.ASYNC.S ;  /* 0x00000000000073c6 */ /* 0x001e280000000000 */
[----:B------:R3:W5:Y:S04]  /*37d20*/  LDL.LU R53, [R1+0x1d58] ;  /* 0x001d580001357983 */ /* 0x0007680000300800 */
[----:B-1----:R3:W5:Y:S04]  /*37d30*/  LDL.LU R54, [R1+0x1d54] ;  /* 0x001d540001367983 */ /* 0x0027680000300800 */
[----:B--2---:R3:W5:Y:S04]  /*37d40*/  LDL.LU R55, [R1+0x1d50] ;  /* 0x001d500001377983 */ /* 0x0047680000300800 */
[----:B----4-:R3:W5:Y:S04]  /*37d50*/  LDL.LU R56, [R1+0x1d4c] ;  /* 0x001d4c0001387983 */ /* 0x0107680000300800 */
[----:B------:R3:W5:Y:S04]  /*37d60*/  LDL.LU R57, [R1+0x1d48] ;  /* 0x001d480001397983 */ /* 0x0007680000300800 */
[----:B------:R-:W2:Y:S01]  /*37d70*/  LDL R164, [R1+0x1524] ;  /* 0x0015240001a47983 */ /* 0x000ea20000100800 */
[----:B0-----:R-:W-:Y:S01]  /*37d80*/  BAR.SYNC.DEFER_BLOCKING 0x0 ;  /* 0x0000000000007b1d */ /* 0x001fe20000010000 */
[----:B--2---:R-:W-:-:S05]  /*37d90*/  LEA R164, R164, UR76, 0x3 ;  /* 0x0000004ca4a47c11 */ /* 0x004fca000f8e18ff */
[----:B------:R-:W-:-:S05]  /*37da0*/  VIADD R164, R164, 0x44000 ;  /* 0x00044000a4a47836 */ /* 0x000fca0000000000 */
[----:B------:R-:W-:Y:S01]  /*37db0*/  R2UR UR4, R164 ;  /* 0x00000000a40472ca */ /* 0x000fe200000e0000 */
[----:B---3--:R-:W-:-:S14]  /*37dc0*/  @P0 BRA `(.L_x_9) ;  /* 0x0000000400880947 */ /* 0x008fdc0003800000 */
[----:B------:R-:W2:Y:S01]  /*37dd0*/  LDL R164, [R1+0x1d3c] ;  /* 0x001d3c0001a47983 */ /* 0x000ea20000100800 */
[----:B------:R-:W-:-:S03]  /*37de0*/  ELECT P2, URZ, PT ;  /* 0x0000000000ff782f */ /* 0x000fc60003840000 */
[----:B------:R0:W-:Y:S04]  /*37df0*/  STL [R1+0x1d50], R3 ;  /* 0x001d500301007387 */ /* 0x0001e80000100800 */
[----:B------:R1:W-:Y:S04]  /*37e00*/  STL [R1+0x1d4c], R2 ;  /* 0x001d4c0201007387 */ /* 0x0003e80000100800 */
[----:B------:R3:W-:Y:S02]  /*37e10*/  STL [R1+0x1d48], R0 ;  /* 0x001d480001007387 */ /* 0x0007e40000100800 */
[----:B------:R-:W-:Y:S01]  /*37e20*/  @P2 IMAD.MOV.U32 R165, RZ, RZ, 0x40004040 ;  /* 0x40004040ffa52424 */ /* 0x000fe200078e00ff */
[----:B0-----:R-:W-:-:S02]  /*37e30*/  MOV.SPILL R3, UR72 ;  /* 0x0000004800037c02 */ /* 0x001fc40009000f00 */
[----:B-1----:R-:W-:Y:S02]  /*37e40*/  MOV.SPILL R2, UR7 ;  /* 0x0000000700027c02 */ /* 0x002fe40009000f00 */
[----:B------:R-:W-:Y:S02]  /*37e50*/  @P2 R2UR UR75, R165 ;  /* 0x00000000a54b22ca */ /* 0x000fe400000e0000 */
[----:B---3--:R-:W-:-:S05]  /*37e60*/  MOV.SPILL R0, UR73 ;  /* 0x0000004900007c02 */ /* 0x008fca0009000f00 */
[----:B------:R0:W-:Y:S01]  /*37e70*/  STL [R1+0xd8c], R0 ;  /* 0x000d8c0001007387 */ /* 0x0001e20000100800 */
[----:B------:R-:W-:Y:S01]  /*37e80*/  UMOV UR72, 0x0 ;  /* 0x0000000000487882 */ /* 0x000fe20000000000 */
[----:B------:R-:W-:Y:S01]  /*37e90*/  UMOV UR73, 0x8088010 ;  /* 0x0808801000497882 */ /* 0x000fe20000000000 */
[----:B0-----:R-:W-:Y:S01]  /*37ea0*/  MOV.SPILL R0, UR6 ;  /* 0x0000000600007c02 */ /* 0x001fe20009000f00 */
[----:B------:R-:W-:Y:S02]  /*37eb0*/  UIADD3.64 UR6, UPT, UPT, UR8, 0x100, URZ ;  /* 0x0000010008067897 */ /* 0x000fe4000fffe0ff */
[----:B------:R-:W-:Y:S01]  /*37ec0*/  UIADD3 UR77, UPT, UPT, UR5, 0x20, URZ ;  /* 0x00000020054d7890 */ /* 0x000fe2000fffe0ff */
[----:B--2---:R-:W-:-:S13]  /*37ed0*/  R2UR UR74, R164 ;  /* 0x00000000a44a72ca */ /* 0x004fda00000e0000 */
[----:B------:R-:W-:-:S05]  /*37ee0*/  IMAD.U32 R164, RZ, RZ, UR74 ;  /* 0x0000004affa47e24 */ /* 0x000fca000f8e00ff */
[----:B------:R-:W-:Y:S02]  /*37ef0*/  @P2 R2UR UR74, R164 ;  /* 0x00000000a44a22ca */ /* 0x000fe400000e0000 */
[----:B------:R-:W2:Y:S11]  /*37f00*/  LDL.LU R164, [R1+0xd8c] ;  /* 0x000d8c0001a47983 */ /* 0x000eb60000300800 */
[----:B------:R0:W-:Y:S02]  /*37f10*/  UTCHMMA gdesc[UR74], gdesc[UR12], tmem[UR5], tmem[UR72], idesc[UR73], UPT ;  /* 0x00ff480c4a0075ea */ /* 0x0001e4000b800005 */
[----:B0-----:R-:W-:Y:S01]  /*37f20*/  UIADD3.64 UR72, UPT, UPT, UR8, 0x80, URZ ;  /* 0x0000008008487897 */ /* 0x001fe2000fffe0ff */
[----:B------:R-:W-:Y:S01]  /*37f30*/  UMOV UR74, 0x0 ;  /* 0x00000000004a7882 */ /* 0x000fe20000000000 */
[----:B------:R-:W-:-:S02]  /*37f40*/  UMOV UR75, 0x8088010 ;  /* 0x08088010004b7882 */ /* 0x000fc40000000000 */
[----:B------:R-:W-:Y:S05]  /*37f50*/  UTCHMMA gdesc[UR8], gdesc[UR10], tmem[UR5], tmem[UR74], idesc[UR75], UPT ;  /* 0x00ff4a0a080075ea */ /* 0x000fea000b800005 */
[----:B------:R0:W-:Y:S01]  /*37f60*/  UTCHMMA gdesc[UR72], gdesc[UR14], tmem[UR5], tmem[UR74], idesc[UR75], UPT ;  /* 0x00ff4a0e480075ea */ /* 0x0001e2000b800005 */
[----:B------:R1:W-:Y:S01]  /*37f70*/  UTCHMMA gdesc[UR6], gdesc[UR16], tmem[UR5], tmem[UR74], idesc[UR75], UPT ;  /* 0x00ff4a10060075ea */ /* 0x0003e2000b800005 */
[----:B0-----:R-:W-:Y:S02]  /*37f80*/  UIADD3.64 UR72, UPT, UPT, UR8, 0x180, URZ ;  /* 0x0000018008487897 */ /* 0x001fe4000fffe0ff */
[----:B-1----:R-:W-:-:S07]  /*37f90*/  UIADD3.64 UR6, UPT, UPT, UR8, 0x200, URZ ;  /* 0x0000020008067897 */ /* 0x002fce000fffe0ff */
[----:B------:R0:W-:Y:S02]  /*37fa0*/  UTCHMMA gdesc[UR72], gdesc[UR18], tmem[UR5], tmem[UR74], idesc[UR75], UPT ;  /* 0x00ff4a12480075ea */ /* 0x0001e4000b800005 */
[----:B------:R1:W-:Y:S01]  /*37fb0*/  UTCHMMA gdesc[UR6], gdesc[UR20], tmem[UR5], tmem[UR74], idesc[UR75], UPT ;  /* 0x00ff4a14060075ea */ /* 0x0003e2000b800005 */
[----:B0-----:R-:W-:Y:S02]  /*37fc0*/  UIADD3.64 UR72, UPT, UPT, UR8, 0x280, URZ ;  /* 0x0000028008487897 */ /* 0x001fe4000fffe0ff */
[----:B-1----:R-:W-:-:S07]  /*37fd0*/  UIADD3.64 UR6, UPT, UPT, UR8, 0x300, URZ ;  /* 0x0000030008067897 */ /* 0x002fce000fffe0ff */
[----:B------:R0:W-:Y:S02]  /*37fe0*/  UTCHMMA gdesc[UR72], gdesc[UR22], tmem[UR5], tmem[UR74], idesc[UR75], UPT ;  /* 0x00ff4a16480075ea */ /* 0x0001e4000b800005 */
[----:B------:R1:W-:Y:S01]  /*37ff0*/  UTCHMMA gdesc[UR6], gdesc[UR24], tmem[UR5], tmem[UR74], idesc[UR75], UPT ;  /* 0x00ff4a18060075ea */ /* 0x0003e2000b800005 */
[----:B0-----:R-:W-:Y:S01]  /*38000*/  R2UR.FILL UR72, R3 ;  /* 0x00000000034872ca */ /* 0x001fe200004e0000 */
[----:B-1----:R-:W-:Y:S01]  /*38010*/  UIADD3 UR74, UPT, UPT, UR5, 0x20, URZ ;  /* 0x00000020054a7890 */ /* 0x002fe2000fffe0ff */
[----:B------:R0:W5:Y:S01]  /*38020*/  LDL.LU R3, [R1+0x1d50] ;  /* 0x001d500001037983 */ /* 0x0001620000300800 */
[----:B------:R-:W-:Y:S01]  /*38030*/  UIADD3 UR75, UPT, UPT, UR5, 0x20, URZ ;  /* 0x00000020054b7890 */ /* 0x000fe2000fffe0ff */
[----:B------:R-:W-:Y:S01]  /*38040*/  UMOV UR6, 0x0 ;  /* 0x0000000000067882 */ /* 0x000fe20000000000 */
[----:B------:R-:W-:-:S05]  /*38050*/  UMOV UR7, 0x8088010 ;  /* 0x0808801000077882 */ /* 0x000fca0000000000 */
[----:B------:R1:W-:Y:S02]  /*38060*/  UTCHMMA gdesc[UR26], gdesc[UR12], tmem[UR74], tmem[UR6], idesc[UR7], UPT ;  /* 0x00ff060c1a0075ea */ /* 0x0003e4000b80004a */
[----:B------:R3:W-:Y:S01]  /*38070*/  UTCHMMA gdesc[UR28], gdesc[UR10], tmem[UR75], tmem[UR6], idesc[UR7], UPT ;  /* 0x00ff060a1c0075ea */ /* 0x0007e2000b80004b */
[----:B-1----:R-:W-:Y:S01]  /*38080*/  UMOV UR74, 0x0 ;  /* 0x00000000004a7882 */ /* 0x002fe20000000000 */
[----:B---3--:R-:W-:Y:S02]  /*38090*/  UMOV UR75, 0x8088010 ;  /* 0x08088010004b7882 */ /* 0x008fe40000000000 */
[----:B------:R1:W-:Y:S02]  /*380a0*/  UTCHMMA gdesc[UR30], gdesc[UR14], tmem[UR77], tmem[UR74], idesc[UR75], UPT ;  /* 0x00ff4a0e1e0075ea */ /* 0x0003e4000b80004d */
[----:B-1----:R-:W-:Y:S02]  /*380b0*/  UIADD3 UR74, UPT, UPT, UR5, 0x20, URZ ;  /* 0x00000020054a7890 */ /* 0x002fe4000fffe0ff */
[----:B------:R-:W-:-:S07]  /*380c0*/  UIADD3 UR75, UPT, UPT, UR5, 0x20, URZ ;  /* 0x00000020054b7890 */ /* 0x000fce000fffe0ff */
[----:B------:R-:W-:Y:S02]  /*380d0*/  UTCHMMA gdesc[UR32], gdesc[UR16], tmem[UR74], tmem[UR6], idesc[UR7], UPT ;  /* 0x00ff0610200075ea */ /* 0x000fe4000b80004a */
[----:B------:R-:W-:Y:S01]  /*380e0*/  UTCHMMA gdesc[UR34], gdesc[UR18], tmem[UR75], tmem[UR6], idesc[UR7], UPT ;  /* 0x00ff0612220075ea */ /* 0x000fe2000b80004b */
[----:B------:R1:W-:Y:S01]  /*380f0*/  UTCHMMA gdesc[UR36], gdesc[UR20], tmem[UR74], tmem[UR6], idesc[UR7], UPT ;  /* 0x00ff0614240075ea */ /* 0x0003e2000b80004a */
[----:B------:R3:W-:Y:S01]  /*38100*/  UTCHMMA gdesc[UR38], gdesc[UR22], tmem[UR75], tmem[UR6], idesc[UR7], UPT ;  /* 0x00ff0616260075ea */ /* 0x0007e2000b80004b */
[----:B-1----:R-:W-:Y:S01]  /*38110*/  UMOV UR74, 0x0 ;  /* 0x00000000004a7882 */ /* 0x002fe20000000000 */
[----:B---3--:R-:W-:Y:S02]  /*38120*/  UMOV UR75, 0x8088010 ;  /* 0x08088010004b7882 */ /* 0x008fe40000000000 */
[----:B------:R1:W-:Y:S02]  /*38130*/  UTCHMMA gdesc[UR40], gdesc[UR24], tmem[UR77], tmem[UR74], idesc[UR75], UPT ;  /* 0x00ff4a18280075ea */ /* 0x0003e4000b80004d */
[----:B-1----:R-:W-:-:S02]  /*38140*/  UIADD3 UR74, UPT, UPT, UR5, 0x40, URZ ;  /* 0x00000040054a7890 */ /* 0x002fc4000fffe0ff */
[----:B------:R-:W-:Y:S02]  /*38150*/  UIADD3 UR75, UPT, UPT, UR5, 0x40, URZ ;  /* 0x00000040054b7890 */ /* 0x000fe4000fffe0ff */
[----:B------:R-:W-:-:S05]  /*38160*/  UIADD3 UR77, UPT, UPT, UR5, 0x40, URZ ;  /* 0x00000040054d7890 */ /* 0x000fca000fffe0ff */
        /* <DEDUP_REMOVED lines=11> */
[----:B------:R1:W-:Y:S01]  /*38220*/  UTCHMMA gdesc[UR54], gdesc[UR22], tmem[UR75], tmem[UR6], idesc[UR7], UPT ;  /* 0x00ff0616360075ea */ /* 0x0003e2000b80004b */
[----:B------:R3:W-:Y:S01]  /*38230*/  UTCHMMA gdesc[UR56], gdesc[UR24], tmem[UR74], tmem[UR6], idesc[UR7], UPT ;  /* 0x00ff0618380075ea */ /* 0x0007e2000b80004a */
[----:B-1----:R-:W-:Y:S01]  /*38240*/  UIADD3 UR75, UPT, UPT, UR5, 0x60, URZ ;  /* 0x00000060054b7890 */ /* 0x002fe2000fffe0ff */
[----:B---3--:R-:W-:-:S08]  /*38250*/  UMOV UR74, 0x0 ;  /* 0x00000000004a7882 */ /* 0x008fd00000000000 */
[----:B------:R1:W-:Y:S02]  /*38260*/  UTCHMMA gdesc[UR58], gdesc[UR12], tmem[UR75], tmem[UR6], idesc[UR7], UPT ;  /* 0x00ff060c3a0075ea */ /* 0x0003e4000b80004b */
[----:B-1----:R-:W-:Y:S02]  /*38270*/  UMOV UR75, 0x8088010 ;  /* 0x08088010004b7882 */ /* 0x002fe40000000000 */
        /* <DEDUP_REMOVED lines=10> */
[----:B-1----:R-:W-:Y:S01]  /*38320*/  UIADD3 UR74, UPT, UPT, UR5, 0x60, URZ ;  /* 0x00000060054a7890 */ /* 0x002fe2000fffe0ff */
[----:B--2---:R-:W-:-:S13]  /*38330*/  R2UR.FILL UR73, R164 ;  /* 0x00000000a44972ca */ /* 0x004fda00004e0000 */
[----:B------:R1:W-:Y:S02]  /*38340*/  UTCHMMA gdesc[UR72], gdesc[UR24], tmem[UR74], tmem[UR6], idesc[UR7], UPT ;  /* 0x00ff0618480075ea */ /* 0x0003e4000b80004a */
[----:B-1----:R-:W-:Y:S02]  /*38350*/  R2UR.FILL UR7, R2 ;  /* 0x00000000020772ca */ /* 0x002fe400004e0000 */
[----:B------:R0:W5:Y:S01]  /*38360*/  LDL.LU R2, [R1+0x1d4c] ;  /* 0x001d4c0001027983 */ /* 0x0001620000300800 */
[----:B------:R-:W-:-:S03]  /*38370*/  R2UR.FILL UR6, R0 ;  /* 0x00000000000672ca */ /* 0x000fc600004e0000 */
[----:B------:R0:W5:Y:S01]  /*38380*/  LDL.LU R0, [R1+0x1d48] ;  /* 0x001d480001007983 */ /* 0x0001620000300800 */
[----:B------:R-:W-:Y:S02]  /*38390*/  IMAD.U32 R164, RZ, RZ, UR4 ;  /* 0x00000004ffa47e24 */ /* 0x000fe4000f8e00ff */
[----:B------:R-:W-:-:S05]  /*383a0*/  IMAD.MOV.U32 R165, RZ, RZ, RZ ;  /* 0x000000ffffa57224 */ /* 0x000fca00078e00ff */
[----:B------:R-:W-:-:S04]  /*383b0*/  @P2 MOV R164, R164 ;  /* 0x000000a400a42202 */ /* 0x000fc80000000f00 */
[----:B------:R-:W-:-:S13]  /*383c0*/  @P2 R2UR UR74, R164 ;  /* 0x00000000a44a22ca */ /* 0x000fda00000e0000 */
[----:B------:R0:W-:Y:S01]  /*383d0*/  UTCBAR [UR74], URZ ;  /* 0x000000ff4a0073e9 */ /* 0x0001e200080000ff */
[----:B------:R-:W-:Y:S01]  /*383e0*/  NOP ;  /* 0x0000000000007918 */ /* 0x000fe20000000000 */
.L_x_9:
[----:B------:R-:W1:Y:S01]  /*383f0*/  LDC R164, c[0x0][0x3a0] ;  /* 0x0000e800ffa47b82 */ /* 0x000e620000000800 */
[----:B-----5:R2:W-:Y:S04]  /*38400*/  STL [R1+0x1d4c], R2 ;  /* 0x001d4c0201007387 */ /* 0x0205e80000100800 */
[----:B--2---:R-:W2:Y:S04]  /*38410*/  LDL R2, [R1+0xe9c] ;  /* 0x000e9c0001027983 */ /* 0x004ea80000100800 */
[----:B------:R3:W-:Y:S01]  /*38420*/  STL [R1+0x1d48], R0 ;  /* 0x001d480001007387 */ /* 0x0007e20000100800 */
[----:B-1----:R-:W-:-:S03]  /*38430*/  VIADD R164, R164, 0x7f ;  /* 0x0000007fa4a47836 */ /* 0x002fc60000000000 */
[----:B---3--:R-:W3:Y:S02]  /*38440*/  LDL.LU R0, [R1+0x1528] ;  /* 0x0015280001007983 */ /* 0x008ee40000300800 */
[----:B------:R-:W-:-:S04]  /*38450*/  SHF.R.S32.HI R165, RZ, 0x1f, R164 ;  /* 0x0000001fffa57819 */ /* 0x000fc800000114a4 */
[----:B------:R-:W-:-:S04]  /*38460*/  LEA.HI R164, R165, R164, RZ, 0x7 ;  /* 0x000000a4a5a47211 */ /* 0x000fc800078f38ff */
[----:B------:R-:W-:-:S04]  /*38470*/  SHF.R.S32.HI R164, RZ, 0x7, R164 ;  /* 0x00000007ffa47819 */ /* 0x000fc800000114a4 */
[----:B------:R-:W-:Y:S02]  /*38480*/  VIMNMX R165, PT, PT, R164, 0x1, !PT ;  /* 0x00000001a4a57848 */ /* 0x000fe40007fe0100 */
[----:B------:R-:W4:Y:S03]  /*38490*/  LDL.LU R164, [R1+0x1524] ;  /* 0x0015240001a47983 */ /* 0x000f260000300800 */
[----:B------:R-:W-:-:S05]  /*384a0*/  VIADD R165, R165, 0xffffffff ;  /* 0xffffffffa5a57836 */ /* 0x000fca0000000000 */
[----:B--2---:R-:W-:Y:S02]  /*384b0*/  ISETP.NE.U32.AND P4, PT, R2, R165, PT ;  /* 0x000000a50200720c */ /* 0x004fe40003f85070 */
[----:B------:R1:W5:Y:S04]  /*384c0*/  LDL.LU R2, [R1+0x1d4c] ;  /* 0x001d4c0001027983 */ /* 0x0003680000300800 */
[----:B---3--:R2:W-:Y:S01]  /*384d0*/  STL [R1+0xd88], R0 ;  /* 0x000d880001007387 */ /* 0x0085e20000100800 */
[----:B----4-:R-:W-:-:S05]  /*384e0*/  VIADD R164, R164, 0x1 ;  /* 0x00000001a4a47836 */ /* 0x010fca0000000000 */
[----:B------:R-:W-:-:S04]  /*384f0*/  ISETP.GT.AND P2, PT, R164, 0x1, PT ;  /* 0x00000001a400780c */ /* 0x000fc80003f44270 */
[----:B------:R-:W-:Y:S02]  /*38500*/  SEL R165, RZ, 0x1, !P2 ;  /* 0x00000001ffa57807 */ /* 0x000fe40005000000 */
[----:B------:R-:W-:Y:S02]  /*38510*/  SEL R164, R164, RZ, !P2 ;  /* 0x000000ffa4a47207 */ /* 0x000fe40005000000 */
[----:B------:R-:W-:Y:S02]  /*38520*/  LOP3.LUT R165, R0, R165, RZ, 0x3c, !PT ;  /* 0x000000a500a57212 */ /* 0x000fe400078e3cff */
[----:B--2---:R1:W5:Y:S04]  /*38530*/  LDL.LU R0, [R1+0x1d48] ;  /* 0x001d480001007983 */ /* 0x0043680000300800 */
[----:B------:R1:W-:Y:S04]  /*38540*/  STL [R1+0x1528], R165 ;  /* 0x001528a501007387 */ /* 0x0003e80000100800 */
[----:B------:R1:W-:Y:S01]  /*38550*/  STL [R1+0x1524], R164 ;  /* 0x001524a401007387 */ /* 0x0003e20000100800 */
[----:B------:R-:W-:Y:S05]  /*38560*/  @P4 BRA `(.L_x_10) ;  /* 0xfffffdc400e04947 */ /* 0x000fea000383ffff */
.L_x_7:
[----:B-----5:R-:W2:Y:S02]  /*38570*/  LDC R0, c[0x0][0x3a0] ;  /* 0x0000e800ff007b82 */ /* 0x020ea40000000800 */
[----:B--2---:R-:W-:-:S05]  /*38580*/  VIADD R0, R0, 0x7f ;  /* 0x0000007f00007836 */ /* 0x004fca0000000000 */
[----:B------:R-:W-:-:S13]  /*38590*/  ISETP.GE.AND P0, PT, R0, 0x80, PT ;  /* 0x000000800000780c */ /* 0x000fda0003f06270 */
[----:B------:R-:W-:Y:S05]  /*385a0*/  @!P0 BRA `(.L_x_11) ;  /* 0x0000000000108947 */ /* 0x000fea0003800000 */
[----:B-1----:R-:W2:Y:S02]  /*385b0*/  LDL.LU R164, [R1+0xd88] ;  /* 0x000d880001a47983 */ /* 0x002ea40000300800 */
[----:B--2---:R-:W-:-:S04]  /*385c0*/  IMAD.U32 R0, R164, -0x80000000, RZ ;  /* 0x80000000a4007824 */ /* 0x004fc800078e00ff */
[----:B------:R-:W1:Y:S02]  /*385d0*/  SYNCS.PHASECHK.TRANS64.TRYWAIT P0, [UR4], R0 ;  /* 0x00000000ff0075a7 */ /* 0x000e640008001104 */
[----:B-1----:R-:W-:Y:S05]  /*385e0*/  @!P0 BRA `(.L_x_12) ;  /* 0x0000002800b88947 */ /* 0x002fea0003800000 */
.L_x_11:
[----:B------:R-:W2:Y:S01]  /*385f0*/  LDL.LU R2, [R1+0x1d44] ;  /* 0x001d440001027983 */ /* 0x000ea20000300800 */
[----:B------:R-:W4:Y:S03]  /*38600*/  LDC R0, c[0x0][0x3b8] ;  /* 0x0000ee00ff007b82 */ /* 0x000f260000000800 */
[----:B------:R-:W5:Y:S04]  /*38610*/  LDL.LU R136, [R1+0xe98] ;  /* 0x000e980001887983 */ /* 0x000f680000300800 */
[----:B---3--:R-:W3:Y:S04]  /*38620*/  LDL.LU R135, [R1+0x1960] ;  /* 0x0019600001877983 */ /* 0x008ee80000300800 */
[----:B------:R-:W3:Y:S04]  /*38630*/  LDL.LU R134, [R1+0x1bc4] ;  /* 0x001bc40001867983 */ /* 0x000ee80000300800 */
[----:B------:R-:W3:Y:S04]  /*38640*/  LDL.LU R133, [R1+0x1bc0] ;  /* 0x001bc00001857983 */ /* 0x000ee80000300800 */
[----:B------:R-:W3:Y:S01]  /*38650*/  LDL.LU R132, [R1+0x1d38] ;  /* 0x001d380001847983 */ /* 0x000ee20000300800 */
[----:B------:R-:W-:Y:S06]  /*38660*/  BAR.SYNC.DEFER_BLOCKING 0x0 ;  /* 0x0000000000007b1d */ /* 0x000fec0000010000 */
[----:B------:R-:W0:Y:S02]  /*38670*/  @!P1 SYNCS.CCTL.IV [UR76+0x44000] ;  /* 0x04400000ff0099b1 */ /* 0x000e24000800004c */
[----:B0-----:R-:W-:Y:S06]  /*38680*/  BAR.SYNC.DEFER_BLOCKING 0x0 ;  /* 0x0000000000007b1d */ /* 0x001fec0000010000 */
[----:B------:R-:W0:Y:S01]  /*38690*/  @!P1 SYNCS.CCTL.IV [UR76+0x44008] ;  /* 0x04400800ff0099b1 */ /* 0x000e22000800004c */
[----:B--2---:R-:W-:-:S02]  /*386a0*/  R2UR UR4, R2 ;  /* 0x00000000020472ca */ /* 0x004fc400000e0000 */
[----:B------:R-:W2:Y:S11]  /*386b0*/  LDC.64 R2, c[0x0][0x390] ;  /* 0x0000e400ff027b82 */ /* 0x000eb60000000a00 */
[----:B------:R-:W1:Y:S01]  /*386c0*/  LDTM.x128 R4, tmem[UR4] ;  /* 0x00000004000479ee */ /* 0x000e6200083c0000 */
[----:B------:R-:W-:Y:S01]  /*386d0*/  NOP ;  /* 0x0000000000007918 */ /* 0x000fe20000000000 */
[----:B-1----:R-:W-:-:S02]  /*386e0*/  F2FP.F16.F32.PACK_AB R24, R56, R24 ;  /* 0x000000183818723e */ /* 0x002fc400000000ff */
[----:B------:R-:W3:Y:S01]  /*386f0*/  LDC R56, c[0x0][0x3b4] ;  /* 0x0000ed00ff387b82 */ /* 0x000ee20000000800 */
[----:B------:R-:W-:Y:S02]  /*38700*/  F2FP.F16.F32.PACK_AB R55, R55, R23 ;  /* 0x000000173737723e */ /* 0x000fe400000000ff */
[----:B------:R-:W-:-:S05]  /*38710*/  F2FP.F16.F32.PACK_AB R54, R54, R22 ;  /* 0x000000163636723e */ /* 0x000fca00000000ff */
[----:B------:R-:W1:Y:S01]  /*38720*/  LDC.64 R22, c[0x0][0x398] ;  /* 0x0000e600ff167b82 */ /* 0x000e620000000a00 */
[----:B------:R-:W-:Y:S02]  /*38730*/  F2FP.F16.F32.PACK_AB R20, R21, R20 ;  /* 0x000000141514723e */ /* 0x000fe400000000ff */
[----:B------:R-:W-:Y:S02]  /*38740*/  F2FP.F16.F32.PACK_AB R14, R15, R14 ;  /* 0x0000000e0f0e723e */ /* 0x000fe400000000ff */
[----:B------:R-:W-:Y:S01]  /*38750*/  F2FP.F16.F32.PACK_AB R12, R13, R12 ;  /* 0x0000000c0d0c723e */ /* 0x000fe200000000ff */
[----:B---3--:R-:W-:-:S04]  /*38760*/  IMAD R21, R135, R56, RZ ;  /* 0x0000003887157224 */ /* 0x008fc800078e02ff */
[----:B------:R-:W-:Y:S01]  /*38770*/  IMAD R15, R56, 0x80, R21 ;  /* 0x00000080380f7824 */ /* 0x000fe200078e0215 */
[----:B------:R-:W-:-:S03]  /*38780*/  F2FP.F16.F32.PACK_AB R30, R62, R30 ;  /* 0x0000001e3e1e723e */ /* 0x000fc600000000ff */
[C---:B------:R-:W-:Y:S01]  /*38790*/  IMAD R13, R56.reuse, 0x80, R15 ;  /* 0x00000080380d7824 */ /* 0x040fe200078e020f */
[----:B------:R-:W-:Y:S02]  /*387a0*/  F2FP.F16.F32.PACK_AB R62, R7, R6 ;  /* 0x00000006073e723e */ /* 0x000fe400000000ff */
[----:B------:R-:W-:Y:S02]  /*387b0*/  F2FP.F16.F32.PACK_AB R16, R17, R16 ;  /* 0x000000101110723e */ /* 0x000fe400000000ff */
[----:B--2---:R-:W-:Y:S01]  /*387c0*/  LEA R6, P4, R13, R2, 0x1 ;  /* 0x000000020d067211 */ /* 0x004fe200078808ff */
[----:B------:R-:W-:Y:S01]  /*387d0*/  IMAD R17, R56, 0x80, R13 ;  /* 0x0000008038117824 */ /* 0x000fe200078e020d */
[----:B------:R-:W-:Y:S02]  /*387e0*/  F2FP.F16.F32.PACK_AB R10, R11, R10 ;  /* 0x0000000a0b0a723e */ /* 0x000fe400000000ff */
[----:B------:R-:W-:Y:S02]  /*387f0*/  F2FP.F16.F32.PACK_AB R11, R9, R8 ;  /* 0x00000008090b723e */ /* 0x000fe400000000ff */
[----:B------:R-:W-:-:S02]  /*38800*/  LEA R8, P2, R15, R2, 0x1 ;  /* 0x000000020f087211 */ /* 0x000fc400078408ff */
[----:B------:R-:W-:Y:S02]  /*38810*/  LEA.HI.X.SX32 R7, R13, R3, 0x1, P4 ;  /* 0x000000030d077211 */ /* 0x000fe400020f0eff */
[----:B------:R-:W-:Y:S02]  /*38820*/  F2FP.F16.F32.PACK_AB R18, R19, R18 ;  /* 0x000000121312723e */ /* 0x000fe400000000ff */
[----:B-1----:R-:W-:Y:S02]  /*38830*/  ISETP.GE.AND P4, PT, R135, R22, PT ;  /* 0x000000168700720c */ /* 0x002fe40003f86270 */
[----:B------:R-:W-:Y:S02]  /*38840*/  F2FP.F16.F32.PACK_AB R19, R5, R4 ;  /* 0x000000040513723e */ /* 0x000fe400000000ff */
[-C--:B------:R-:W-:Y:S02]  /*38850*/  LEA R4, P0, R21, R2.reuse, 0x1 ;  /* 0x0000000215047211 */ /* 0x080fe400078008ff */
[----:B------:R-:W-:-:S02]  /*38860*/  LEA R2, P5, R17, R2, 0x1 ;  /* 0x0000000211027211 */ /* 0x000fc400078a08ff */
[----:B------:R-:W-:Y:S02]  /*38870*/  LEA.HI.X.SX32 R9, R15, R3, 0x1, P2 ;  /* 0x000000030f097211 */ /* 0x000fe400010f0eff */
[CC--:B-----5:R-:W-:Y:S02]  /*38880*/  ISETP.GE.AND P2, PT, R136.reuse, R23.reuse, PT ;  /* 0x000000178800720c */ /* 0x0e0fe40003f46270 */
[C---:B------:R-:W-:Y:S02]  /*38890*/  ISETP.LT.AND P4, PT, R136.reuse, R23, !P4 ;  /* 0x000000178800720c */ /* 0x040fe40006781270 */
[-C--:B------:R-:W-:Y:S01]  /*388a0*/  LEA.HI.X.SX32 R5, R21, R3.reuse, 0x1, P0 ;  /* 0x0000000315057211 */ /* 0x080fe200000f0eff */
[----:B----4-:R-:W-:Y:S01]  /*388b0*/  IMAD R13, R136, R0, RZ ;  /* 0x00000000880d7224 */ /* 0x010fe200078e02ff */
[----:B------:R-:W-:Y:S02]  /*388c0*/  LEA.HI.X.SX32 R3, R17, R3, 0x1, P5 ;  /* 0x0000000311037211 */ /* 0x000fe400028f0eff */
[----:B------:R-:W-:Y:S01]  /*388d0*/  F2FP.F16.F32.PACK_AB R68, R68, R36 ;  /* 0x000000244444723e */ /* 0x000fe200000000ff */
[----:B------:R-:W-:Y:S01]  /*388e0*/  VIADD R36, R136, 0x1 ;  /* 0x0000000188247836 */ /* 0x000fe20000000000 */
[----:B------:R-:W-:-:S02]  /*388f0*/  ISETP.LT.AND P5, PT, R134, R22, !P2 ;  /* 0x000000168600720c */ /* 0x000fc400057a1270 */
[----:B------:R-:W-:Y:S02]  /*38900*/  ISETP.LT.AND P6, PT, R133, R22, !P2 ;  /* 0x000000168500720c */ /* 0x000fe400057c1270 */
[----:B------:R-:W-:Y:S01]  /*38910*/  F2FP.F16.F32.PACK_AB R25, R57, R25 ;  /* 0x000000193919723e */ /* 0x000fe200000000ff */
[----:B------:R-:W-:Y:S01]  /*38920*/  IMAD.WIDE R56, R13, 0x2, R4 ;  /* 0x000000020d387825 */ /* 0x000fe200078e0204 */
[----:B------:R-:W-:Y:S02]  /*38930*/  ISETP.GE.AND P0, PT, R36, R23, PT ;  /* 0x000000172400720c */ /* 0x000fe40003f06270 */
[----:B------:R-:W-:Y:S02]  /*38940*/  F2FP.F16.F32.PACK_AB R102, R39, R102 ;  /* 0x000000662766723e */ /* 0x000fe400000000ff */
[----:B------:R-:W-:Y:S01]  /*38950*/  F2FP.F16.F32.PACK_AB R70, R70, R38 ;  /* 0x000000264646723e */ /* 0x000fe200000000ff */
[----:B------:R-:W-:Y:S01]  /*38960*/  IMAD.WIDE R38, R13, 0x2, R8 ;  /* 0x000000020d267825 */ /* 0x000fe200078e0208 */
[----:B------:R-:W-:Y:S01]  /*38970*/  F2FP.F16.F32.PACK_AB R100, R37, R100 ;  /* 0x000000642564723e */ /* 0x000fe200000000ff */
[----:B------:R1:W-:Y:S01]  /*38980*/  @P4 STG.E.U16 desc[UR6][R56.64], R19 ;  /* 0x0000001338004986 */ /* 0x0003e2000c101506 */
[----:B------:R-:W-:Y:S01]  /*38990*/  PRMT R17, R68, 0x7632, R17 ;  /* 0x0000763244117816 */ /* 0x000fe20000000011 */
[----:B------:R-:W-:Y:S01]  /*389a0*/  IMAD.WIDE R36, R13, 0x2, R6 ;  /* 0x000000020d247825 */ /* 0x000fe200078e0206 */
[----:B------:R-:W-:-:S02]  /*389b0*/  ISETP.LT.AND P2, PT, R132, R22, !P2 ;  /* 0x000000168400720c */ /* 0x000fc40005741270 */
[----:B------:R-:W-:Y:S01]  /*389c0*/  ISETP.LT.AND P4, PT, R135, R22, !P0 ;  /* 0x000000168700720c */ /* 0x000fe20004781270 */
[----:B------:R-:W-:Y:S01]  /*389d0*/  @P5 STG.E.U16 desc[UR6][R38.64], R68 ;  /* 0x0000004426005986 */ /* 0x000fe2000c101506 */
[----:B------:R-:W-:Y:S01]  /*389e0*/  F2FP.F16.F32.PACK_AB R26, R58, R26 ;  /* 0x0000001a3a1a723e */ /* 0x000fe200000000ff */
[----:B------:R-:W-:Y:S01]  /*389f0*/  IMAD.IADD R15, R13, 0x1, R0 ;  /* 0x000000010d0f7824 */ /* 0x000fe200078e0200 */
[-C--:B------:R-:W-:Y:S01]  /*38a00*/  ISETP.LT.AND P5, PT, R134, R22.reuse, !P0 ;  /* 0x000000168600720c */ /* 0x080fe200047a1270 */
[----:B------:R2:W-:Y:S01]  /*38a10*/  @P6 STG.E.U16 desc[UR6][R36.64], R17 ;  /* 0x0000001124006986 */ /* 0x0005e2000c101506 */
[----:B------:R-:W-:Y:S01]  /*38a20*/  VIADD R58, R136, 0x2 ;  /* 0x00000002883a7836 */ /* 0x000fe20000000000 */
[----:B------:R-:W-:Y:S01]  /*38a30*/  ISETP.LT.AND P6, PT, R133, R22, !P0 ;  /* 0x000000168500720c */ /* 0x000fe200047c1270 */
[----:B-1----:R-:W-:Y:S01]  /*38a40*/  IMAD.WIDE R56, R13, 0x2, R2 ;  /* 0x000000020d387825 */ /* 0x002fe200078e0202 */
[----:B------:R-:W-:Y:S02]  /*38a50*/  F2FP.F16.F32.PACK_AB R29, R61, R29 ;  /* 0x0000001d3d1d723e */ /* 0x000fe400000000ff */
[----:B------:R-:W-:Y:S01]  /*38a60*/  F2FP.F16.F32.PACK_AB R28, R60, R28 ;  /* 0x0000001c3c1c723e */ /* 0x000fe200000000ff */
[----:B------:R-:W-:Y:S01]  /*38a70*/  IMAD.WIDE R60, R15, 0x2, R4 ;  /* 0x000000020f3c7825 */ /* 0x000fe200078e0204 */
[----:B------:R-:W-:-:S02]  /*38a80*/  ISETP.GE.AND P1, PT, R58, R23, PT ;  /* 0x000000173a00720c */ /* 0x000fc40003f26270 */
[----:B--2---:R-:W-:Y:S01]  /*38a90*/  PRMT R17, R19, 0x7632, R17 ;  /* 0x0000763213117816 */ /* 0x004fe20000000011 */
[----:B------:R-:W-:Y:S01]  /*38aa0*/  @P2 STG.E.U16 desc[UR6][R56.64], R100 ;  /* 0x0000006438002986 */ /* 0x000fe2000c101506 */
[----:B------:R-:W-:Y:S01]  /*38ab0*/  F2FP.F16.F32.PACK_AB R27, R59, R27 ;  /* 0x0000001b3b1b723e */ /* 0x000fe200000000ff */
[----:B------:R-:W-:Y:S01]  /*38ac0*/  IMAD.WIDE R58, R15, 0x2, R8 ;  /* 0x000000020f3a7825 */ /* 0x000fe200078e0208 */
[----:B------:R-:W-:Y:S01]  /*38ad0*/  PRMT R19, R100, 0x7632, R19 ;  /* 0x0000763264137816 */ /* 0x000fe20000000013 */
[----:B------:R1:W-:Y:S01]  /*38ae0*/  @P4 STG.E.U16 desc[UR6][R60.64], R17 ;  /* 0x000000113c004986 */ /* 0x0003e2000c101506 */
[----:B------:R-:W-:Y:S01]  /*38af0*/  F2FP.F16.F32.PACK_AB R69, R101, R69 ;  /* 0x000000456545723e */ /* 0x000fe200000000ff */
[----:B------:R-:W-:Y:S01]  /*38b00*/  IMAD.WIDE R36, R15, 0x2, R6 ;  /* 0x000000020f247825 */ /* 0x000fe200078e0206 */
[-C--:B------:R-:W-:Y:S02]  /*38b10*/  ISETP.LT.AND P0, PT, R132, R22.reuse, !P0 ;  /* 0x000000168400720c */ /* 0x080fe40004701270 */
[----:B------:R-:W-:Y:S01]  /*38b20*/  ISETP.LT.AND P4, PT, R135, R22, !P1 ;  /* 0x000000168700720c */ /* 0x000fe20004f81270 */
[----:B------:R2:W-:Y:S01]  /*38b30*/  @P5 STG.E.U16 desc[UR6][R58.64], R19 ;  /* 0x000000133a005986 */ /* 0x0005e2000c101506 */
[----:B------:R-:W-:Y:S01]  /*38b40*/  F2FP.F16.F32.PACK_AB R32, R64, R32 ;  /* 0x000000204020723e */ /* 0x000fe200000000ff */
[----:B------:R-:W-:Y:S01]  /*38b50*/  IMAD.IADD R13, R15, 0x1, R0 ;  /* 0x000000010f0d7824 */ /* 0x000fe200078e0200 */
[-C--:B------:R-:W-:Y:S01]  /*38b60*/  ISETP.LT.AND P5, PT, R134, R22.reuse, !P1 ;  /* 0x000000168600720c */ /* 0x080fe20004fa1270 */
[----:B------:R3:W-:Y:S01]  /*38b70*/  @P6 STG.E.U16 desc[UR6][R36.64], R69 ;  /* 0x0000004524006986 */ /* 0x0007e2000c101506 */
[----:B------:R-:W-:Y:S01]  /*38b80*/  VIADD R64, R136, 0x3 ;  /* 0x0000000388407836 */ /* 0x000fe20000000000 */
[----:B------:R-:W-:Y:S01]  /*38b90*/  ISETP.LT.AND P6, PT, R133, R22, !P1 ;  /* 0x000000168500720c */ /* 0x000fe20004fc1270 */
[----:B-1----:R-:W-:Y:S01]  /*38ba0*/  IMAD.WIDE R60, R15, 0x2, R2 ;  /* 0x000000020f3c7825 */ /* 0x002fe200078e0202 */
[----:B------:R-:W-:-:S03]  /*38bb0*/  PRMT R17, R69, 0x7632, R17 ;  /* 0x0000763245117816 */ /* 0x000fc60000000011 */
[C---:B------:R-:W-:Y:S01]  /*38bc0*/  IMAD.WIDE R56, R13.reuse, 0x2, R4 ;  /* 0x000000020d387825 */ /* 0x040fe200078e0204 */
[----:B------:R-:W-:Y:S01]  /*38bd0*/  ISETP.GE.AND P2, PT, R64, R23, PT ;  /* 0x000000174000720c */ /* 0x000fe20003f46270 */
[----:B------:R1:W-:Y:S01]  /*38be0*/  @P0 STG.E.U16 desc[UR6][R60.64], R17 ;  /* 0x000000113c000986 */ /* 0x0003e2000c101506 */
[----:B--2---:R-:W-:Y:S01]  /*38bf0*/  PRMT R19, R70, 0x7632, R19 ;  /* 0x0000763246137816 */ /* 0x004fe20000000013 */
[----:B------:R-:W-:Y:S01]  /*38c00*/  IMAD.WIDE R38, R13, 0x2, R8 ;  /* 0x000000020d267825 */ /* 0x000fe200078e0208 */
[-C--:B------:R-:W-:Y:S01]  /*38c10*/  ISETP.LT.AND P1, PT, R132, R22.reuse, !P1 ;  /* 0x000000168400720c */ /* 0x080fe20004f21270 */
[----:B------:R2:W-:Y:S01]  /*38c20*/  @P4 STG.E.U16 desc[UR6][R56.64], R62 ;  /* 0x0000003e38004986 */ /* 0x0005e2000c101506 */
[-C--:B------:R-:W-:Y:S01]  /*38c30*/  ISETP.LT.AND P4, PT, R135, R22.reuse, !P2 ;  /* 0x000000168700720c */ /* 0x080fe20005781270 */
[C---:B---3--:R-:W-:Y:S02]  /*38c40*/  IMAD.WIDE R36, R13.reuse, 0x2, R6 ;  /* 0x000000020d247825 */ /* 0x048fe400078e0206 */
[----:B------:R-:W-:Y:S01]  /*38c50*/  @P5 STG.E.U16 desc[UR6][R38.64], R70 ;  /* 0x0000004626005986 */ /* 0x000fe2000c101506 */
[----:B------:R-:W-:Y:S01]  /*38c60*/  ISETP.LT.AND P5, PT, R134, R22, !P2 ;  /* 0x000000168600720c */ /* 0x000fe200057a1270 */
[----:B------:R-:W-:-:S02]  /*38c70*/  IMAD.IADD R15, R13, 0x1, R0 ;  /* 0x000000010d0f7824 */ /* 0x000fc400078e0200 */
[----:B------:R3:W-:Y:S01]  /*38c80*/  @P6 STG.E.U16 desc[UR6][R36.64], R19 ;  /* 0x0000001324006986 */ /* 0x0007e2000c101506 */
[----:B------:R-:W-:Y:S01]  /*38c90*/  VIADD R64, R136, 0x4 ;  /* 0x0000000488407836 */ /* 0x000fe20000000000 */
[----:B------:R-:W-:Y:S01]  /*38ca0*/  ISETP.LT.AND P6, PT, R133, R22, !P2 ;  /* 0x000000168500720c */ /* 0x000fe200057c1270 */
[----:B------:R-:W-:Y:S01]  /*38cb0*/  IMAD.WIDE R58, R15, 0x2, R4 ;  /* 0x000000020f3a7825 */ /* 0x000fe200078e0204 */
[----:B-1----:R-:W-:-:S03]  /*38cc0*/  PRMT R17, R62, 0x7632, R17 ;  /* 0x000076323e117816 */ /* 0x002fc60000000011 */
[----:B--2---:R-:W-:Y:S01]  /*38cd0*/  IMAD.WIDE R56, R13, 0x2, R2 ;  /* 0x000000020d387825 */ /* 0x004fe200078e0202 */
[----:B------:R-:W-:Y:S02]  /*38ce0*/  ISETP.GE.AND P0, PT, R64, R23, PT ;  /* 0x000000174000720c */ /* 0x000fe40003f06270 */
[----:B------:R-:W-:Y:S01]  /*38cf0*/  F2FP.F16.F32.PACK_AB R71, R103, R71 ;  /* 0x000000476747723e */ /* 0x000fe200000000ff */
[C---:B------:R-:W-:Y:S01]  /*38d00*/  IMAD.WIDE R60, R15.reuse, 0x2, R8 ;  /* 0x000000020f3c7825 */ /* 0x040fe200078e0208 */
[----:B---3--:R-:W-:Y:S01]  /*38d10*/  PRMT R19, R102, 0x7632, R19 ;  /* 0x0000763266137816 */ /* 0x008fe20000000013 */
[----:B------:R1:W-:Y:S01]  /*38d20*/  @P1 STG.E.U16 desc[UR6][R56.64], R102 ;  /* 0x0000006638001986 */ /* 0x0003e2000c101506 */
[-C--:B------:R-:W-:Y:S01]  /*38d30*/  ISETP.LT.AND P2, PT, R132, R22.reuse, !P2 ;  /* 0x000000168400720c */ /* 0x080fe20005741270 */
[----:B------:R-:W-:Y:S02]  /*38d40*/  IMAD.WIDE R36, R15, 0x2, R6 ;  /* 0x000000020f247825 */ /* 0x000fe400078e0206 */
[----:B------:R-:W-:Y:S01]  /*38d50*/  @P4 STG.E.U16 desc[UR6][R58.64], R17 ;  /* 0x000000113a004986 */ /* 0x000fe2000c101506 */
[----:B------:R-:W-:Y:S01]  /*38d60*/  ISETP.LT.AND P4, PT, R135, R22, !P0 ;  /* 0x000000168700720c */ /* 0x000fe20004781270 */
[----:B------:R-:W-:-:S02]  /*38d70*/  IMAD.IADD R13, R15, 0x1, R0 ;  /* 0x000000010f0d7824 */ /* 0x000fc400078e0200 */
[----:B------:R2:W-:Y:S01]  /*38d80*/  @P5 STG.E.U16 desc[UR6][R60.64], R19 ;  /* 0x000000133c005986 */ /* 0x0005e2000c101506 */
[-C--:B------:R-:W-:Y:S01]  /*38d90*/  ISETP.LT.AND P5, PT, R134, R22.reuse, !P0 ;  /* 0x000000168600720c */ /* 0x080fe200047a1270 */
[----:B------:R-:W-:Y:S02]  /*38da0*/  VIADD R64, R136, 0x5 ;  /* 0x0000000588407836 */ /* 0x000fe40000000000 */
[----:B------:R3:W-:Y:S01]  /*38db0*/  @P6 STG.E.U16 desc[UR6][R36.64], R71 ;  /* 0x0000004724006986 */ /* 0x0007e2000c101506 */
[----:B------:R-:W-:Y:S01]  /*38dc0*/  ISETP.LT.AND P6, PT, R133, R22, !P0 ;  /* 0x000000168500720c */ /* 0x000fe200047c1270 */
[----:B------:R-:W-:Y:S01]  /*38dd0*/  IMAD.WIDE R38, R15, 0x2, R2 ;  /* 0x000000020f267825 */ /* 0x000fe200078e0202 */
[----:B------:R-:W-:-:S03]  /*38de0*/  F2FP.F16.F32.PACK_AB R40, R72, R40 ;  /* 0x000000284828723e */ /* 0x000fc600000000ff */
[----:B-1----:R-:W-:Y:S01]  /*38df0*/  IMAD.WIDE R56, R13, 0x2, R4 ;  /* 0x000000020d387825 */ /* 0x002fe200078e0204 */
[----:B--2---:R-:W-:Y:S02]  /*38e00*/  PRMT R19, R71, 0x7632, R19 ;  /* 0x0000763247137816 */ /* 0x004fe40000000013 */
[----:B------:R-:W-:Y:S02]  /*38e10*/  ISETP.GE.AND P1, PT, R64, R23, PT ;  /* 0x000000174000720c */ /* 0x000fe40003f26270 */
[----:B------:R-:W-:Y:S01]  /*38e20*/  F2FP.F16.F32.PACK_AB R31, R63, R31 ;  /* 0x0000001f3f1f723e */ /* 0x000fe200000000ff */
[C---:B------:R-:W-:Y:S01]  /*38e30*/  IMAD.WIDE R62, R13.reuse, 0x2, R8 ;  /* 0x000000020d3e7825 */ /* 0x040fe200078e0208 */
[C---:B------:R-:W-:Y:S01]  /*38e40*/  PRMT R17, R40.reuse, 0x7610, R17 ;  /* 0x0000761028117816 */ /* 0x040fe20000000011 */
[----:B------:R1:W-:Y:S01]  /*38e50*/  @P2 STG.E.U16 desc[UR6][R38.64], R19 ;  /* 0x0000001326002986 */ /* 0x0003e2000c101506 */
[----:B------:R-:W-:Y:S01]  /*38e60*/  PRMT R21, R40, 0x7632, R21 ;  /* 0x0000763228157816 */ /* 0x000fe20000000015 */
[----:B---3--:R-:W-:Y:S01]  /*38e70*/  IMAD.WIDE R36, R13, 0x2, R6 ;  /* 0x000000020d247825 */ /* 0x008fe200078e0206 */
[-C--:B------:R-:W-:Y:S01]  /*38e80*/  ISETP.LT.AND P0, PT, R132, R22.reuse, !P0 ;  /* 0x000000168400720c */ /* 0x080fe20004701270 */
        /* <DEDUP_REMOVED lines=8> */
[----:B-1----:R-:W-:Y:S01]  /*38f10*/  IMAD.WIDE R38, R13, 0x2, R2 ;  /* 0x000000020d267825 */ /* 0x002fe200078e0202 */
[----:B------:R-:W-:Y:S02]  /*38f20*/  F2FP.F16.F32.PACK_AB R41, R41, R104 ;  /* 0x000000682929723e */ /* 0x000fe400000000ff */
[----:B------:R-:W-:Y:S01]  /*38f30*/  PRMT R13, R11, 0x7632, R13 ;  /* 0x000076320b0d7816 */ /* 0x000fe2000000000d */
[----:B------:R-:W-:Y:S01]  /*38f40*/  IMAD.WIDE R58, R15, 0x2, R4 ;  /* 0x000000020f3a7825 */ /* 0x000fe200078e0204 */
[----:B------:R-:W-:Y:S01]  /*38f50*/  ISETP.GE.AND P2, PT, R64, R23, PT ;  /* 0x000000174000720c */ /* 0x000fe20003f46270 */
[----:B------:R1:W-:Y:S01]  /*38f60*/  @P0 STG.E.U16 desc[UR6][R38.64], R41 ;  /* 0x0000002926000986 */ /* 0x0003e2000c101506 */
[----:B--2---:R-:W-:Y:S01]  /*38f70*/  PRMT R17, R41, 0x7632, R17 ;  /* 0x0000763229117816 */ /* 0x004fe20000000011 */
[----:B------:R-:W-:Y:S01]  /*38f80*/  IMAD.WIDE R60, R15, 0x2, R8 ;  /* 0x000000020f3c7825 */ /* 0x000fe200078e0208 */
[----:B------:R-:W-:Y:S01]  /*38f90*/  F2FP.F16.F32.PACK_AB R73, R105, R73 ;  /* 0x000000496949723e */ /* 0x000fe200000000ff */
[----:B------:R-:W-:Y:S01]  /*38fa0*/  @P4 STG.E.U16 desc[UR6][R58.64], R13 ;  /* 0x0000000d3a004986 */ /* 0x000fe2000c101506 */
[-C--:B------:R-:W-:Y:S01]  /*38fb0*/  ISETP.LT.AND P1, PT, R132, R22.reuse, !P1 ;  /* 0x000000168400720c */ /* 0x080fe20004f21270 */
[----:B---3--:R-:W-:Y:S01]  /*38fc0*/  IMAD.WIDE R36, R15, 0x2, R6 ;  /* 0x000000020f247825 */ /* 0x008fe200078e0206 */
[-C--:B------:R-:W-:Y:S01]  /*38fd0*/  ISETP.LT.AND P4, PT, R135, R22.reuse, !P2 ;  /* 0x000000168700720c */ /* 0x080fe20005781270 */
[----:B------:R2:W-:Y:S02]  /*38fe0*/  @P5 STG.E.U16 desc[UR6][R60.64], R17 ;  /* 0x000000113c005986 */ /* 0x0005e4000c101506 */
[----:B------:R-:W-:Y:S01]  /*38ff0*/  VIADD R40, R136, 0x7 ;  /* 0x0000000788287836 */ /* 0x000fe20000000000 */
[-C--:B------:R-:W-:Y:S01]  /*39000*/  ISETP.LT.AND P5, PT, R134, R22.reuse, !P2 ;  /* 0x000000168600720c */ /* 0x080fe200057a1270 */
[----:B------:R3:W-:Y:S01]  /*39010*/  @P6 STG.E.U16 desc[UR6][R36.64], R73 ;  /* 0x0000004924006986 */ /* 0x0007e2000c101506 */
[----:B------:R-:W-:Y:S01]  /*39020*/  IMAD.IADD R11, R15, 0x1, R0 ;  /* 0x000000010f0b7824 */ /* 0x000fe200078e0200 */
[----:B------:R-:W-:Y:S01]  /*39030*/  ISETP.LT.AND P6, PT, R133, R22, !P2 ;  /* 0x000000168500720c */ /* 0x000fe200057c1270 */
[----:B-1----:R-:W-:Y:S01]  /*39040*/  IMAD.WIDE R38, R15, 0x2, R2 ;  /* 0x000000020f267825 */ /* 0x002fe200078e0202 */
[----:B------:R-:W-:-:S02]  /*39050*/  ISETP.GE.AND P0, PT, R40, R23, PT ;  /* 0x000000172800720c */ /* 0x000fc40003f06270 */
[----:B------:R-:W-:Y:S01]  /*39060*/  PRMT R19, R73, 0x7632, R19 ;  /* 0x0000763249137816 */ /* 0x000fe20000000013 */
[C---:B------:R-:W-:Y:S01]  /*39070*/  IMAD.WIDE R40, R11.reuse, 0x2, R4 ;  /* 0x000000020b287825 */ /* 0x040fe200078e0204 */
[----:B------:R-:W-:Y:S02]  /*39080*/  F2FP.F16.F32.PACK_AB R42, R74, R42 ;  /* 0x0000002a4a2a723e */ /* 0x000fe400000000ff */
[-C--:B------:R-:W-:Y:S01]  /*39090*/  ISETP.LT.AND P2, PT, R132, R22.reuse, !P2 ;  /* 0x000000168400720c */ /* 0x080fe20005741270 */
[C---:B------:R-:W-:Y:S01]  /*390a0*/  IMAD.WIDE R56, R11.reuse, 0x2, R8 ;  /* 0x000000020b387825 */ /* 0x040fe200078e0208 */
[C---:B------:R-:W-:Y:S01]  /*390b0*/  PRMT R15, R42.reuse, 0x7610, R15 ;  /* 0x000076102a0f7816 */ /* 0x040fe2000000000f */
[----:B------:R1:W-:Y:S01]  /*390c0*/  @P1 STG.E.U16 desc[UR6][R38.64], R19 ;  /* 0x0000001326001986 */ /* 0x0003e2000c101506 */
[----:B--2---:R-:W-:Y:S01]  /*390d0*/  PRMT R17, R42, 0x7632, R17 ;  /* 0x000076322a117816 */ /* 0x004fe20000000011 */
[----:B---3--:R-:W-:Y:S02]  /*390e0*/  IMAD.WIDE R36, R11, 0x2, R6 ;  /* 0x000000020b247825 */ /* 0x008fe400078e0206 */
[----:B------:R2:W-:Y:S01]  /*390f0*/  @P4 STG.E.U16 desc[UR6][R40.64], R10 ;  /* 0x0000000a28004986 */ /* 0x0005e2000c101506 */
[----:B------:R-:W-:Y:S01]  /*39100*/  ISETP.LT.AND P4, PT, R135, R22, !P0 ;  /* 0x000000168700720c */ /* 0x000fe20004781270 */
[----:B------:R-:W-:-:S02]  /*39110*/  IMAD.IADD R13, R11, 0x1, R0 ;  /* 0x000000010b0d7824 */ /* 0x000fc400078e0200 */
[----:B------:R-:W-:Y:S01]  /*39120*/  @P5 STG.E.U16 desc[UR6][R56.64], R15 ;  /* 0x0000000f38005986 */ /* 0x000fe2000c101506 */
        /* <DEDUP_REMOVED lines=9> */
[----:B------:R-:W-:Y:S01]  /*391c0*/  @P2 STG.E.U16 desc[UR6][R38.64], R43 ;  /* 0x0000002b26002986 */ /* 0x000fe2000c101506 */
[----:B------:R-:W-:Y:S01]  /*391d0*/  F2FP.F16.F32.PACK_AB R75, R107, R75 ;  /* 0x0000004b6b4b723e */ /* 0x000fe200000000ff */
[----:B--2---:R-:W-:Y:S01]  /*391e0*/  IMAD.WIDE R40, R13, 0x2, R8 ;  /* 0x000000020d287825 */ /* 0x004fe200078e0208 */
[-C--:B------:R-:W-:Y:S01]  /*391f0*/  ISETP.LT.AND P0, PT, R132, R22.reuse, !P0 ;  /* 0x000000168400720c */ /* 0x080fe20004701270 */
[----:B------:R1:W-:Y:S01]  /*39200*/  @P4 STG.E.U16 desc[UR6][R58.64], R11 ;  /* 0x0000000b3a004986 */ /* 0x0003e2000c101506 */
[----:B---3--:R-:W-:Y:S01]  /*39210*/  PRMT R17, R43, 0x7632, R17 ;  /* 0x000076322b117816 */ /* 0x008fe20000000011 */
[----:B------:R-:W-:Y:S01]  /*39220*/  IMAD.WIDE R36, R13, 0x2, R6 ;  /* 0x000000020d247825 */ /* 0x000fe200078e0206 */
[----:B------:R-:W-:-:S03]  /*39230*/  ISETP.LT.AND P4, PT, R135, R22, !P1 ;  /* 0x000000168700720c */ /* 0x000fc60004f81270 */
[----:B------:R-:W-:Y:S01]  /*39240*/  @P5 STG.E.U16 desc[UR6][R40.64], R17 ;  /* 0x0000001128005986 */ /* 0x000fe2000c101506 */
[----:B------:R-:W-:Y:S01]  /*39250*/  IMAD.IADD R15, R13, 0x1, R0 ;  /* 0x000000010d0f7824 */ /* 0x000fe200078e0200 */
[-C--:B------:R-:W-:Y:S01]  /*39260*/  ISETP.LT.AND P5, PT, R134, R22.reuse, !P1 ;  /* 0x000000168600720c */ /* 0x080fe20004fa1270 */
[----:B------:R-:W-:Y:S01]  /*39270*/  VIADD R42, R136, 0x9 ;  /* 0x00000009882a7836 */ /* 0x000fe20000000000 */
[----:B------:R2:W-:Y:S01]  /*39280*/  @P6 STG.E.U16 desc[UR6][R36.64], R75 ;  /* 0x0000004b24006986 */ /* 0x0005e2000c101506 */
[----:B------:R-:W-:Y:S01]  /*39290*/  ISETP.LT.AND P6, PT, R133, R22, !P1 ;  /* 0x000000168500720c */ /* 0x000fe20004fc1270 */
[----:B-1----:R-:W-:Y:S01]  /*392a0*/  IMAD.WIDE R10, R13, 0x2, R2 ;  /* 0x000000020d0a7825 */ /* 0x002fe200078e0202 */
[----:B------:R-:W-:Y:S02]  /*392b0*/  PRMT R13, R75, 0x7632, R13 ;  /* 0x000076324b0d7816 */ /* 0x000fe4000000000d */
[----:B------:R-:W-:Y:S01]  /*392c0*/  F2FP.F16.F32.PACK_AB R44, R76, R44 ;  /* 0x0000002c4c2c723e */ /* 0x000fe200000000ff */
[C---:B------:R-:W-:Y:S01]  /*392d0*/  IMAD.WIDE R38, R15.reuse, 0x2, R4 ;  /* 0x000000020f267825 */ /* 0x040fe200078e0204 */
[----:B------:R-:W-:Y:S01]  /*392e0*/  ISETP.GE.AND P2, PT, R42, R23, PT ;  /* 0x000000172a00720c */ /* 0x000fe20003f46270 */
[----:B------:R1:W-:Y:S01]  /*392f0*/  @P0 STG.E.U16 desc[UR6][R10.64], R13 ;  /* 0x0000000d0a000986 */ /* 0x0003e2000c101506 */
[----:B------:R-:W-:Y:S01]  /*39300*/  PRMT R19, R44, 0x7632, R19 ;  /* 0x000076322c137816 */ /* 0x000fe20000000013 */
[----:B------:R-:W-:Y:S01]  /*39310*/  IMAD.WIDE R42, R15, 0x2, R8 ;  /* 0x000000020f2a7825 */ /* 0x000fe200078e0208 */
[-C--:B------:R-:W-:Y:S01]  /*39320*/  ISETP.LT.AND P1, PT, R132, R22.reuse, !P1 ;  /* 0x000000168400720c */ /* 0x080fe20004f21270 */
[----:B------:R3:W-:Y:S01]  /*39330*/  @P4 STG.E.U16 desc[UR6][R38.64], R12 ;  /* 0x0000000c26004986 */ /* 0x0007e2000c101506 */
[----:B------:R-:W-:Y:S01]  /*39340*/  ISETP.LT.AND P4, PT, R135, R22, !P2 ;  /* 0x000000168700720c */ /* 0x000fe20005781270 */
[----:B--2---:R-:W-:-:S02]  /*39350*/  IMAD.WIDE R36, R15, 0x2, R6 ;  /* 0x000000020f247825 */ /* 0x004fc400078e0206 */
[----:B------:R-:W-:Y:S01]  /*39360*/  @P5 STG.E.U16 desc[UR6][R42.64], R44 ;  /* 0x0000002c2a005986 */ /* 0x000fe2000c101506 */
[-C--:B------:R-:W-:Y:S01]  /*39370*/  ISETP.LT.AND P5, PT, R134, R22.reuse, !P2 ;  /* 0x000000168600720c */ /* 0x080fe200057a1270 */
[----:B------:R-:W-:Y:S02]  /*39380*/  IMAD.IADD R17, R15, 0x1, R0 ;  /* 0x000000010f117824 */ /* 0x000fe400078e0200 */
[----:B------:R2:W-:Y:S01]  /*39390*/  @P6 STG.E.U16 desc[UR6][R36.64], R19 ;  /* 0x0000001324006986 */ /* 0x0005e2000c101506 */
[----:B------:R-:W-:Y:S01]  /*393a0*/  VIADD R56, R136, 0xa ;  /* 0x0000000a88387836 */ /* 0x000fe20000000000 */
[----:B------:R-:W-:Y:S01]  /*393b0*/  ISETP.LT.AND P6, PT, R133, R22, !P2 ;  /* 0x000000168500720c */ /* 0x000fe200057c1270 */
[----:B-1----:R-:W-:Y:S01]  /*393c0*/  IMAD.WIDE R10, R15, 0x2, R2 ;  /* 0x000000020f0a7825 */ /* 0x002fe200078e0202 */
[----:B------:R-:W-:Y:S02]  /*393d0*/  F2FP.F16.F32.PACK_AB R45, R45, R108 ;  /* 0x0000006c2d2d723e */ /* 0x000fe400000000ff */
[----:B------:R-:W-:Y:S01]  /*393e0*/  PRMT R21, R12, 0x7632, R21 ;  /* 0x000076320c157816 */ /* 0x000fe20000000015 */
[----:B---3--:R-:W-:Y:S01]  /*393f0*/  IMAD.WIDE R12, R17, 0x2, R4 ;  /* 0x00000002110c7825 */ /* 0x008fe200078e0204 */
[----:B------:R-:W-:Y:S01]  /*39400*/  ISETP.GE.AND P0, PT, R56, R23, PT ;  /* 0x000000173800720c */ /* 0x000fe20003f06270 */
[----:B------:R1:W-:Y:S01]  /*39410*/  @P1 STG.E.U16 desc[UR6][R10.64], R45 ;  /* 0x0000002d0a001986 */ /* 0x0003e2000c101506 */
[----:B------:R-:W-:Y:S01]  /*39420*/  PRMT R41, R45, 0x7632, R41 ;  /* 0x000076322d297816 */ /* 0x000fe20000000029 */
[----:B------:R-:W-:Y:S01]  /*39430*/  IMAD.WIDE R38, R17, 0x2, R6 ;  /* 0x0000000211267825 */ /* 0x000fe200078e0206 */
[----:B------:R-:W-:Y:S01]  /*39440*/  F2FP.F16.F32.PACK_AB R77, R109, R77 ;  /* 0x0000004d6d4d723e */ /* 0x000fe200000000ff */
[----:B------:R3:W-:Y:S01]  /*39450*/  @P4 STG.E.U16 desc[UR6][R12.64], R21 ;  /* 0x000000150c004986 */ /* 0x0007e2000c101506 */
[-C--:B------:R-:W-:Y:S01]  /*39460*/  ISETP.LT.AND P2, PT, R132, R22.reuse, !P2 ;  /* 0x000000168400720c */ /* 0x080fe20005741270 */
[----:B--2---:R-:W-:Y:S01]  /*39470*/  IMAD.WIDE R36, R17, 0x2, R8 ;  /* 0x0000000211247825 */ /* 0x004fe200078e0208 */
[----:B------:R-:W-:-:S03]  /*39480*/  ISETP.LT.AND P4, PT, R135, R22, !P0 ;  /* 0x000000168700720c */ /* 0x000fc60004781270 */
[----:B------:R-:W-:Y:S01]  /*39490*/  IMAD.IADD R15, R17, 0x1, R0 ;  /* 0x00000001110f7824 */ /* 0x000fe200078e0200 */
[----:B------:R2:W-:Y:S01]  /*394a0*/  @P5 STG.E.U16 desc[UR6][R36.64], R41 ;  /* 0x0000002924005986 */ /* 0x0005e2000c101506 */
[-C--:B------:R-:W-:Y:S01]  /*394b0*/  ISETP.LT.AND P5, PT, R134, R22.reuse, !P0 ;  /* 0x000000168600720c */ /* 0x080fe200047a1270 */
[----:B------:R-:W-:Y:S02]  /*394c0*/  VIADD R40, R136, 0xb ;  /* 0x0000000b88287836 */ /* 0x000fe40000000000 */
[----:B------:R4:W-:Y:S01]  /*394d0*/  @P6 STG.E.U16 desc[UR6][R38.64], R77 ;  /* 0x0000004d26006986 */ /* 0x0009e2000c101506 */
[----:B------:R-:W-:Y:S01]  /*394e0*/  ISETP.LT.AND P6, PT, R133, R22, !P0 ;  /* 0x000000168500720c */ /* 0x000fe200047c1270 */
[----:B-1----:R-:W-:Y:S01]  /*394f0*/  IMAD.WIDE R10, R17, 0x2, R2 ;  /* 0x00000002110a7825 */ /* 0x002fe200078e0202 */
[----:B------:R-:W-:Y:S02]  /*39500*/  PRMT R19, R77, 0x7632, R19 ;  /* 0x000076324d137816 */ /* 0x000fe40000000013 */
[----:B------:R-:W-:Y:S01]  /*39510*/  F2FP.F16.F32.PACK_AB R46, R78, R46 ;  /* 0x0000002e4e2e723e */ /* 0x000fe200000000ff */
[C---:B---3--:R-:W-:Y:S01]  /*39520*/  IMAD.WIDE R12, R15.reuse, 0x2, R4 ;  /* 0x000000020f0c7825 */ /* 0x048fe200078e0204 */
[----:B------:R-:W-:Y:S01]  /*39530*/  ISETP.GE.AND P1, PT, R40, R23, PT ;  /* 0x000000172800720c */ /* 0x000fe20003f26270 */
[----:B------:R1:W-:Y:S01]  /*39540*/  @P2 STG.E.U16 desc[UR6][R10.64], R19 ;  /* 0x000000130a002986 */ /* 0x0003e2000c101506 */
[----:B------:R-:W-:Y:S01]  /*39550*/  PRMT R21, R46, 0x7632, R21 ;  /* 0x000076322e157816 */ /* 0x000fe20000000015 */
[----:B--2---:R-:W-:Y:S01]  /*39560*/  IMAD.WIDE R36, R15, 0x2, R8 ;  /* 0x000000020f247825 */ /* 0x004fe200078e0208 */
[-C--:B------:R-:W-:Y:S01]  /*39570*/  ISETP.LT.AND P0, PT, R132, R22.reuse, !P0 ;  /* 0x000000168400720c */ /* 0x080fe20004701270 */
[----:B------:R2:W-:Y:S01]  /*39580*/  @P4 STG.E.U16 desc[UR6][R12.64], R14 ;  /* 0x0000000e0c004986 */ /* 0x0005e2000c101506 */
[----:B------:R-:W-:Y:S01]  /*39590*/  ISETP.LT.AND P4, PT, R135, R22, !P1 ;  /* 0x000000168700720c */ /* 0x000fe20004f81270 */
[----:B----4-:R-:W-:-:S02]  /*395a0*/  IMAD.WIDE R38, R15, 0x2, R6 ;  /* 0x000000020f267825 */ /* 0x010fc400078e0206 */
[----:B------:R-:W-:Y:S01]  /*395b0*/  @P5 STG.E.U16 desc[UR6][R36.64], R46 ;  /* 0x0000002e24005986 */ /* 0x000fe2000c101506 */
[-C--:B------:R-:W-:Y:S01]  /*395c0*/  ISETP.LT.AND P5, PT, R134, R22.reuse, !P1 ;  /* 0x000000168600720c */ /* 0x080fe20004fa1270 */
[----:B------:R-:W-:Y:S02]  /*395d0*/  IMAD.IADD R17, R15, 0x1, R0 ;  /* 0x000000010f117824 */ /* 0x000fe400078e0200 */
[----:B------:R3:W-:Y:S01]  /*395e0*/  @P6 STG.E.U16 desc[UR6][R38.64], R21 ;  /* 0x0000001526006986 */ /* 0x0007e2000c101506 */
[----:B------:R-:W-:Y:S01]  /*395f0*/  VIADD R40, R136, 0xc ;  /* 0x0000000c88287836 */ /* 0x000fe20000000000 */
[----:B------:R-:W-:Y:S01]  /*39600*/  ISETP.LT.AND P6, PT, R133, R22, !P1 ;  /* 0x000000168500720c */ /* 0x000fe20004fc1270 */
[----:B-1----:R-:W-:Y:S01]  /*39610*/  IMAD.WIDE R10, R15, 0x2, R2 ;  /* 0x000000020f0a7825 */ /* 0x002fe200078e0202 */
[----:B------:R-:W-:-:S03]  /*39620*/  F2FP.F16.F32.PACK_AB R47, R47, R110 ;  /* 0x0000006e2f2f723e */ /* 0x000fc600000000ff */
[C---:B--2---:R-:W-:Y:S01]  /*39630*/  IMAD.WIDE R12, R17.reuse, 0x2, R4 ;  /* 0x00000002110c7825 */ /* 0x044fe200078e0204 */
[----:B------:R-:W-:Y:S02]  /*39640*/  ISETP.GE.AND P2, PT, R40, R23, PT ;  /* 0x000000172800720c */ /* 0x000fe40003f46270 */
[----:B---3--:R-:W-:Y:S01]  /*39650*/  PRMT R39, R14, 0x7632, R39 ;  /* 0x000076320e277816 */ /* 0x008fe20000000027 */
[----:B------:R-:W-:Y:S01]  /*39660*/  IMAD.WIDE R14, R17, 0x2, R8 ;  /* 0x00000002110e7825 */ /* 0x000fe200078e0208 */
[----:B------:R-:W-:Y:S01]  /*39670*/  PRMT R41, R47, 0x7632, R41 ;  /* 0x000076322f297816 */ /* 0x000fe20000000029 */
[----:B------:R1:W-:Y:S01]  /*39680*/  @P0 STG.E.U16 desc[UR6][R10.64], R47 ;  /* 0x0000002f0a000986 */ /* 0x0003e2000c101506 */
[----:B------:R-:W-:Y:S01]  /*39690*/  F2FP.F16.F32.PACK_AB R79, R111, R79 ;  /* 0x0000004f6f4f723e */ /* 0x000fe200000000ff */
[----:B------:R-:W-:Y:S01]  /*396a0*/  IMAD.WIDE R36, R17, 0x2, R6 ;  /* 0x0000000211247825 */ /* 0x000fe200078e0206 */
[-C--:B------:R-:W-:Y:S01]  /*396b0*/  ISETP.LT.AND P1, PT, R132, R22.reuse, !P1 ;  /* 0x000000168400720c */ /* 0x080fe20004f21270 */
[----:B------:R2:W-:Y:S01]  /*396c0*/  @P4 STG.E.U16 desc[UR6][R12.64], R39 ;  /* 0x000000270c004986 */ /* 0x0005e2000c101506 */
        /* <DEDUP_REMOVED lines=10> */
[C---:B--2---:R-:W-:Y:S01]  /*39770*/  IMAD.WIDE R12, R19.reuse, 0x2, R4 ;  /* 0x00000002130c7825 */ /* 0x044fe200078e0204 */
[----:B------:R-:W-:Y:S01]  /*39780*/  ISETP.GE.AND P0, PT, R40, R23, PT ;  /* 0x000000172800720c */ /* 0x000fe20003f06270 */
[----:B------:R1:W-:Y:S01]  /*39790*/  @P1 STG.E.U16 desc[UR6][R10.64], R21 ;  /* 0x000000150a001986 */ /* 0x0003e2000c101506 */
[----:B------:R-:W-:Y:S01]  /*397a0*/  PRMT R17, R48, 0x7632, R17 ;  /* 0x0000763230117816 */ /* 0x000fe20000000011 */
[----:B---3--:R-:W-:Y:S01]  /*397b0*/  IMAD.WIDE R14, R19, 0x2, R8 ;  /* 0x00000002130e7825 */ /* 0x008fe200078e0208 */
[-C--:B------:R-:W-:Y:S01]  /*397c0*/  ISETP.LT.AND P2, PT, R132, R22.reuse, !P2 ;  /* 0x000000168400720c */ /* 0x080fe20005741270 */
[----:B------:R2:W-:Y:S01]  /*397d0*/  @P4 STG.E.U16 desc[UR6][R12.64], R16 ;  /* 0x000000100c004986 */ /* 0x0005e2000c101506 */
[----:B------:R-:W-:Y:S01]  /*397e0*/  ISETP.LT.AND P4, PT, R135, R22, !P0 ;  /* 0x000000168700720c */ /* 0x000fe20004781270 */
[----:B----4-:R-:W-:-:S02]  /*397f0*/  IMAD.WIDE R36, R19, 0x2, R6 ;  /* 0x0000000213247825 */ /* 0x010fc400078e0206 */
[----:B------:R-:W-:Y:S01]  /*39800*/  @P5 STG.E.U16 desc[UR6][R14.64], R48 ;  /* 0x000000300e005986 */ /* 0x000fe2000c101506 */
[-C--:B------:R-:W-:Y:S01]  /*39810*/  ISETP.LT.AND P5, PT, R134, R22.reuse, !P0 ;  /* 0x000000168600720c */ /* 0x080fe200047a1270 */
[----:B------:R-:W-:Y:S02]  /*39820*/  VIADD R38, R136, 0xe ;  /* 0x0000000e88267836 */ /* 0x000fe40000000000 */
[----:B------:R3:W-:Y:S01]  /*39830*/  @P6 STG.E.U16 desc[UR6][R36.64], R17 ;  /* 0x0000001124006986 */ /* 0x0007e2000c101506 */
[----:B-1----:R-:W-:Y:S01]  /*39840*/  IMAD.IADD R21, R19, 0x1, R0 ;  /* 0x0000000113157824 */ /* 0x002fe200078e0200 */
[----:B------:R-:W-:Y:S01]  /*39850*/  ISETP.LT.AND P6, PT, R133, R22, !P0 ;  /* 0x000000168500720c */ /* 0x000fe200047c1270 */
[----:B------:R-:W-:Y:S01]  /*39860*/  IMAD.WIDE R10, R19, 0x2, R2 ;  /* 0x00000002130a7825 */ /* 0x000fe200078e0202 */
        /* <DEDUP_REMOVED lines=12> */
[----:B------:R-:W-:-:S02]  /*39930*/  VIADD R38, R136, 0xf ;  /* 0x0000000f88267836 */ /* 0x000fc40000000000 */
[----:B------:R3:W-:Y:S01]  /*39940*/  @P5 STG.E.U16 desc[UR6][R14.64], R39 ;  /* 0x000000270e005986 */ /* 0x0007e2000c101506 */
[-C--:B------:R-:W-:Y:S01]  /*39950*/  ISETP.LT.AND P5, PT, R134, R22.reuse, !P1 ;  /* 0x000000168600720c */ /* 0x080fe20004fa1270 */
[----:B------:R-:W-:Y:S02]  /*39960*/  IMAD.IADD R19, R21, 0x1, R0 ;  /* 0x0000000115137824 */ /* 0x000fe400078e0200 */
[----:B------:R4:W-:Y:S01]  /*39970*/  @P6 STG.E.U16 desc[UR6][R16.64], R81 ;  /* 0x0000005110006986 */ /* 0x0009e2000c101506 */
[----:B------:R-:W-:Y:S01]  /*39980*/  ISETP.LT.AND P6, PT, R133, R22, !P1 ;  /* 0x000000168500720c */ /* 0x000fe20004fc1270 */
[----:B-1----:R-:W-:Y:S01]  /*39990*/  IMAD.WIDE R10, R21, 0x2, R2 ;  /* 0x00000002150a7825 */ /* 0x002fe200078e0202 */
[----:B------:R-:W-:Y:S02]  /*399a0*/  ISETP.GE.AND P2, PT, R38, R23, PT ;  /* 0x000000172600720c */ /* 0x000fe40003f46270 */
[----:B------:R-:W-:Y:S01]  /*399b0*/  PRMT R38, R81, 0x7632, R38 ;  /* 0x0000763251267816 */ /* 0x000fe20000000026 */
[----:B--2---:R-:W-:Y:S01]  /*399c0*/  IMAD.WIDE R12, R19, 0x2, R4 ;  /* 0x00000002130c7825 */ /* 0x004fe200078e0204 */
[----:B------:R-:W-:-:S02]  /*399d0*/  F2FP.F16.F32.PACK_AB R50, R82, R50 ;  /* 0x000000325232723e */ /* 0x000fc400000000ff */
[-C--:B------:R-:W-:Y:S01]  /*399e0*/  ISETP.LT.AND P1, PT, R132, R22.reuse, !P1 ;  /* 0x000000168400720c */ /* 0x080fe20004f21270 */
[C---:B---3--:R-:W-:Y:S01]  /*399f0*/  IMAD.WIDE R14, R19.reuse, 0x2, R8 ;  /* 0x00000002130e7825 */ /* 0x048fe200078e0208 */
[----:B------:R1:W-:Y:S01]  /*39a00*/  @P0 STG.E.U16 desc[UR6][R10.64], R38 ;  /* 0x000000260a000986 */ /* 0x0003e2000c101506 */
[----:B------:R-:W-:Y:S02]  /*39a10*/  PRMT R37, R50, 0x7632, R37 ;  /* 0x0000763232257816 */ /* 0x000fe40000000025 */
[----:B----4-:R-:W-:Y:S01]  /*39a20*/  IMAD.WIDE R16, R19, 0x2, R6 ;  /* 0x0000000213107825 */ /* 0x010fe200078e0206 */
[----:B------:R2:W-:Y:S01]  /*39a30*/  @P4 STG.E.U16 desc[UR6][R12.64], R18 ;  /* 0x000000120c004986 */ /* 0x0005e2000c101506 */
[-C--:B------:R-:W-:Y:S02]  /*39a40*/  ISETP.LT.AND P4, PT, R135, R22.reuse, !P2 ;  /* 0x000000168700720c */ /* 0x080fe40005781270 */
[----:B------:R-:W-:Y:S01]  /*39a50*/  IMAD.IADD R21, R19, 0x1, R0 ;  /* 0x0000000113157824 */ /* 0x000fe200078e0200 */
[----:B------:R3:W-:Y:S01]  /*39a60*/  @P5 STG.E.U16 desc[UR6][R14.64], R50 ;  /* 0x000000320e005986 */ /* 0x0007e2000c101506 */
[----:B------:R-:W-:Y:S01]  /*39a70*/  ISETP.LT.AND P5, PT, R134, R22, !P2 ;  /* 0x000000168600720c */ /* 0x000fe200057a1270 */
[----:B------:R-:W-:-:S02]  /*39a80*/  VIADD R36, R136, 0x10 ;  /* 0x0000001088247836 */ /* 0x000fc40000000000 */
[----:B------:R4:W-:Y:S01]  /*39a90*/  @P6 STG.E.U16 desc[UR6][R16.64], R37 ;  /* 0x0000002510006986 */ /* 0x0009e2000c101506 */
[----:B------:R-:W-:Y:S01]  /*39aa0*/  ISETP.LT.AND P6, PT, R133, R22, !P2 ;  /* 0x000000168500720c */ /* 0x000fe200057c1270 */
[----:B-1----:R-:W-:Y:S01]  /*39ab0*/  IMAD.WIDE R10, R19, 0x2, R2 ;  /* 0x00000002130a7825 */ /* 0x002fe200078e0202 */
[----:B------:R-:W-:Y:S02]  /*39ac0*/  F2FP.F16.F32.PACK_AB R51, R51, R114 ;  /* 0x000000723333723e */ /* 0x000fe400000000ff */
[----:B------:R-:W-:Y:S01]  /*39ad0*/  PRMT R38, R18, 0x7632, R38 ;  /* 0x0000763212267816 */ /* 0x000fe20000000026 */
[----:B--2---:R-:W-:Y:S01]  /*39ae0*/  IMAD.WIDE R12, R21, 0x2, R4 ;  /* 0x00000002150c7825 */ /* 0x004fe200078e0204 */
[----:B------:R-:W-:Y:S01]  /*39af0*/  ISETP.GE.AND P0, PT, R36, R23, PT ;  /* 0x000000172400720c */ /* 0x000fe20003f06270 */
[----:B------:R1:W-:Y:S01]  /*39b00*/  @P1 STG.E.U16 desc[UR6][R10.64], R51 ;  /* 0x000000330a001986 */ /* 0x0003e2000c101506 */
[----:B------:R-:W-:Y:S01]  /*39b10*/  PRMT R39, R51, 0x7632, R39 ;  /* 0x0000763233277816 */ /* 0x000fe20000000027 */
[----:B---3--:R-:W-:Y:S01]  /*39b20*/  IMAD.WIDE R14, R21, 0x2, R8 ;  /* 0x00000002150e7825 */ /* 0x008fe200078e0208 */
[----:B------:R-:W-:Y:S01]  /*39b30*/  F2FP.F16.F32.PACK_AB R83, R115, R83 ;  /* 0x000000537353723e */ /* 0x000fe200000000ff */
[----:B------:R2:W-:Y:S01]  /*39b40*/  @P4 STG.E.U16 desc[UR6][R12.64], R38 ;  /* 0x000000260c004986 */ /* 0x0005e2000c101506 */
[-C--:B------:R-:W-:Y:S01]  /*39b50*/  ISETP.LT.AND P2, PT, R132, R22.reuse, !P2 ;  /* 0x000000168400720c */ /* 0x080fe20005741270 */
[----:B----4-:R-:W-:Y:S01]  /*39b60*/  IMAD.WIDE R16, R21, 0x2, R6 ;  /* 0x0000000215107825 */ /* 0x010fe200078e0206 */
        /* <DEDUP_REMOVED lines=10> */
[C---:B--2---:R-:W-:Y:S01]  /*39c10*/  IMAD.WIDE R12, R19.reuse, 0x2, R4 ;  /* 0x00000002130c7825 */ /* 0x044fe200078e0204 */
[----:B------:R-:W-:Y:S02]  /*39c20*/  F2FP.F16.F32.PACK_AB R52, R84, R52 ;  /* 0x000000345434723e */ /* 0x000fe400000000ff */
[-C--:B------:R-:W-:Y:S01]  /*39c30*/  ISETP.LT.AND P0, PT, R132, R22.reuse, !P0 ;  /* 0x000000168400720c */ /* 0x080fe20004701270 */
[C---:B---3--:R-:W-:Y:S01]  /*39c40*/  IMAD.WIDE R14, R19.reuse, 0x2, R8 ;  /* 0x00000002130e7825 */ /* 0x048fe200078e0208 */
[----:B------:R1:W-:Y:S01]  /*39c50*/  @P2 STG.E.U16 desc[UR6][R10.64], R36 ;  /* 0x000000240a002986 */ /* 0x0003e2000c101506 */
[----:B------:R-:W-:Y:S02]  /*39c60*/  PRMT R37, R52, 0x7632, R37 ;  /* 0x0000763234257816 */ /* 0x000fe40000000025 */
[----:B----4-:R-:W-:Y:S01]  /*39c70*/  IMAD.WIDE R16, R19, 0x2, R6 ;  /* 0x0000000213107825 */ /* 0x010fe200078e0206 */
[----:B------:R2:W-:Y:S01]  /*39c80*/  @P4 STG.E.U16 desc[UR6][R12.64], R20 ;  /* 0x000000140c004986 */ /* 0x0005e2000c101506 */
[----:B------:R-:W-:-:S02]  /*39c90*/  ISETP.LT.AND P4, PT, R135, R22, !P1 ;  /* 0x000000168700720c */ /* 0x000fc40004f81270 */
[----:B------:R-:W-:Y:S01]  /*39ca0*/  IMAD.IADD R21, R19, 0x1, R0 ;  /* 0x0000000113157824 */ /* 0x000fe200078e0200 */
        /* <DEDUP_REMOVED lines=18> */
[----:B------:R3:W-:Y:S01]  /*39dd0*/  @P5 STG.E.U16 desc[UR6][R14.64], R20 ;  /* 0x000000140e005986 */ /* 0x0007e2000c101506 */
[----:B------:R-:W-:Y:S01]  /*39de0*/  ISETP.LT.AND P5, PT, R134, R22, !P2 ;  /* 0x000000168600720c */ /* 0x000fe200057a1270 */
[----:B------:R-:W-:-:S02]  /*39df0*/  IMAD.IADD R19, R21, 0x1, R0 ;  /* 0x0000000115137824 */ /* 0x000fc400078e0200 */
[----:B------:R4:W-:Y:S01]  /*39e00*/  @P6 STG.E.U16 desc[UR6][R16.64], R85 ;  /* 0x0000005510006986 */ /* 0x0009e2000c101506 */
[----:B------:R-:W-:Y:S01]  /*39e10*/  VIADD R18, R136, 0x13 ;  /* 0x0000001388127836 */ /* 0x000fe20000000000 */
[----:B------:R-:W-:Y:S01]  /*39e20*/  ISETP.LT.AND P6, PT, R133, R22, !P2 ;  /* 0x000000168500720c */ /* 0x000fe200057c1270 */
[----:B-1----:R-:W-:Y:S01]  /*39e30*/  IMAD.WIDE R10, R21, 0x2, R2 ;  /* 0x00000002150a7825 */ /* 0x002fe200078e0202 */
[----:B------:R-:W-:-:S03]  /*39e40*/  PRMT R37, R85, 0x7632, R37 ;  /* 0x0000763255257816 */ /* 0x000fc60000000025 */
[C---:B--2---:R-:W-:Y:S01]  /*39e50*/  IMAD.WIDE R12, R19.reuse, 0x2, R4 ;  /* 0x00000002130c7825 */ /* 0x044fe200078e0204 */
[----:B------:R-:W-:Y:S01]  /*39e60*/  ISETP.GE.AND P0, PT, R18, R23, PT ;  /* 0x000000171200720c */ /* 0x000fe20003f06270 */
[----:B------:R1:W-:Y:S01]  /*39e70*/  @P1 STG.E.U16 desc[UR6][R10.64], R37 ;  /* 0x000000250a001986 */ /* 0x0003e2000c101506 */
[----:B------:R-:W-:Y:S01]  /*39e80*/  PRMT R36, R54, 0x7632, R36 ;  /* 0x0000763236247816 */ /* 0x000fe20000000024 */
[C---:B---3--:R-:W-:Y:S01]  /*39e90*/  IMAD.WIDE R14, R19.reuse, 0x2, R8 ;  /* 0x00000002130e7825 */ /* 0x048fe200078e0208 */
        /* <DEDUP_REMOVED lines=81> */
[----:B------:R-:W-:Y:S01]  /*3a3b0*/  ISETP.LT.AND P6, PT, R133, R22, !P1 ;  /* 0x000000168500720c */ /* 0x000fe20004fc1270 */
[----:B------:R-:W-:Y:S01]  /*3a3c0*/  VIADD R18, R136, 0x18 ;  /* 0x0000001888127836 */ /* 0x000fe20000000000 */
[----:B------:R-:W-:Y:S01]  /*3a3d0*/  PRMT R24, R90, 0x7632, R24 ;  /* 0x000076325a187816 */ /* 0x000fe20000000018 */
[----:B-1----:R-:W-:-:S04]  /*3a3e0*/  IMAD.WIDE R10, R19, 0x2, R2 ;  /* 0x00000002130a7825 */ /* 0x002fc800078e0202 */
        /* <DEDUP_REMOVED lines=17> */
[----:B-1----:R-:W-:Y:S01]  /*3a500*/  IMAD.WIDE R10, R21, 0x2, R2 ;  /* 0x00000002150a7825 */ /* 0x002fe200078e0202 */
[----:B------:R-:W-:-:S03]  /*3a510*/  PRMT R24, R28, 0x7632, R24 ;  /* 0x000076321c187816 */ /* 0x000fc60000000018 */
[C---:B--2---:R-:W-:Y:S01]  /*3a520*/  IMAD.WIDE R12, R19.reuse, 0x2, R4 ;  /* 0x00000002130c7825 */ /* 0x044fe200078e0204 */
[----:B------:R-:W-:Y:S01]  /*3a530*/  ISETP.GE.AND P0, PT, R18, R23, PT ;  /* 0x000000171200720c */ /* 0x000fe20003f06270 */
[----:B------:R1:W-:Y:S01]  /*3a540*/  @P4 STG.E.U16 desc[UR6][R10.64], R25 ;  /* 0x000000190a004986 */ /* 0x0003e2000c101506 */
[----:B------:R-:W-:Y:S01]  /*3a550*/  F2FP.F16.F32.PACK_AB R92, R124, R92 ;  /* 0x0000005c7c5c723e */ /* 0x000fe200000000ff */
[C---:B---3--:R-:W-:Y:S01]  /*3a560*/  IMAD.WIDE R14, R19.reuse, 0x2, R8 ;  /* 0x00000002130e7825 */ /* 0x048fe200078e0208 */
[-C--:B------:R-:W-:Y:S01]  /*3a570*/  ISETP.LT.AND P2, PT, R132, R22.reuse, !P2 ;  /* 0x000000168400720c */ /* 0x080fe20005741270 */
[----:B------:R2:W-:Y:S02]  /*3a580*/  @P1 STG.E.U16 desc[UR6][R12.64], R28 ;  /* 0x0000001c0c001986 */ /* 0x0005e4000c101506 */
        /* <DEDUP_REMOVED lines=11> */
[----:B--2---:R-:W-:Y:S01]  /*3a640*/  IMAD.WIDE R12, R21, 0x2, R4 ;  /* 0x00000002150c7825 */ /* 0x004fe200078e0204 */
[----:B------:R-:W-:Y:S01]  /*3a650*/  ISETP.GE.AND P4, PT, R18, R23, PT ;  /* 0x000000171200720c */ /* 0x000fe20003f86270 */
[----:B------:R1:W-:Y:S01]  /*3a660*/  @P2 STG.E.U16 desc[UR6][R10.64], R20 ;  /* 0x000000140a002986 */ /* 0x0003e2000c101506 */
[----:B------:R-:W-:Y:S01]  /*3a670*/  F2FP.F16.F32.PACK_AB R93, R125, R93 ;  /* 0x0000005d7d5d723e */ /* 0x000fe200000000ff */
[C---:B---3--:R-:W-:Y:S02]  /*3a680*/  IMAD.WIDE R14, R21.reuse, 0x2, R8 ;  /* 0x00000002150e7825 */ /* 0x048fe400078e0208 */
[----:B------:R2:W-:Y:S02]  /*3a690*/  @P1 STG.E.U16 desc[UR6][R12.64], R29 ;  /* 0x0000001d0c001986 */ /* 0x0005e4000c101506 */
[----:B----4-:R-:W-:Y:S01]  /*3a6a0*/  IMAD.WIDE R16, R21, 0x2, R6 ;  /* 0x0000000215107825 */ /* 0x010fe200078e0206 */
[-C--:B------:R-:W-:Y:S01]  /*3a6b0*/  ISETP.LT.AND P1, PT, R132, R22.reuse, !P0 ;  /* 0x000000168400720c */ /* 0x080fe20004721270 */
[----:B------:R3:W-:Y:S01]  /*3a6c0*/  @P5 STG.E.U16 desc[UR6][R14.64], R25 ;  /* 0x000000190e005986 */ /* 0x0007e2000c101506 */
[----:B------:R-:W-:-:S02]  /*3a6d0*/  ISETP.LT.AND P0, PT, R135, R22, !P4 ;  /* 0x000000168700720c */ /* 0x000fc40006701270 */
[-C--:B------:R-:W-:Y:S01]  /*3a6e0*/  ISETP.LT.AND P5, PT, R134, R22.reuse, !P4 ;  /* 0x000000168600720c */ /* 0x080fe200067a1270 */
[----:B------:R4:W-:Y:S01]  /*3a6f0*/  @P6 STG.E.U16 desc[UR6][R16.64], R93 ;  /* 0x0000005d10006986 */ /* 0x0009e2000c101506 */
[----:B------:R-:W-:Y:S01]  /*3a700*/  ISETP.LT.AND P6, PT, R133, R22, !P4 ;  /* 0x000000168500720c */ /* 0x000fe200067c1270 */
[----:B------:R-:W-:Y:S01]  /*3a710*/  IMAD.IADD R19, R21, 0x1, R0 ;  /* 0x0000000115137824 */ /* 0x000fe200078e0200 */
[----:B------:R-:W-:Y:S01]  /*3a720*/  PRMT R24, R93, 0x7632, R24 ;  /* 0x000076325d187816 */ /* 0x000fe20000000018 */
[----:B------:R-:W-:Y:S02]  /*3a730*/  VIADD R18, R136, 0x1b ;  /* 0x0000001b88127836 */ /* 0x000fe40000000000 */
[----:B-1----:R-:W-:Y:S01]  /*3a740*/  IMAD.WIDE R10, R21, 0x2, R2 ;  /* 0x00000002150a7825 */ /* 0x002fe200078e0202 */
[----:B------:R-:W-:-:S03]  /*3a750*/  PRMT R20, R30, 0x7632, R20 ;  /* 0x000076321e147816 */ /* 0x000fc60000000014 */
[C---:B--2---:R-:W-:Y:S01]  /*3a760*/  IMAD.WIDE R12, R19.reuse, 0x2, R4 ;  /* 0x00000002130c7825 */ /* 0x044fe200078e0204 */
[----:B------:R-:W-:Y:S01]  /*3a770*/  F2FP.F16.F32.PACK_AB R94, R126, R94 ;  /* 0x0000005e7e5e723e */ /* 0x000fe200000000ff */
[----:B------:R1:W-:Y:S01]  /*3a780*/  @P1 STG.E.U16 desc[UR6][R10.64], R24 ;  /* 0x000000180a001986 */ /* 0x0003e2000c101506 */
[----:B------:R-:W-:Y:S01]  /*3a790*/  ISETP.GE.AND P2, PT, R18, R23, PT ;  /* 0x000000171200720c */ /* 0x000fe20003f46270 */
        /* <DEDUP_REMOVED lines=9> */
[C---:B------:R-:W-:Y:S02]  /*3a830*/  IMAD.IADD R21, R19.reuse, 0x1, R0 ;  /* 0x0000000113157824 */ /* 0x040fe400078e0200 */
[----:B------:R-:W-:Y:S01]  /*3a840*/  VIADD R18, R136, 0x1c ;  /* 0x0000001c88127836 */ /* 0x000fe20000000000 */
[----:B------:R-:W-:Y:S01]  /*3a850*/  PRMT R25, R94, 0x7632, R25 ;  /* 0x000076325e197816 */ /* 0x000fe20000000019 */
[----:B-1----:R-:W-:Y:S01]  /*3a860*/  IMAD.WIDE R10, R19, 0x2, R2 ;  /* 0x00000002130a7825 */ /* 0x002fe200078e0202 */
[----:B------:R-:W-:-:S03]  /*3a870*/  PRMT R24, R31, 0x7632, R24 ;  /* 0x000076321f187816 */ /* 0x000fc60000000018 */
[----:B--2---:R-:W-:Y:S01]  /*3a880*/  IMAD.WIDE R12, R21, 0x2, R4 ;  /* 0x00000002150c7825 */ /* 0x004fe200078e0204 */
[----:B------:R-:W-:Y:S02]  /*3a890*/  F2FP.F16.F32.PACK_AB R95, R127, R95 ;  /* 0x0000005f7f5f723e */ /* 0x000fe400000000ff */
[----:B------:R-:W-:Y:S01]  /*3a8a0*/  ISETP.GE.AND P1, PT, R18, R23, PT ;  /* 0x000000171200720c */ /* 0x000fe20003f26270 */
[C---:B---3--:R-:W-:Y:S01]  /*3a8b0*/  IMAD.WIDE R14, R21.reuse, 0x2, R8 ;  /* 0x00000002150e7825 */ /* 0x048fe200078e0208 */
[----:B------:R1:W-:Y:S03]  /*3a8c0*/  @P0 STG.E.U16 desc[UR6][R10.64], R25 ;  /* 0x000000190a000986 */ /* 0x0003e6000c101506 */
[----:B----4-:R-:W-:Y:S01]  /*3a8d0*/  IMAD.WIDE R16, R21, 0x2, R6 ;  /* 0x0000000215107825 */ /* 0x010fe200078e0206 */
[----:B------:R-:W-:Y:S01]  /*3a8e0*/  @P4 STG.E.U16 desc[UR6][R12.64], R31 ;  /* 0x0000001f0c004986 */ /* 0x000fe2000c101506 */
[----:B------:R-:W-:-:S02]  /*3a8f0*/  ISETP.LT.AND P2, PT, R132, R22, !P2 ;  /* 0x000000168400720c */ /* 0x000fc40005741270 */
[-C--:B------:R-:W-:Y:S01]  /*3a900*/  ISETP.LT.AND P4, PT, R135, R22.reuse, !P1 ;  /* 0x000000168700720c */ /* 0x080fe20004f81270 */
[----:B------:R2:W-:Y:S01]  /*3a910*/  @P5 STG.E.U16 desc[UR6][R14.64], R24 ;  /* 0x000000180e005986 */ /* 0x0005e2000c101506 */
[----:B------:R-:W-:-:S03]  /*3a920*/  ISETP.LT.AND P5, PT, R134, R22, !P1 ;  /* 0x000000168600720c */ /* 0x000fc60004fa1270 */
[----:B------:R3:W-:Y:S01]  /*3a930*/  @P6 STG.E.U16 desc[UR6][R16.64], R95 ;  /* 0x0000005f10006986 */ /* 0x0007e2000c101506 */
[----:B------:R-:W-:Y:S01]  /*3a940*/  ISETP.LT.AND P6, PT, R133, R22, !P1 ;  /* 0x000000168500720c */ /* 0x000fe20004fc1270 */
[----:B-1----:R-:W-:Y:S01]  /*3a950*/  IMAD.IADD R25, R21, 0x1, R0 ;  /* 0x0000000115197824 */ /* 0x002fe200078e0200 */
[----:B------:R-:W-:Y:S01]  /*3a960*/  PRMT R19, R95, 0x7632, R19 ;  /* 0x000076325f137816 */ /* 0x000fe20000000013 */
[----:B------:R-:W-:Y:S02]  /*3a970*/  VIADD R18, R136, 0x1d ;  /* 0x0000001d88127836 */ /* 0x000fe40000000000 */
[----:B------:R-:W-:Y:S01]  /*3a980*/  IMAD.WIDE R10, R21, 0x2, R2 ;  /* 0x00000002150a7825 */ /* 0x000fe200078e0202 */
[----:B------:R-:W-:Y:S02]  /*3a990*/  F2FP.F16.F32.PACK_AB R96, R128, R96 ;  /* 0x000000608060723e */ /* 0x000fe400000000ff */
[----:B--2---:R-:W-:Y:S01]  /*3a9a0*/  PRMT R24, R32, 0x7632, R24 ;  /* 0x0000763220187816 */ /* 0x004fe20000000018 */
[----:B------:R-:W-:Y:S01]  /*3a9b0*/  IMAD.WIDE R12, R25, 0x2, R4 ;  /* 0x00000002190c7825 */ /* 0x000fe200078e0204 */
[----:B------:R-:W-:-:S03]  /*3a9c0*/  ISETP.LT.AND P1, PT, R132, R22, !P1 ;  /* 0x000000168400720c */ /* 0x000fc60004f21270 */
[C---:B------:R-:W-:Y:S01]  /*3a9d0*/  IMAD.WIDE R14, R25.reuse, 0x2, R8 ;  /* 0x00000002190e7825 */ /* 0x040fe200078e0208 */
[----:B------:R-:W-:Y:S01]  /*3a9e0*/  ISETP.GE.AND P0, PT, R18, R23, PT ;  /* 0x000000171200720c */ /* 0x000fe20003f06270 */
[----:B------:R1:W-:Y:S02]  /*3a9f0*/  @P2 STG.E.U16 desc[UR6][R10.64], R19 ;  /* 0x000000130a002986 */ /* 0x0003e4000c101506 */
[----:B---3--:R-:W-:Y:S02]  /*3aa00*/  IMAD.WIDE R16, R25, 0x2, R6 ;  /* 0x0000000219107825 */ /* 0x008fe400078e0206 */
[----:B------:R-:W-:Y:S02]  /*3aa10*/  @P4 STG.E.U16 desc[UR6][R12.64], R32 ;  /* 0x000000200c004986 */ /* 0x000fe4000c101506 */
[----:B------:R-:W-:Y:S02]  /*3aa20*/  VIADD R18, R136, 0x1e ;  /* 0x0000001e88127836 */ /* 0x000fe40000000000 */
[----:B------:R-:W-:Y:S01]  /*3aa30*/  @P5 STG.E.U16 desc[UR6][R14.64], R24 ;  /* 0x000000180e005986 */ /* 0x000fe2000c101506 */
[----:B------:R-:W-:-:S03]  /*3aa40*/  ISETP.LT.AND P5, PT, R134, R22, !P0 ;  /* 0x000000168600720c */ /* 0x000fc600047a1270 */
[----:B------:R2:W-:Y:S01]  /*3aa50*/  @P6 STG.E.U16 desc[UR6][R16.64], R96 ;  /* 0x0000006010006986 */ /* 0x0005e2000c101506 */
[-C--:B------:R-:W-:Y:S02]  /*3aa60*/  ISETP.LT.AND P6, PT, R135, R22.reuse, !P0 ;  /* 0x000000168700720c */ /* 0x080fe400047c1270 */
[----:B------:R-:W-:Y:S01]  /*3aa70*/  ISETP.GE.AND P2, PT, R18, R23, PT ;  /* 0x000000171200720c */ /* 0x000fe20003f46270 */
[----:B-1----:R-:W-:Y:S01]  /*3aa80*/  IMAD.WIDE R18, R25, 0x2, R2 ;  /* 0x0000000219127825 */ /* 0x002fe200078e0202 */
[----:B------:R-:W-:Y:S02]  /*3aa90*/  PRMT R11, R96, 0x7632, R11 ;  /* 0x00007632600b7816 */ /* 0x000fe4000000000b */
[----:B------:R-:W-:Y:S01]  /*3aaa0*/  F2FP.F16.F32.PACK_AB R33, R65, R33 ;  /* 0x000000214121723e */ /* 0x000fe200000000ff */
[----:B------:R-:W-:Y:S01]  /*3aab0*/  IMAD.IADD R25, R25, 0x1, R0 ;  /* 0x0000000119197824 */ /* 0x000fe200078e0200 */
[----:B------:R-:W-:Y:S01]  /*3aac0*/  ISETP.LT.AND P4, PT, R133, R22, !P0 ;  /* 0x000000168500720c */ /* 0x000fe20004781270 */
[----:B------:R1:W-:Y:S01]  /*3aad0*/  @P1 STG.E.U16 desc[UR6][R18.64], R11 ;  /* 0x0000000b12001986 */ /* 0x0003e2000c101506 */
[----:B--2---:R-:W-:Y:S01]  /*3aae0*/  PRMT R17, R33, 0x7632, R17 ;  /* 0x0000763221117816 */ /* 0x004fe20000000011 */
[----:B------:R-:W-:Y:S01]  /*3aaf0*/  IMAD.WIDE R12, R25, 0x2, R8 ;  /* 0x00000002190c7825 */ /* 0x000fe200078e0208 */
[----:B------:R-:W-:-:S02]  /*3ab00*/  F2FP.F16.F32.PACK_AB R97, R129, R97 ;  /* 0x000000618161723e */ /* 0x000fc400000000ff */
[----:B------:R-:W-:Y:S01]  /*3ab10*/  ISETP.LT.AND P0, PT, R132, R22, !P0 ;  /* 0x000000168400720c */ /* 0x000fe20004701270 */
[----:B------:R-:W-:-:S04]  /*3ab20*/  IMAD.WIDE R14, R25, 0x2, R6 ;  /* 0x00000002190e7825 */ /* 0x000fc800078e0206 */
[----:B-1----:R-:W-:-:S05]  /*3ab30*/  IMAD.WIDE R10, R25, 0x2, R4 ;  /* 0x00000002190a7825 */ /* 0x002fca00078e0204 */
[----:B------:R1:W-:Y:S04]  /*3ab40*/  @P6 STG.E.U16 desc[UR6][R10.64], R33 ;  /* 0x000000210a006986 */ /* 0x0003e8000c101506 */
[----:B------:R2:W-:Y:S01]  /*3ab50*/  @P5 STG.E.U16 desc[UR6][R12.64], R17 ;  /* 0x000000110c005986 */ /* 0x0005e2000c101506 */
[-C--:B------:R-:W-:Y:S01]  /*3ab60*/  ISETP.LT.AND P5, PT, R135, R22.reuse, !P2 ;  /* 0x000000168700720c */ /* 0x080fe200057a1270 */
[----:B------:R-:W-:Y:S02]  /*3ab70*/  IMAD.IADD R19, R25, 0x1, R0 ;  /* 0x0000000119137824 */ /* 0x000fe400078e0200 */
[----:B------:R3:W-:Y:S01]  /*3ab80*/  @P4 STG.E.U16 desc[UR6][R14.64], R97 ;  /* 0x000000610e004986 */ /* 0x0007e2000c101506 */
[----:B------:R-:W-:Y:S01]  /*3ab90*/  ISETP.LT.AND P4, PT, R134, R22, !P2 ;  /* 0x000000168600720c */ /* 0x000fe20005781270 */
[----:B------:R-:W-:Y:S01]  /*3aba0*/  VIADD R20, R136, 0x1f ;  /* 0x0000001f88147836 */ /* 0x000fe20000000000 */
[----:B------:R-:W-:Y:S01]  /*3abb0*/  F2FP.F16.F32.PACK_AB R34, R66, R34 ;  /* 0x000000224222723e */ /* 0x000fe200000000ff */
[----:B-1----:R-:W-:-:S04]  /*3abc0*/  IMAD.WIDE R10, R19, 0x2, R4 ;  /* 0x00000002130a7825 */ /* 0x002fc800078e0204 */
[----:B--2---:R-:W-:Y:S01]  /*3abd0*/  IMAD.WIDE R16, R25, 0x2, R2 ;  /* 0x0000000219107825 */ /* 0x004fe200078e0202 */
[----:B---3--:R-:W-:-:S03]  /*3abe0*/  PRMT R15, R97, 0x7632, R15 ;  /* 0x00007632610f7816 */ /* 0x008fc6000000000f */
[----:B------:R-:W-:Y:S01]  /*3abf0*/  IMAD.WIDE R12, R19, 0x2, R8 ;  /* 0x00000002130c7825 */ /* 0x000fe200078e0208 */
[----:B------:R-:W-:Y:S02]  /*3ac00*/  ISETP.GE.AND P1, PT, R20, R23, PT ;  /* 0x000000171400720c */ /* 0x000fe40003f26270 */
[----:B------:R-:W-:Y:S01]  /*3ac10*/  PRMT R18, R34, 0x7632, R18 ;  /* 0x0000763222127816 */ /* 0x000fe20000000012 */
[----:B------:R1:W-:Y:S01]  /*3ac20*/  @P0 STG.E.U16 desc[UR6][R16.64], R15 ;  /* 0x0000000f10000986 */ /* 0x0003e2000c101506 */
[----:B------:R-:W-:-:S03]  /*3ac30*/  ISETP.LT.AND P6, PT, R135, R22, !P1 ;  /* 0x000000168700720c */ /* 0x000fc60004fc1270 */
[----:B------:R2:W-:Y:S01]  /*3ac40*/  @P5 STG.E.U16 desc[UR6][R10.64], R34 ;  /* 0x000000220a005986 */ /* 0x0005e2000c101506 */
[CC--:B------:R-:W-:Y:S02]  /*3ac50*/  ISETP.LT.AND P5, PT, R133.reuse, R22.reuse, !P2 ;  /* 0x000000168500720c */ /* 0x0c0fe400057a1270 */
[-C--:B------:R-:W-:Y:S01]  /*3ac60*/  ISETP.LT.AND P2, PT, R132, R22.reuse, !P2 ;  /* 0x000000168400720c */ /* 0x080fe20005741270 */
[----:B------:R3:W-:Y:S01]  /*3ac70*/  @P4 STG.E.U16 desc[UR6][R12.64], R18 ;  /* 0x000000120c004986 */ /* 0x0007e2000c101506 */
[-C--:B------:R-:W-:Y:S02]  /*3ac80*/  ISETP.LT.AND P0, PT, R134, R22.reuse, !P1 ;  /* 0x000000168600720c */ /* 0x080fe40004f01270 */
[----:B------:R-:W-:Y:S01]  /*3ac90*/  ISETP.LT.AND P4, PT, R133, R22, !P1 ;  /* 0x000000168500720c */ /* 0x000fe20004f81270 */
[C---:B------:R-:W-:Y:S01]  /*3aca0*/  IMAD.IADD R21, R19.reuse, 0x1, R0 ;  /* 0x0000000113157824 */ /* 0x040fe200078e0200 */
[----:B------:R-:W-:Y:S02]  /*3acb0*/  F2FP.F16.F32.PACK_AB R98, R130, R98 ;  /* 0x000000628262723e */ /* 0x000fe400000000ff */
[----:B------:R-:W-:Y:S01]  /*3acc0*/  ISETP.LT.AND P1, PT, R132, R22, !P1 ;  /* 0x000000168400720c */ /* 0x000fe20004f21270 */
[----:B-1----:R-:W-:Y:S01]  /*3acd0*/  IMAD.WIDE R14, R19, 0x2, R6 ;  /* 0x00000002130e7825 */ /* 0x002fe200078e0206 */
[----:B------:R-:W-:-:S02]  /*3ace0*/  F2FP.F16.F32.PACK_AB R35, R67, R35 ;  /* 0x000000234323723e */ /* 0x000fc400000000ff */
[----:B------:R-:W-:Y:S01]  /*3acf0*/  F2FP.F16.F32.PACK_AB R99, R131, R99 ;  /* 0x000000638363723e */ /* 0x000fe200000000ff */
[----:B------:R-:W-:Y:S01]  /*3ad00*/  IMAD.WIDE R16, R19, 0x2, R2 ;  /* 0x0000000213107825 */ /* 0x000fe200078e0202 */
[----:B------:R-:W-:Y:S02]  /*3ad10*/  PRMT R0, R98, 0x7632, R0 ;  /* 0x0000763262007816 */ /* 0x000fe40000000000 */
[----:B--2---:R-:W-:Y:S01]  /*3ad20*/  PRMT R10, R35, 0x7632, R10 ;  /* 0x00007632230a7816 */ /* 0x004fe2000000000a */
[----:B------:R-:W-:Y:S01]  /*3ad30*/  IMAD.WIDE R4, R21, 0x2, R4 ;  /* 0x0000000215047825 */ /* 0x000fe200078e0204 */
[----:B------:R3:W-:Y:S01]  /*3ad40*/  @P5 STG.E.U16 desc[UR6][R14.64], R98 ;  /* 0x000000620e005986 */ /* 0x0007e2000c101506 */
[----:B------:R-:W-:Y:S02]  /*3ad50*/  PRMT R11, R99, 0x7632, R11 ;  /* 0x00007632630b7816 */ /* 0x000fe4000000000b */
[C---:B------:R-:W-:Y:S01]  /*3ad60*/  IMAD.WIDE R8, R21.reuse, 0x2, R8 ;  /* 0x0000000215087825 */ /* 0x040fe200078e0208 */
[----:B------:R3:W-:Y:S03]  /*3ad70*/  @P2 STG.E.U16 desc[UR6][R16.64], R0 ;  /* 0x0000000010002986 */ /* 0x0007e6000c101506 */
[C---:B------:R-:W-:Y:S01]  /*3ad80*/  IMAD.WIDE R6, R21.reuse, 0x2, R6 ;  /* 0x0000000215067825 */ /* 0x040fe200078e0206 */
[----:B------:R3:W-:Y:S03]  /*3ad90*/  @P6 STG.E.U16 desc[UR6][R4.64], R35 ;  /* 0x0000002304006986 */ /* 0x0007e6000c101506 */
[----:B------:R-:W-:Y:S01]  /*3ada0*/  IMAD.WIDE R2, R21, 0x2, R2 ;  /* 0x0000000215027825 */ /* 0x000fe200078e0202 */
[----:B------:R3:W-:Y:S04]  /*3adb0*/  @P0 STG.E.U16 desc[UR6][R8.64], R10 ;  /* 0x0000000a08000986 */ /* 0x0007e8000c101506 */
[----:B------:R3:W-:Y:S04]  /*3adc0*/  @P4 STG.E.U16 desc[UR6][R6.64], R99 ;  /* 0x0000006306004986 */ /* 0x0007e8000c101506 */
[----:B------:R3:W-:Y:S01]  /*3add0*/  @P1 STG.E.U16 desc[UR6][R2.64], R11 ;  /* 0x0000000b02001986 */ /* 0x0007e2000c101506 */
[----:B0-----:R-:W-:Y:S06]  /*3ade0*/  BAR.SYNC.DEFER_BLOCKING 0x0 ;  /* 0x0000000000007b1d */ /* 0x001fec0000010000 */
[----:B------:R-:W-:Y:S05]  /*3adf0*/  @P3 BRA `(.L_x_13) ;  /* 0x0000000000a03947 */ /* 0x000fea0003800000 */
[----:B---3--:R-:W0:Y:S01]  /*3ae00*/  S2R R3, SR_CgaCtaId ;  /* 0x0000000000037919 */ /* 0x008e220000008800 */
[----:B------:R-:W-:Y:S01]  /*3ae10*/  NOP ;  /* 0x0000000000007918 */ /* 0x000fe20000000000 */
[----:B------:R-:W-:Y:S01]  /*3ae20*/  MOV R0, 0x50 ;  /* 0x0000005000007802 */ /* 0x000fe20000000f00 */
[----:B------:R-:W-:-:S03]  /*3ae30*/  IMAD.MOV.U32 R7, RZ, RZ, 0x1 ;  /* 0x00000001ff077424 */ /* 0x000fc600078e00ff */
[----:B0-----:R-:W-:Y:S01]  /*3ae40*/  LEA R9, R3, R0, 0x18 ;  /* 0x0000000003097211 */ /* 0x001fe200078ec0ff */
[----:B------:R-:W-:Y:S02]  /*3ae50*/  IMAD.U32 R0, RZ, RZ, UR5 ;  /* 0x00000005ff007e24 */ /* 0x000fe4000f8e00ff */
[----:B------:R-:W-:Y:S02]  /*3ae60*/  IMAD.MOV.U32 R3, RZ, RZ, 0xf ;  /* 0x0000000fff037424 */ /* 0x000fe400078e00ff */
[----:B------:R-:W0:Y:S01]  /*3ae70*/  LDS R5, [R9] ;  /* 0x0000000009057984 */ /* 0x000e220000000800 */
[----:B------:R-:W-:-:S04]  /*3ae80*/  LOP3.LUT R0, R0, 0xffff, RZ, 0xc0, !PT ;  /* 0x0000ffff00007812 */ /* 0x000fc800078ec0ff */
[----:B------:R-:W-:-:S05]  /*3ae90*/  SHF.R.U32.HI R0, RZ, 0x5, R0 ;  /* 0x00000005ff007819 */ /* 0x000fca0000011600 */
[----:B------:R-:W-:Y:S01]  /*3aea0*/  VIADD R2, R0, 0x10 ;  /* 0x0000001000027836 */ /* 0x000fe20000000000 */
[----:B------:R-:W-:-:S04]  /*3aeb0*/  SHF.L.U32 R0, R3, R0, RZ ;  /* 0x0000000003007219 */ /* 0x000fc800000006ff */
[----:B------:R-:W-:-:S04]  /*3aec0*/  SHF.L.U32 R3, R7, R2, RZ ;  /* 0x0000000207037219 */ /* 0x000fc800000006ff */
[----:B------:R-:W-:-:S04]  /*3aed0*/  LOP3.LUT R0, R3, R0, RZ, 0xfc, !PT ;  /* 0x0000000003007212 */ /* 0x000fc800078efcff */
[C---:B------:R-:W-:Y:S02]  /*3aee0*/  LOP3.LUT R2, R0.reuse, 0xffff, RZ, 0xc0, !PT ;  /* 0x0000ffff00027812 */ /* 0x040fe400078ec0ff */
[----:B0-----:R-:W-:-:S04]  /*3aef0*/  LOP3.LUT R3, R0, 0xffff, R5, 0x80, !PT ;  /* 0x0000ffff00037812 */ /* 0x001fc800078e8005 */
[----:B------:R-:W-:-:S13]  /*3af00*/  ISETP.NE.AND P0, PT, R3, R2, PT ;  /* 0x000000020300720c */ /* 0x000fda0003f05270 */
[----:B------:R-:W-:Y:S05]  /*3af10*/  @P0 BRA `(.L_x_14) ;  /* 0x0000000000500947 */ /* 0x000fea0003800000 */
[----:B------:R-:W-:Y:S02]  /*3af20*/  SHF.R.U32.HI R5, RZ, 0x10, R5 ;  /* 0x00000010ff057819 */ /* 0x000fe40000011605 */
[----:B------:R-:W-:-:S04]  /*3af30*/  SHF.R.U32.HI R2, RZ, 0x10, R0 ;  /* 0x00000010ff027819 */ /* 0x000fc80000011600 */
[----:B------:R-:W-:-:S04]  /*3af40*/  LOP3.LUT R5, R5, R2, RZ, 0xc0, !PT ;  /* 0x0000000205057212 */ /* 0x000fc800078ec0ff */
[----:B------:R-:W-:-:S13]  /*3af50*/  ISETP.NE.AND P0, PT, R5, R2, PT ;  /* 0x000000020500720c */ /* 0x000fda0003f05270 */
[----:B------:R-:W-:Y:S05]  /*3af60*/  @P0 BRA `(.L_x_15) ;  /* 0x0000000000300947 */ /* 0x000fea0003800000 */
[----:B------:R-:W-:Y:S01]  /*3af70*/  R2UR UR4, R0 ;  /* 0x00000000000472ca */ /* 0x000fe200000e0000 */
[----:B------:R-:W0:Y:S01]  /*3af80*/  S2R R3, SR_LANEID ;  /* 0x0000000000037919 */ /* 0x000e220000000000 */
[----:B------:R-:W-:-:S06]  /*3af90*/  VOTE.ANY R2, PT, PT ;  /* 0x0000000000027806 */ /* 0x000fcc00038e0100 */
[----:B------:R-:W0:Y:S05]  /*3afa0*/  FLO.U32 R2, R2 ;  /* 0x0000000200027300 */ /* 0x000e2a00000e0000 */
[----:B------:R-:W-:-:S06]  /*3afb0*/  ULOP3.LUT UR4, URZ, UR4, URZ, 0x33, !UPT ;  /* 0x00000004ff047292 */ /* 0x000fcc000f8e33ff */
[----:B------:R-:W-:-:S04]  /*3afc0*/  IMAD.U32 R4, RZ, RZ, UR4 ;  /* 0x00000004ff047e24 */ /* 0x000fc8000f8e00ff */
[----:B------:R-:W1:Y:S02]  /*3afd0*/  REDUX UR5, R4 ;  /* 0x00000000040573c4 */ /* 0x000e640000000000 */
[----:B------:R2:W-:Y:S01]  /*3afe0*/  UTCATOMSWS.AND URZ, UR4 ;  /* 0x0000000400ff79e3 */ /* 0x0005e20008000000 */
[----:B0-----:R-:W-:Y:S01]  /*3aff0*/  ISETP.EQ.U32.AND P0, PT, R2, R3, PT ;  /* 0x000000030200720c */ /* 0x001fe20003f02070 */
[----:B-1----:R-:W-:-:S12]  /*3b000*/  IMAD.U32 R0, RZ, RZ, UR5 ;  /* 0x00000005ff007e24 */ /* 0x002fd8000f8e00ff */
[----:B------:R2:W-:Y:S01]  /*3b010*/  @P0 ATOMS.AND RZ, [R9], R0 ;  /* 0x0000000009ff038c */ /* 0x0005e20002800000 */
[----:B------:R-:W-:Y:S05]  /*3b020*/  BRA `(.L_x_13) ;  /* 0x0000000000147947 */ /* 0x000fea0003800000 */
.L_x_15:
[----:B------:R-:W-:-:S07]  /*3b030*/  MOV R2, 0x3b050 ;  /* 0x0003b05000027802 */ /* 0x000fce0000000f00 */
[----:B------:R-:W-:Y:S05]  /*3b040*/  CALL.REL.NOINC `($__internal_0_$__cuda_sm10x_tcgen05_guardrail_trap_col_being_dealloced_not_returned_by_alloc) ;  /* 0x00000000002c7944 */ /* 0x000fea0003c00000 */
[----:B------:R-:W-:Y:S05]  /*3b050*/  BRA `(.L_x_13) ;  /* 0x0000000000087947 */ /* 0x000fea0003800000 */
.L_x_14:
[----:B------:R-:W-:-:S07]  /*3b060*/  MOV R2, 0x3b080 ;  /* 0x0003b08000027802 */ /* 0x000fce0000000f00 */
[----:B------:R-:W-:Y:S05]  /*3b070*/  CALL.REL.NOINC `($__internal_2_$__cuda_sm10x_tcgen05_guardrail_trap_unallocated_columns_being_dealloced) ;  /* 0x0000000000387944 */ /* 0x000fea0003c00000 */
.L_x_13:
[----:B------:R-:W-:Y:S01]  /*3b080*/  NOP ;  /* 0x0000000000007918 */ /* 0x000fe20000000000 */
[----:B--2---:R-:W-:Y:S05]  /*3b090*/  EXIT ;  /* 0x000000000000794d */ /* 0x004fea0003800000 */
.L_x_8:
[----:B------:R-:W1:Y:S02]  /*3b0a0*/  SYNCS.PHASECHK.TRANS64.TRYWAIT P2, [UR4], R56 ;  /* 0x00000038ff0075a7 */ /* 0x000e640008041104 */
[----:B-1----:R-:W-:Y:S05]  /*3b0b0*/  @!P2 BRA `(.L_x_8) ;  /* 0xfffffffc00f8a947 */ /* 0x002fea000383ffff */
[----:B------:R-:W-:Y:S05]  /*3b0c0*/  BRA `(.L_x_16) ;  /* 0xfffffe3800c47947 */ /* 0x000fea000383ffff */
.L_x_12:
[----:B------:R-:W1:Y:S02]  /*3b0d0*/  SYNCS.PHASECHK.TRANS64.TRYWAIT P0, [UR4], R0 ;  /* 0x00000000ff0075a7 */ /* 0x000e640008001104 */
[----:B-1----:R-:W-:Y:S05]  /*3b0e0*/  @!P0 BRA `(.L_x_12) ;  /* 0xfffffffc00f88947 */ /* 0x002fea000383ffff */
[----:B------:R-:W-:Y:S05]  /*3b0f0*/  BRA `(.L_x_11) ;  /* 0xffffffd4003c7947 */ /* 0x000fea000383ffff */
        .weak           $__internal_0_$__cuda_sm10x_tcgen05_guardrail_trap_col_being_dealloced_not_returned_by_alloc
        .type           $__internal_0_$__cuda_sm10x_tcgen05_guardrail_trap_col_being_dealloced_not_returned_by_alloc,@function
        .size           $__internal_0_$__cuda_sm10x_tcgen05_guardrail_trap_col_being_dealloced_not_returned_by_alloc,($__internal_1_$__cuda_sm10x_tcgen05_guardrail_trap_phase_invalid_during_alloc - $__internal_0_$__cuda_sm10x_tcgen05_guardrail_trap_col_being_dealloced_not_returned_by_alloc)
$__internal_0_$__cuda_sm10x_tcgen05_guardrail_trap_col_being_dealloced_not_returned_by_alloc:
[----:B------:R-:W-:Y:S05]  /*3b100*/  BPT.TRAP 0x1 ;  /* 0x000000040000795c */ /* 0x000fea0000300000 */
[----:B------:R-:W-:-:S04]  /*3b110*/  IMAD.MOV.U32 R3, RZ, RZ, 0x0 ;  /* 0x00000000ff037424 */ /* 0x000fc800078e00ff */
[----:B------:R-:W-:Y:S05]  /*3b120*/  RET.REL.NODEC R2 `(matmul_kernel) ;  /* 0xfffffc4c02b47950 */ /* 0x000fea0003c3ffff */
        .weak           $__internal_1_$__cuda_sm10x_tcgen05_guardrail_trap_phase_invalid_during_alloc
        .type           $__internal_1_$__cuda_sm10x_tcgen05_guardrail_trap_phase_invalid_during_alloc,@function
        .size           $__internal_1_$__cuda_sm10x_tcgen05_guardrail_trap_phase_invalid_during_alloc,($__internal_2_$__cuda_sm10x_tcgen05_guardrail_trap_unallocated_columns_being_dealloced - $__internal_1_$__cuda_sm10x_tcgen05_guardrail_trap_phase_invalid_during_alloc)
$__internal_1_$__cuda_sm10x_tcgen05_guardrail_trap_phase_invalid_during_alloc:
[----:B------:R-:W-:Y:S05]  /*3b130*/  BPT.TRAP 0x1 ;  /* 0x000000040000795c */ /* 0x000fea0000300000 */
[----:B------:R-:W-:-:S04]  /*3b140*/  IMAD.MOV.U32 R3, RZ, RZ, 0x0 ;  /* 0x00000000ff037424 */ /* 0x000fc800078e00ff */
[----:B------:R-:W-:Y:S05]  /*3b150*/  RET.REL.NODEC R2 `(matmul_kernel) ;  /* 0xfffffc4c02a87950 */ /* 0x000fea0003c3ffff */
        .weak           $__internal_2_$__cuda_sm10x_tcgen05_guardrail_trap_unallocated_columns_being_dealloced
        .type           $__internal_2_$__cuda_sm10x_tcgen05_guardrail_trap_unallocated_columns_being_dealloced,@function
        .size           $__internal_2_$__cuda_sm10x_tcgen05_guardrail_trap_unallocated_columns_being_dealloced,(.L_x_20 - $__internal_2_$__cuda_sm10x_tcgen05_guardrail_trap_unallocated_columns_being_dealloced)
$__internal_2_$__cuda_sm10x_tcgen05_guardrail_trap_unallocated_columns_being_dealloced:
[----:B------:R-:W-:Y:S05]  /*3b160*/  BPT.TRAP 0x1 ;  /* 0x000000040000795c */ /* 0x000fea0000300000 */
[----:B------:R-:W-:-:S04]  /*3b170*/  IMAD.MOV.U32 R3, RZ, RZ, 0x0 ;  /* 0x00000000ff037424 */ /* 0x000fc800078e00ff */
[----:B------:R-:W-:Y:S05]  /*3b180*/  RET.REL.NODEC R2 `(matmul_kernel) ;  /* 0xfffffc4c029c7950 */ /* 0x000fea0003c3ffff */
.L_x_17:
[----:B------:R-:W-:-:S00]  /*3b190*/  BRA `(.L_x_17) ;  /* 0xfffffffc00fc7947 */ /* 0x000fc0000383ffff */
[----:B------:R-:W-:-:S00]  /*3b1a0*/  NOP ;  /* 0x0000000000007918 */ /* 0x000fc00000000000 */
        /* <DEDUP_REMOVED lines=13> */
.L_x_20:


//--------------------- .nv.shared.matmul_kernel  --------------------------
	.section	.nv.shared.matmul_kernel,"aw",@nobits
	.sectionflags	@""
	.align	16
	.zero		1024


//--------------------- .nv.shared.reserved.0     --------------------------
	.section	.nv.shared.reserved.0,"aw",@nobits
	.align	8
	.weak		__nv_reservedSMEM_offset_0_alias
	.size		__nv_reservedSMEM_offset_0_alias, 0, 64
	.other		__nv_reservedSMEM_offset_0_alias,@"STO_CUDA_RESERVED_SHARED STV_DEFAULT"
__nv_reservedSMEM_offset_0_alias:
	.zero		0
.nv.shared.reserved.0:
	.zero		64
	.weak		__nv_reservedSMEM_allocation_phase
	.type		__nv_reservedSMEM_allocation_phase,@object
	.size		__nv_reservedSMEM_allocation_phase,(.L_0 - __nv_reservedSMEM_allocation_phase)
__nv_reservedSMEM_allocation_phase:
	.zero		1
.L_0:
	.zero		7
	.weak		__nv_reservedSMEM_devtool_atexit_pc
	.type		__nv_reservedSMEM_devtool_atexit_pc,@object
	.size		__nv_reservedSMEM_devtool_atexit_pc,(__nv_reservedSMEM_allocation_mask - __nv_reservedSMEM_devtool_atexit_pc)
__nv_reservedSMEM_devtool_atexit_pc:
	.zero		8
	.weak		__nv_reservedSMEM_allocation_mask
	.type		__nv_reservedSMEM_allocation_mask,@object
	.size		__nv_reservedSMEM_allocation_mask,(.L_2 - __nv_reservedSMEM_allocation_mask)
__nv_reservedSMEM_allocation_mask:
	.zero		4
.L_2:


//--------------------- .nv.constant0.matmul_kernel --------------------------
	.section	.nv.constant0.matmul_kernel,"a",@progbits
	.sectionflags	@""
	.align	4
.nv.constant0.matmul_kernel:
	.zero		976


//--------------------- SYMBOLS --------------------------

	.type		.nv.reservedSmem.offset0,@object
	.size		.nv.reservedSmem.offset0,0x4
	.type		.nv.reservedSmem.cap,@object
	.size		.nv.reservedSmem.cap,0x4
